//
// Generated by NVIDIA NVVM Compiler
//
// Compiler Build ID: CL-36424714
// Cuda compilation tools, release 13.0, V13.0.88
// Based on NVVM 20.0.0
//

.version 9.0
.target sm_100
.address_size 64

	// .globl	_Z25gemm_reg_tiling_TN_kernelILi1EEvPKfS1_Pfiii
// _ZZ25gemm_reg_tiling_TN_kernelILi1EEvPKfS1_PfiiiE2As has been demoted
// _ZZ25gemm_reg_tiling_TN_kernelILi1EEvPKfS1_PfiiiE2Bs has been demoted
// _ZZ25gemm_reg_tiling_TN_kernelILi2EEvPKfS1_PfiiiE2As has been demoted
// _ZZ25gemm_reg_tiling_TN_kernelILi2EEvPKfS1_PfiiiE2Bs has been demoted
// _ZZ25gemm_reg_tiling_TN_kernelILi4EEvPKfS1_PfiiiE2As has been demoted
// _ZZ25gemm_reg_tiling_TN_kernelILi4EEvPKfS1_PfiiiE2Bs has been demoted
// _ZZ25gemm_reg_tiling_TN_kernelILi8EEvPKfS1_PfiiiE2As has been demoted
// _ZZ25gemm_reg_tiling_TN_kernelILi8EEvPKfS1_PfiiiE2Bs has been demoted
// _ZZ25gemm_reg_tiling_TN_kernelILi12EEvPKfS1_PfiiiE2As has been demoted
// _ZZ25gemm_reg_tiling_TN_kernelILi12EEvPKfS1_PfiiiE2Bs has been demoted
// _ZZ25gemm_reg_tiling_TN_kernelILi16EEvPKfS1_PfiiiE2As has been demoted
// _ZZ25gemm_reg_tiling_TN_kernelILi16EEvPKfS1_PfiiiE2Bs has been demoted

.visible .entry _Z25gemm_reg_tiling_TN_kernelILi1EEvPKfS1_Pfiii(
	.param .u64 .ptr .align 1 _Z25gemm_reg_tiling_TN_kernelILi1EEvPKfS1_Pfiii_param_0,
	.param .u64 .ptr .align 1 _Z25gemm_reg_tiling_TN_kernelILi1EEvPKfS1_Pfiii_param_1,
	.param .u64 .ptr .align 1 _Z25gemm_reg_tiling_TN_kernelILi1EEvPKfS1_Pfiii_param_2,
	.param .u32 _Z25gemm_reg_tiling_TN_kernelILi1EEvPKfS1_Pfiii_param_3,
	.param .u32 _Z25gemm_reg_tiling_TN_kernelILi1EEvPKfS1_Pfiii_param_4,
	.param .u32 _Z25gemm_reg_tiling_TN_kernelILi1EEvPKfS1_Pfiii_param_5
)
{
	.reg .pred 	%p<32>;
	.reg .b32 	%r<43>;
	.reg .b32 	%f<113>;
	.reg .b64 	%rd<13>;
	// demoted variable
	.shared .align 4 .b8 _ZZ25gemm_reg_tiling_TN_kernelILi1EEvPKfS1_PfiiiE2As[1024];
	// demoted variable
	.shared .align 4 .b8 _ZZ25gemm_reg_tiling_TN_kernelILi1EEvPKfS1_PfiiiE2Bs[1024];
	ld.param.u64 	%rd3, [_Z25gemm_reg_tiling_TN_kernelILi1EEvPKfS1_Pfiii_param_0];
	ld.param.u64 	%rd4, [_Z25gemm_reg_tiling_TN_kernelILi1EEvPKfS1_Pfiii_param_1];
	ld.param.u64 	%rd5, [_Z25gemm_reg_tiling_TN_kernelILi1EEvPKfS1_Pfiii_param_2];
	ld.param.u32 	%r24, [_Z25gemm_reg_tiling_TN_kernelILi1EEvPKfS1_Pfiii_param_3];
	ld.param.u32 	%r25, [_Z25gemm_reg_tiling_TN_kernelILi1EEvPKfS1_Pfiii_param_4];
	ld.param.u32 	%r26, [_Z25gemm_reg_tiling_TN_kernelILi1EEvPKfS1_Pfiii_param_5];
	mov.u32 	%r27, %ctaid.y;
	shl.b32 	%r28, %r27, 4;
	mov.u32 	%r29, %ctaid.x;
	shl.b32 	%r1, %r29, 4;
	mov.u32 	%r2, %tid.y;
	mov.u32 	%r3, %tid.x;
	add.s32 	%r4, %r28, %r2;
	add.s32 	%r5, %r1, %r3;
	setp.lt.s32 	%p1, %r26, 1;
	mov.f32 	%f111, 0f00000000;
	@%p1 bra 	$L__BB0_43;
	shl.b32 	%r31, %r2, 6;
	mov.u32 	%r32, _ZZ25gemm_reg_tiling_TN_kernelILi1EEvPKfS1_PfiiiE2As;
	add.s32 	%r6, %r32, %r31;
	shl.b32 	%r33, %r3, 2;
	add.s32 	%r7, %r6, %r33;
	mov.u32 	%r34, _ZZ25gemm_reg_tiling_TN_kernelILi1EEvPKfS1_PfiiiE2Bs;
	add.s32 	%r9, %r34, %r33;
	add.s32 	%r8, %r9, %r31;
	or.b32  	%r35, %r2, %r3;
	and.b32  	%r10, %r35, 1008;
	mad.lo.s32 	%r41, %r4, %r26, %r3;
	mad.lo.s32 	%r36, %r2, %r25, %r3;
	add.s32 	%r39, %r36, %r1;
	shl.b32 	%r13, %r25, 4;
	cvta.to.global.u64 	%rd1, %rd4;
	cvta.to.global.u64 	%rd2, %rd3;
	mov.f32 	%f111, 0f00000000;
	mov.b32 	%r42, 0;
	mov.u32 	%r38, %r2;
	mov.u32 	%r40, %r3;
$L__BB0_2:
	setp.eq.s32 	%p2, %r10, 0;
	@%p2 bra 	$L__BB0_46;
$L__BB0_3:
	setp.lt.u32 	%p6, %r2, 16;
	@%p6 bra 	$L__BB0_4;
	bra.uni 	$L__BB0_8;
$L__BB0_4:
	setp.gt.u32 	%p7, %r3, 15;
	@%p7 bra 	$L__BB0_8;
	setp.ge.s32 	%p8, %r5, %r25;
	setp.ge.s32 	%p9, %r38, %r26;
	mov.f32 	%f94, 0f00000000;
	or.pred  	%p10, %p9, %p8;
	@%p10 bra 	$L__BB0_7;
	mul.wide.s32 	%rd8, %r39, 4;
	add.s64 	%rd9, %rd1, %rd8;
	ld.global.nc.f32 	%f94, [%rd9];
$L__BB0_7:
	st.shared.f32 	[%r8], %f94;
$L__BB0_8:
	setp.ge.s32 	%p11, %r4, %r24;
	bar.sync 	0;
	@%p11 bra 	$L__BB0_42;
	setp.ge.s32 	%p12, %r5, %r25;
	ld.shared.f32 	%f6, [%r6];
	mov.f32 	%f95, 0f00000000;
	@%p12 bra 	$L__BB0_11;
	ld.shared.f32 	%f95, [%r9];
$L__BB0_11:
	fma.rn.f32 	%f9, %f6, %f95, %f111;
	ld.shared.f32 	%f10, [%r6+4];
	mov.f32 	%f96, 0f00000000;
	@%p12 bra 	$L__BB0_13;
	ld.shared.f32 	%f96, [%r9+64];
$L__BB0_13:
	fma.rn.f32 	%f13, %f10, %f96, %f9;
	ld.shared.f32 	%f14, [%r6+8];
	mov.f32 	%f97, 0f00000000;
	@%p12 bra 	$L__BB0_15;
	ld.shared.f32 	%f97, [%r9+128];
$L__BB0_15:
	fma.rn.f32 	%f17, %f14, %f97, %f13;
	ld.shared.f32 	%f18, [%r6+12];
	mov.f32 	%f98, 0f00000000;
	@%p12 bra 	$L__BB0_17;
	ld.shared.f32 	%f98, [%r9+192];
$L__BB0_17:
	fma.rn.f32 	%f21, %f18, %f98, %f17;
	ld.shared.f32 	%f22, [%r6+16];
	mov.f32 	%f99, 0f00000000;
	@%p12 bra 	$L__BB0_19;
	ld.shared.f32 	%f99, [%r9+256];
$L__BB0_19:
	fma.rn.f32 	%f25, %f22, %f99, %f21;
	ld.shared.f32 	%f26, [%r6+20];
	mov.f32 	%f100, 0f00000000;
	@%p12 bra 	$L__BB0_21;
	ld.shared.f32 	%f100, [%r9+320];
$L__BB0_21:
	fma.rn.f32 	%f29, %f26, %f100, %f25;
	ld.shared.f32 	%f30, [%r6+24];
	mov.f32 	%f101, 0f00000000;
	@%p12 bra 	$L__BB0_23;
	ld.shared.f32 	%f101, [%r9+384];
$L__BB0_23:
	fma.rn.f32 	%f33, %f30, %f101, %f29;
	ld.shared.f32 	%f34, [%r6+28];
	mov.f32 	%f102, 0f00000000;
	@%p12 bra 	$L__BB0_25;
	ld.shared.f32 	%f102, [%r9+448];
$L__BB0_25:
	fma.rn.f32 	%f37, %f34, %f102, %f33;
	ld.shared.f32 	%f38, [%r6+32];
	mov.f32 	%f103, 0f00000000;
	@%p12 bra 	$L__BB0_27;
	ld.shared.f32 	%f103, [%r9+512];
$L__BB0_27:
	fma.rn.f32 	%f41, %f38, %f103, %f37;
	ld.shared.f32 	%f42, [%r6+36];
	mov.f32 	%f104, 0f00000000;
	@%p12 bra 	$L__BB0_29;
	ld.shared.f32 	%f104, [%r9+576];
$L__BB0_29:
	fma.rn.f32 	%f45, %f42, %f104, %f41;
	ld.shared.f32 	%f46, [%r6+40];
	mov.f32 	%f105, 0f00000000;
	@%p12 bra 	$L__BB0_31;
	ld.shared.f32 	%f105, [%r9+640];
$L__BB0_31:
	fma.rn.f32 	%f49, %f46, %f105, %f45;
	ld.shared.f32 	%f50, [%r6+44];
	mov.f32 	%f106, 0f00000000;
	@%p12 bra 	$L__BB0_33;
	ld.shared.f32 	%f106, [%r9+704];
$L__BB0_33:
	fma.rn.f32 	%f53, %f50, %f106, %f49;
	ld.shared.f32 	%f54, [%r6+48];
	mov.f32 	%f107, 0f00000000;
	@%p12 bra 	$L__BB0_35;
	ld.shared.f32 	%f107, [%r9+768];
$L__BB0_35:
	fma.rn.f32 	%f57, %f54, %f107, %f53;
	ld.shared.f32 	%f58, [%r6+52];
	mov.f32 	%f108, 0f00000000;
	@%p12 bra 	$L__BB0_37;
	ld.shared.f32 	%f108, [%r9+832];
$L__BB0_37:
	fma.rn.f32 	%f61, %f58, %f108, %f57;
	ld.shared.f32 	%f62, [%r6+56];
	mov.f32 	%f109, 0f00000000;
	@%p12 bra 	$L__BB0_39;
	ld.shared.f32 	%f109, [%r9+896];
$L__BB0_39:
	fma.rn.f32 	%f65, %f62, %f109, %f61;
	ld.shared.f32 	%f66, [%r6+60];
	mov.f32 	%f110, 0f00000000;
	@%p12 bra 	$L__BB0_41;
	ld.shared.f32 	%f110, [%r9+960];
$L__BB0_41:
	fma.rn.f32 	%f111, %f66, %f110, %f65;
$L__BB0_42:
	bar.sync 	0;
	add.s32 	%r42, %r42, 16;
	add.s32 	%r41, %r41, 16;
	add.s32 	%r40, %r40, 16;
	add.s32 	%r39, %r39, %r13;
	add.s32 	%r38, %r38, 16;
	setp.lt.s32 	%p28, %r42, %r26;
	@%p28 bra 	$L__BB0_2;
$L__BB0_43:
	setp.ge.s32 	%p29, %r4, %r24;
	setp.ge.s32 	%p30, %r5, %r25;
	or.pred  	%p31, %p29, %p30;
	@%p31 bra 	$L__BB0_45;
	mad.lo.s32 	%r37, %r25, %r4, %r5;
	cvta.to.global.u64 	%rd10, %rd5;
	mul.wide.s32 	%rd11, %r37, 4;
	add.s64 	%rd12, %rd10, %rd11;
	st.global.f32 	[%rd12], %f111;
$L__BB0_45:
	ret;
$L__BB0_46:
	setp.ge.s32 	%p3, %r4, %r24;
	setp.ge.s32 	%p4, %r40, %r26;
	mov.f32 	%f93, 0f00000000;
	or.pred  	%p5, %p3, %p4;
	@%p5 bra 	$L__BB0_48;
	mul.wide.u32 	%rd6, %r41, 4;
	add.s64 	%rd7, %rd2, %rd6;
	ld.global.nc.f32 	%f93, [%rd7];
$L__BB0_48:
	st.shared.f32 	[%r7], %f93;
	bra.uni 	$L__BB0_3;

}
	// .globl	_Z25gemm_reg_tiling_TN_kernelILi2EEvPKfS1_Pfiii
.visible .entry _Z25gemm_reg_tiling_TN_kernelILi2EEvPKfS1_Pfiii(
	.param .u64 .ptr .align 1 _Z25gemm_reg_tiling_TN_kernelILi2EEvPKfS1_Pfiii_param_0,
	.param .u64 .ptr .align 1 _Z25gemm_reg_tiling_TN_kernelILi2EEvPKfS1_Pfiii_param_1,
	.param .u64 .ptr .align 1 _Z25gemm_reg_tiling_TN_kernelILi2EEvPKfS1_Pfiii_param_2,
	.param .u32 _Z25gemm_reg_tiling_TN_kernelILi2EEvPKfS1_Pfiii_param_3,
	.param .u32 _Z25gemm_reg_tiling_TN_kernelILi2EEvPKfS1_Pfiii_param_4,
	.param .u32 _Z25gemm_reg_tiling_TN_kernelILi2EEvPKfS1_Pfiii_param_5
)
{
	.reg .pred 	%p<49>;
	.reg .b32 	%r<50>;
	.reg .b32 	%f<199>;
	.reg .b64 	%rd<18>;
	// demoted variable
	.shared .align 4 .b8 _ZZ25gemm_reg_tiling_TN_kernelILi2EEvPKfS1_PfiiiE2As[1024];
	// demoted variable
	.shared .align 4 .b8 _ZZ25gemm_reg_tiling_TN_kernelILi2EEvPKfS1_PfiiiE2Bs[2048];
	ld.param.u64 	%rd5, [_Z25gemm_reg_tiling_TN_kernelILi2EEvPKfS1_Pfiii_param_0];
	ld.param.u64 	%rd6, [_Z25gemm_reg_tiling_TN_kernelILi2EEvPKfS1_Pfiii_param_1];
	ld.param.u64 	%rd7, [_Z25gemm_reg_tiling_TN_kernelILi2EEvPKfS1_Pfiii_param_2];
	ld.param.u32 	%r26, [_Z25gemm_reg_tiling_TN_kernelILi2EEvPKfS1_Pfiii_param_3];
	ld.param.u32 	%r27, [_Z25gemm_reg_tiling_TN_kernelILi2EEvPKfS1_Pfiii_param_4];
	ld.param.u32 	%r28, [_Z25gemm_reg_tiling_TN_kernelILi2EEvPKfS1_Pfiii_param_5];
	cvta.to.global.u64 	%rd1, %rd7;
	mov.u32 	%r29, %ctaid.y;
	shl.b32 	%r30, %r29, 4;
	mov.u32 	%r31, %ctaid.x;
	shl.b32 	%r32, %r31, 5;
	mov.u32 	%r1, %tid.y;
	mov.u32 	%r2, %tid.x;
	add.s32 	%r3, %r30, %r1;
	add.s32 	%r4, %r32, %r2;
	setp.lt.s32 	%p1, %r28, 1;
	mov.f32 	%f195, 0f00000000;
	mov.f32 	%f196, %f195;
	@%p1 bra 	$L__BB1_76;
	mul.lo.s32 	%r5, %r3, %r28;
	shl.b32 	%r34, %r1, 6;
	mov.u32 	%r35, _ZZ25gemm_reg_tiling_TN_kernelILi2EEvPKfS1_PfiiiE2As;
	add.s32 	%r6, %r35, %r34;
	shl.b32 	%r36, %r2, 2;
	add.s32 	%r7, %r6, %r36;
	or.b32  	%r37, %r1, %r2;
	and.b32  	%r8, %r37, 1008;
	mov.u32 	%r38, _ZZ25gemm_reg_tiling_TN_kernelILi2EEvPKfS1_PfiiiE2Bs;
	add.s32 	%r9, %r38, %r36;
	add.s32 	%r10, %r4, 16;
	shl.b32 	%r39, %r1, 7;
	add.s32 	%r40, %r39, %r36;
	add.s32 	%r11, %r38, %r40;
	cvta.to.global.u64 	%rd2, %rd6;
	cvta.to.global.u64 	%rd3, %rd5;
	mov.b32 	%r45, 0;
	mov.f32 	%f195, 0f00000000;
$L__BB1_2:
	setp.eq.s32 	%p2, %r8, 0;
	@%p2 bra 	$L__BB1_82;
$L__BB1_3:
	setp.lt.u32 	%p6, %r1, 16;
	@%p6 bra 	$L__BB1_4;
	bra.uni 	$L__BB1_9;
$L__BB1_4:
	setp.gt.u32 	%p7, %r2, 31;
	add.s32 	%r14, %r1, %r45;
	@%p7 bra 	$L__BB1_9;
	mad.lo.s32 	%r47, %r14, %r27, %r4;
	mov.u32 	%r46, %r4;
	mov.u32 	%r48, %r11;
	mov.u32 	%r49, %r2;
$L__BB1_6:
	setp.ge.s32 	%p8, %r14, %r28;
	mul.wide.s32 	%rd10, %r47, 4;
	add.s64 	%rd4, %rd2, %rd10;
	setp.ge.s32 	%p9, %r46, %r27;
	mov.f32 	%f162, 0f00000000;
	or.pred  	%p10, %p8, %p9;
	@%p10 bra 	$L__BB1_8;
	ld.global.nc.f32 	%f162, [%rd4];
$L__BB1_8:
	st.shared.f32 	[%r48], %f162;
	add.s32 	%r20, %r49, 16;
	add.s32 	%r48, %r48, 64;
	add.s32 	%r47, %r47, 16;
	add.s32 	%r46, %r46, 16;
	setp.lt.u32 	%p11, %r49, 16;
	mov.u32 	%r49, %r20;
	@%p11 bra 	$L__BB1_6;
$L__BB1_9:
	setp.ge.s32 	%p12, %r3, %r26;
	bar.sync 	0;
	@%p12 bra 	$L__BB1_75;
	setp.ge.s32 	%p13, %r4, %r27;
	ld.shared.f32 	%f7, [%r6];
	mov.f32 	%f163, 0f00000000;
	@%p13 bra 	$L__BB1_12;
	ld.shared.f32 	%f163, [%r9];
$L__BB1_12:
	setp.ge.s32 	%p14, %r10, %r27;
	fma.rn.f32 	%f10, %f7, %f163, %f196;
	mov.f32 	%f164, 0f00000000;
	@%p14 bra 	$L__BB1_14;
	ld.shared.f32 	%f164, [%r9+64];
$L__BB1_14:
	setp.ge.s32 	%p15, %r4, %r27;
	fma.rn.f32 	%f13, %f7, %f164, %f195;
	ld.shared.f32 	%f14, [%r6+4];
	mov.f32 	%f165, 0f00000000;
	@%p15 bra 	$L__BB1_16;
	ld.shared.f32 	%f165, [%r9+128];
$L__BB1_16:
	setp.ge.s32 	%p16, %r10, %r27;
	fma.rn.f32 	%f17, %f14, %f165, %f10;
	mov.f32 	%f166, 0f00000000;
	@%p16 bra 	$L__BB1_18;
	ld.shared.f32 	%f166, [%r9+192];
$L__BB1_18:
	setp.ge.s32 	%p17, %r4, %r27;
	fma.rn.f32 	%f20, %f14, %f166, %f13;
	ld.shared.f32 	%f21, [%r6+8];
	mov.f32 	%f167, 0f00000000;
	@%p17 bra 	$L__BB1_20;
	ld.shared.f32 	%f167, [%r9+256];
$L__BB1_20:
	setp.ge.s32 	%p18, %r10, %r27;
	fma.rn.f32 	%f24, %f21, %f167, %f17;
	mov.f32 	%f168, 0f00000000;
	@%p18 bra 	$L__BB1_22;
	ld.shared.f32 	%f168, [%r9+320];
$L__BB1_22:
	setp.ge.s32 	%p19, %r4, %r27;
	fma.rn.f32 	%f27, %f21, %f168, %f20;
	ld.shared.f32 	%f28, [%r6+12];
	mov.f32 	%f169, 0f00000000;
	@%p19 bra 	$L__BB1_24;
	ld.shared.f32 	%f169, [%r9+384];
$L__BB1_24:
	setp.ge.s32 	%p20, %r10, %r27;
	fma.rn.f32 	%f31, %f28, %f169, %f24;
	mov.f32 	%f170, 0f00000000;
	@%p20 bra 	$L__BB1_26;
	ld.shared.f32 	%f170, [%r9+448];
$L__BB1_26:
	setp.ge.s32 	%p21, %r4, %r27;
	fma.rn.f32 	%f34, %f28, %f170, %f27;
	ld.shared.f32 	%f35, [%r6+16];
	mov.f32 	%f171, 0f00000000;
	@%p21 bra 	$L__BB1_28;
	ld.shared.f32 	%f171, [%r9+512];
$L__BB1_28:
	setp.ge.s32 	%p22, %r10, %r27;
	fma.rn.f32 	%f38, %f35, %f171, %f31;
	mov.f32 	%f172, 0f00000000;
	@%p22 bra 	$L__BB1_30;
	ld.shared.f32 	%f172, [%r9+576];
$L__BB1_30:
	setp.ge.s32 	%p23, %r4, %r27;
	fma.rn.f32 	%f41, %f35, %f172, %f34;
	ld.shared.f32 	%f42, [%r6+20];
	mov.f32 	%f173, 0f00000000;
	@%p23 bra 	$L__BB1_32;
	ld.shared.f32 	%f173, [%r9+640];
$L__BB1_32:
	setp.ge.s32 	%p24, %r10, %r27;
	fma.rn.f32 	%f45, %f42, %f173, %f38;
	mov.f32 	%f174, 0f00000000;
	@%p24 bra 	$L__BB1_34;
	ld.shared.f32 	%f174, [%r9+704];
$L__BB1_34:
	setp.ge.s32 	%p25, %r4, %r27;
	fma.rn.f32 	%f48, %f42, %f174, %f41;
	ld.shared.f32 	%f49, [%r6+24];
	mov.f32 	%f175, 0f00000000;
	@%p25 bra 	$L__BB1_36;
	ld.shared.f32 	%f175, [%r9+768];
$L__BB1_36:
	setp.ge.s32 	%p26, %r10, %r27;
	fma.rn.f32 	%f52, %f49, %f175, %f45;
	mov.f32 	%f176, 0f00000000;
	@%p26 bra 	$L__BB1_38;
	ld.shared.f32 	%f176, [%r9+832];
$L__BB1_38:
	setp.ge.s32 	%p27, %r4, %r27;
	fma.rn.f32 	%f55, %f49, %f176, %f48;
	ld.shared.f32 	%f56, [%r6+28];
	mov.f32 	%f177, 0f00000000;
	@%p27 bra 	$L__BB1_40;
	ld.shared.f32 	%f177, [%r9+896];
$L__BB1_40:
	setp.ge.s32 	%p28, %r10, %r27;
	fma.rn.f32 	%f59, %f56, %f177, %f52;
	mov.f32 	%f178, 0f00000000;
	@%p28 bra 	$L__BB1_42;
	ld.shared.f32 	%f178, [%r9+960];
$L__BB1_42:
	setp.ge.s32 	%p29, %r4, %r27;
	fma.rn.f32 	%f62, %f56, %f178, %f55;
	ld.shared.f32 	%f63, [%r6+32];
	mov.f32 	%f179, 0f00000000;
	@%p29 bra 	$L__BB1_44;
	ld.shared.f32 	%f179, [%r9+1024];
$L__BB1_44:
	setp.ge.s32 	%p30, %r10, %r27;
	fma.rn.f32 	%f66, %f63, %f179, %f59;
	mov.f32 	%f180, 0f00000000;
	@%p30 bra 	$L__BB1_46;
	ld.shared.f32 	%f180, [%r9+1088];
$L__BB1_46:
	setp.ge.s32 	%p31, %r4, %r27;
	fma.rn.f32 	%f69, %f63, %f180, %f62;
	ld.shared.f32 	%f70, [%r6+36];
	mov.f32 	%f181, 0f00000000;
	@%p31 bra 	$L__BB1_48;
	ld.shared.f32 	%f181, [%r9+1152];
$L__BB1_48:
	setp.ge.s32 	%p32, %r10, %r27;
	fma.rn.f32 	%f73, %f70, %f181, %f66;
	mov.f32 	%f182, 0f00000000;
	@%p32 bra 	$L__BB1_50;
	ld.shared.f32 	%f182, [%r9+1216];
$L__BB1_50:
	setp.ge.s32 	%p33, %r4, %r27;
	fma.rn.f32 	%f76, %f70, %f182, %f69;
	ld.shared.f32 	%f77, [%r6+40];
	mov.f32 	%f183, 0f00000000;
	@%p33 bra 	$L__BB1_52;
	ld.shared.f32 	%f183, [%r9+1280];
$L__BB1_52:
	setp.ge.s32 	%p34, %r10, %r27;
	fma.rn.f32 	%f80, %f77, %f183, %f73;
	mov.f32 	%f184, 0f00000000;
	@%p34 bra 	$L__BB1_54;
	ld.shared.f32 	%f184, [%r9+1344];
$L__BB1_54:
	setp.ge.s32 	%p35, %r4, %r27;
	fma.rn.f32 	%f83, %f77, %f184, %f76;
	ld.shared.f32 	%f84, [%r6+44];
	mov.f32 	%f185, 0f00000000;
	@%p35 bra 	$L__BB1_56;
	ld.shared.f32 	%f185, [%r9+1408];
$L__BB1_56:
	setp.ge.s32 	%p36, %r10, %r27;
	fma.rn.f32 	%f87, %f84, %f185, %f80;
	mov.f32 	%f186, 0f00000000;
	@%p36 bra 	$L__BB1_58;
	ld.shared.f32 	%f186, [%r9+1472];
$L__BB1_58:
	setp.ge.s32 	%p37, %r4, %r27;
	fma.rn.f32 	%f90, %f84, %f186, %f83;
	ld.shared.f32 	%f91, [%r6+48];
	mov.f32 	%f187, 0f00000000;
	@%p37 bra 	$L__BB1_60;
	ld.shared.f32 	%f187, [%r9+1536];
$L__BB1_60:
	setp.ge.s32 	%p38, %r10, %r27;
	fma.rn.f32 	%f94, %f91, %f187, %f87;
	mov.f32 	%f188, 0f00000000;
	@%p38 bra 	$L__BB1_62;
	ld.shared.f32 	%f188, [%r9+1600];
$L__BB1_62:
	setp.ge.s32 	%p39, %r4, %r27;
	fma.rn.f32 	%f97, %f91, %f188, %f90;
	ld.shared.f32 	%f98, [%r6+52];
	mov.f32 	%f189, 0f00000000;
	@%p39 bra 	$L__BB1_64;
	ld.shared.f32 	%f189, [%r9+1664];
$L__BB1_64:
	setp.ge.s32 	%p40, %r10, %r27;
	fma.rn.f32 	%f101, %f98, %f189, %f94;
	mov.f32 	%f190, 0f00000000;
	@%p40 bra 	$L__BB1_66;
	ld.shared.f32 	%f190, [%r9+1728];
$L__BB1_66:
	setp.ge.s32 	%p41, %r4, %r27;
	fma.rn.f32 	%f104, %f98, %f190, %f97;
	ld.shared.f32 	%f105, [%r6+56];
	mov.f32 	%f191, 0f00000000;
	@%p41 bra 	$L__BB1_68;
	ld.shared.f32 	%f191, [%r9+1792];
$L__BB1_68:
	setp.ge.s32 	%p42, %r10, %r27;
	fma.rn.f32 	%f108, %f105, %f191, %f101;
	mov.f32 	%f192, 0f00000000;
	@%p42 bra 	$L__BB1_70;
	ld.shared.f32 	%f192, [%r9+1856];
$L__BB1_70:
	setp.ge.s32 	%p43, %r4, %r27;
	fma.rn.f32 	%f111, %f105, %f192, %f104;
	ld.shared.f32 	%f112, [%r6+60];
	mov.f32 	%f193, 0f00000000;
	@%p43 bra 	$L__BB1_72;
	ld.shared.f32 	%f193, [%r9+1920];
$L__BB1_72:
	setp.ge.s32 	%p44, %r10, %r27;
	fma.rn.f32 	%f196, %f112, %f193, %f108;
	mov.f32 	%f194, 0f00000000;
	@%p44 bra 	$L__BB1_74;
	ld.shared.f32 	%f194, [%r9+1984];
$L__BB1_74:
	fma.rn.f32 	%f195, %f112, %f194, %f111;
$L__BB1_75:
	bar.sync 	0;
	add.s32 	%r45, %r45, 16;
	setp.lt.s32 	%p45, %r45, %r28;
	@%p45 bra 	$L__BB1_2;
$L__BB1_76:
	setp.ge.s32 	%p46, %r3, %r26;
	@%p46 bra 	$L__BB1_81;
	mul.lo.s32 	%r25, %r27, %r3;
	setp.ge.s32 	%p47, %r4, %r27;
	@%p47 bra 	$L__BB1_79;
	add.s32 	%r43, %r4, %r25;
	mul.wide.s32 	%rd11, %r43, 4;
	add.s64 	%rd12, %rd1, %rd11;
	st.global.f32 	[%rd12], %f196;
$L__BB1_79:
	add.s32 	%r44, %r4, 16;
	setp.ge.s32 	%p48, %r44, %r27;
	@%p48 bra 	$L__BB1_81;
	cvt.s64.s32 	%rd13, %r25;
	cvt.s64.s32 	%rd14, %r4;
	add.s64 	%rd15, %rd14, %rd13;
	shl.b64 	%rd16, %rd15, 2;
	add.s64 	%rd17, %rd1, %rd16;
	st.global.f32 	[%rd17+64], %f195;
$L__BB1_81:
	ret;
$L__BB1_82:
	setp.ge.s32 	%p3, %r3, %r26;
	add.s32 	%r13, %r2, %r45;
	setp.ge.s32 	%p4, %r13, %r28;
	mov.f32 	%f161, 0f00000000;
	or.pred  	%p5, %p3, %p4;
	@%p5 bra 	$L__BB1_84;
	add.s32 	%r42, %r13, %r5;
	mul.wide.u32 	%rd8, %r42, 4;
	add.s64 	%rd9, %rd3, %rd8;
	ld.global.nc.f32 	%f161, [%rd9];
$L__BB1_84:
	st.shared.f32 	[%r7], %f161;
	bra.uni 	$L__BB1_3;

}
	// .globl	_Z25gemm_reg_tiling_TN_kernelILi4EEvPKfS1_Pfiii
.visible .entry _Z25gemm_reg_tiling_TN_kernelILi4EEvPKfS1_Pfiii(
	.param .u64 .ptr .align 1 _Z25gemm_reg_tiling_TN_kernelILi4EEvPKfS1_Pfiii_param_0,
	.param .u64 .ptr .align 1 _Z25gemm_reg_tiling_TN_kernelILi4EEvPKfS1_Pfiii_param_1,
	.param .u64 .ptr .align 1 _Z25gemm_reg_tiling_TN_kernelILi4EEvPKfS1_Pfiii_param_2,
	.param .u32 _Z25gemm_reg_tiling_TN_kernelILi4EEvPKfS1_Pfiii_param_3,
	.param .u32 _Z25gemm_reg_tiling_TN_kernelILi4EEvPKfS1_Pfiii_param_4,
	.param .u32 _Z25gemm_reg_tiling_TN_kernelILi4EEvPKfS1_Pfiii_param_5
)
{
	.reg .pred 	%p<83>;
	.reg .b32 	%r<58>;
	.reg .b32 	%f<371>;
	.reg .b64 	%rd<18>;
	// demoted variable
	.shared .align 4 .b8 _ZZ25gemm_reg_tiling_TN_kernelILi4EEvPKfS1_PfiiiE2As[1024];
	// demoted variable
	.shared .align 4 .b8 _ZZ25gemm_reg_tiling_TN_kernelILi4EEvPKfS1_PfiiiE2Bs[4096];
	ld.param.u64 	%rd5, [_Z25gemm_reg_tiling_TN_kernelILi4EEvPKfS1_Pfiii_param_0];
	ld.param.u64 	%rd6, [_Z25gemm_reg_tiling_TN_kernelILi4EEvPKfS1_Pfiii_param_1];
	ld.param.u64 	%rd7, [_Z25gemm_reg_tiling_TN_kernelILi4EEvPKfS1_Pfiii_param_2];
	ld.param.u32 	%r26, [_Z25gemm_reg_tiling_TN_kernelILi4EEvPKfS1_Pfiii_param_3];
	ld.param.u32 	%r27, [_Z25gemm_reg_tiling_TN_kernelILi4EEvPKfS1_Pfiii_param_4];
	ld.param.u32 	%r28, [_Z25gemm_reg_tiling_TN_kernelILi4EEvPKfS1_Pfiii_param_5];
	cvta.to.global.u64 	%rd1, %rd7;
	mov.u32 	%r29, %ctaid.y;
	shl.b32 	%r30, %r29, 4;
	mov.u32 	%r31, %ctaid.x;
	shl.b32 	%r32, %r31, 6;
	mov.u32 	%r1, %tid.y;
	mov.u32 	%r2, %tid.x;
	add.s32 	%r3, %r30, %r1;
	add.s32 	%r4, %r32, %r2;
	setp.lt.s32 	%p1, %r28, 1;
	mov.f32 	%f363, 0f00000000;
	mov.f32 	%f364, %f363;
	mov.f32 	%f365, %f363;
	mov.f32 	%f366, %f363;
	@%p1 bra 	$L__BB2_140;
	mul.lo.s32 	%r5, %r3, %r28;
	shl.b32 	%r34, %r1, 6;
	mov.u32 	%r35, _ZZ25gemm_reg_tiling_TN_kernelILi4EEvPKfS1_PfiiiE2As;
	add.s32 	%r6, %r35, %r34;
	shl.b32 	%r36, %r2, 2;
	mov.u32 	%r37, _ZZ25gemm_reg_tiling_TN_kernelILi4EEvPKfS1_PfiiiE2Bs;
	add.s32 	%r7, %r37, %r36;
	add.s32 	%r8, %r4, 16;
	add.s32 	%r9, %r4, 32;
	add.s32 	%r10, %r4, 48;
	cvta.to.global.u64 	%rd2, %rd6;
	cvta.to.global.u64 	%rd3, %rd5;
	mov.b32 	%r53, 0;
	mov.f32 	%f363, 0f00000000;
$L__BB2_2:
	or.b32  	%r38, %r1, %r2;
	and.b32  	%r39, %r38, 1008;
	setp.eq.s32 	%p2, %r39, 0;
	@%p2 bra 	$L__BB2_150;
$L__BB2_3:
	setp.lt.u32 	%p6, %r1, 16;
	@%p6 bra 	$L__BB2_4;
	bra.uni 	$L__BB2_9;
$L__BB2_4:
	setp.gt.u32 	%p7, %r2, 63;
	add.s32 	%r13, %r1, %r53;
	@%p7 bra 	$L__BB2_9;
	shl.b32 	%r44, %r1, 8;
	shl.b32 	%r45, %r2, 2;
	add.s32 	%r46, %r44, %r45;
	mov.u32 	%r47, _ZZ25gemm_reg_tiling_TN_kernelILi4EEvPKfS1_PfiiiE2Bs;
	add.s32 	%r56, %r47, %r46;
	mad.lo.s32 	%r55, %r13, %r27, %r4;
	mov.u32 	%r54, %r4;
	mov.u32 	%r57, %r2;
$L__BB2_6:
	add.s32 	%r48, %r1, %r53;
	setp.ge.s32 	%p8, %r48, %r28;
	setp.ge.s32 	%p9, %r54, %r27;
	mov.f32 	%f298, 0f00000000;
	or.pred  	%p10, %p8, %p9;
	@%p10 bra 	$L__BB2_8;
	mul.wide.s32 	%rd10, %r55, 4;
	add.s64 	%rd11, %rd2, %rd10;
	ld.global.nc.f32 	%f298, [%rd11];
$L__BB2_8:
	st.shared.f32 	[%r56], %f298;
	add.s32 	%r20, %r57, 16;
	add.s32 	%r56, %r56, 64;
	add.s32 	%r55, %r55, 16;
	add.s32 	%r54, %r54, 16;
	setp.lt.u32 	%p11, %r57, 48;
	mov.u32 	%r57, %r20;
	@%p11 bra 	$L__BB2_6;
$L__BB2_9:
	setp.ge.s32 	%p12, %r3, %r26;
	bar.sync 	0;
	@%p12 bra 	$L__BB2_139;
	setp.ge.s32 	%p13, %r4, %r27;
	ld.shared.f32 	%f9, [%r6];
	mov.f32 	%f299, 0f00000000;
	@%p13 bra 	$L__BB2_12;
	ld.shared.f32 	%f299, [%r7];
$L__BB2_12:
	setp.ge.s32 	%p14, %r8, %r27;
	fma.rn.f32 	%f12, %f9, %f299, %f366;
	mov.f32 	%f300, 0f00000000;
	@%p14 bra 	$L__BB2_14;
	ld.shared.f32 	%f300, [%r7+64];
$L__BB2_14:
	setp.ge.s32 	%p15, %r9, %r27;
	fma.rn.f32 	%f15, %f9, %f300, %f365;
	mov.f32 	%f301, 0f00000000;
	@%p15 bra 	$L__BB2_16;
	ld.shared.f32 	%f301, [%r7+128];
$L__BB2_16:
	setp.ge.s32 	%p16, %r10, %r27;
	fma.rn.f32 	%f18, %f9, %f301, %f364;
	mov.f32 	%f302, 0f00000000;
	@%p16 bra 	$L__BB2_18;
	ld.shared.f32 	%f302, [%r7+192];
$L__BB2_18:
	fma.rn.f32 	%f21, %f9, %f302, %f363;
	ld.shared.f32 	%f22, [%r6+4];
	mov.f32 	%f303, 0f00000000;
	@%p13 bra 	$L__BB2_20;
	ld.shared.f32 	%f303, [%r7+256];
$L__BB2_20:
	fma.rn.f32 	%f25, %f22, %f303, %f12;
	mov.f32 	%f304, 0f00000000;
	@%p14 bra 	$L__BB2_22;
	ld.shared.f32 	%f304, [%r7+320];
$L__BB2_22:
	fma.rn.f32 	%f28, %f22, %f304, %f15;
	mov.f32 	%f305, 0f00000000;
	@%p15 bra 	$L__BB2_24;
	ld.shared.f32 	%f305, [%r7+384];
$L__BB2_24:
	fma.rn.f32 	%f31, %f22, %f305, %f18;
	mov.f32 	%f306, 0f00000000;
	@%p16 bra 	$L__BB2_26;
	ld.shared.f32 	%f306, [%r7+448];
$L__BB2_26:
	fma.rn.f32 	%f34, %f22, %f306, %f21;
	ld.shared.f32 	%f35, [%r6+8];
	mov.f32 	%f307, 0f00000000;
	@%p13 bra 	$L__BB2_28;
	ld.shared.f32 	%f307, [%r7+512];
$L__BB2_28:
	fma.rn.f32 	%f38, %f35, %f307, %f25;
	mov.f32 	%f308, 0f00000000;
	@%p14 bra 	$L__BB2_30;
	ld.shared.f32 	%f308, [%r7+576];
$L__BB2_30:
	fma.rn.f32 	%f41, %f35, %f308, %f28;
	mov.f32 	%f309, 0f00000000;
	@%p15 bra 	$L__BB2_32;
	ld.shared.f32 	%f309, [%r7+640];
$L__BB2_32:
	fma.rn.f32 	%f44, %f35, %f309, %f31;
	mov.f32 	%f310, 0f00000000;
	@%p16 bra 	$L__BB2_34;
	ld.shared.f32 	%f310, [%r7+704];
$L__BB2_34:
	fma.rn.f32 	%f47, %f35, %f310, %f34;
	ld.shared.f32 	%f48, [%r6+12];
	mov.f32 	%f311, 0f00000000;
	@%p13 bra 	$L__BB2_36;
	ld.shared.f32 	%f311, [%r7+768];
$L__BB2_36:
	fma.rn.f32 	%f51, %f48, %f311, %f38;
	mov.f32 	%f312, 0f00000000;
	@%p14 bra 	$L__BB2_38;
	ld.shared.f32 	%f312, [%r7+832];
$L__BB2_38:
	fma.rn.f32 	%f54, %f48, %f312, %f41;
	mov.f32 	%f313, 0f00000000;
	@%p15 bra 	$L__BB2_40;
	ld.shared.f32 	%f313, [%r7+896];
$L__BB2_40:
	fma.rn.f32 	%f57, %f48, %f313, %f44;
	mov.f32 	%f314, 0f00000000;
	@%p16 bra 	$L__BB2_42;
	ld.shared.f32 	%f314, [%r7+960];
$L__BB2_42:
	fma.rn.f32 	%f60, %f48, %f314, %f47;
	ld.shared.f32 	%f61, [%r6+16];
	mov.f32 	%f315, 0f00000000;
	@%p13 bra 	$L__BB2_44;
	ld.shared.f32 	%f315, [%r7+1024];
$L__BB2_44:
	fma.rn.f32 	%f64, %f61, %f315, %f51;
	mov.f32 	%f316, 0f00000000;
	@%p14 bra 	$L__BB2_46;
	ld.shared.f32 	%f316, [%r7+1088];
$L__BB2_46:
	fma.rn.f32 	%f67, %f61, %f316, %f54;
	mov.f32 	%f317, 0f00000000;
	@%p15 bra 	$L__BB2_48;
	ld.shared.f32 	%f317, [%r7+1152];
$L__BB2_48:
	fma.rn.f32 	%f70, %f61, %f317, %f57;
	mov.f32 	%f318, 0f00000000;
	@%p16 bra 	$L__BB2_50;
	ld.shared.f32 	%f318, [%r7+1216];
$L__BB2_50:
	fma.rn.f32 	%f73, %f61, %f318, %f60;
	ld.shared.f32 	%f74, [%r6+20];
	mov.f32 	%f319, 0f00000000;
	@%p13 bra 	$L__BB2_52;
	ld.shared.f32 	%f319, [%r7+1280];
$L__BB2_52:
	fma.rn.f32 	%f77, %f74, %f319, %f64;
	mov.f32 	%f320, 0f00000000;
	@%p14 bra 	$L__BB2_54;
	ld.shared.f32 	%f320, [%r7+1344];
$L__BB2_54:
	fma.rn.f32 	%f80, %f74, %f320, %f67;
	mov.f32 	%f321, 0f00000000;
	@%p15 bra 	$L__BB2_56;
	ld.shared.f32 	%f321, [%r7+1408];
$L__BB2_56:
	fma.rn.f32 	%f83, %f74, %f321, %f70;
	mov.f32 	%f322, 0f00000000;
	@%p16 bra 	$L__BB2_58;
	ld.shared.f32 	%f322, [%r7+1472];
$L__BB2_58:
	fma.rn.f32 	%f86, %f74, %f322, %f73;
	ld.shared.f32 	%f87, [%r6+24];
	mov.f32 	%f323, 0f00000000;
	@%p13 bra 	$L__BB2_60;
	ld.shared.f32 	%f323, [%r7+1536];
$L__BB2_60:
	fma.rn.f32 	%f90, %f87, %f323, %f77;
	mov.f32 	%f324, 0f00000000;
	@%p14 bra 	$L__BB2_62;
	ld.shared.f32 	%f324, [%r7+1600];
$L__BB2_62:
	fma.rn.f32 	%f93, %f87, %f324, %f80;
	mov.f32 	%f325, 0f00000000;
	@%p15 bra 	$L__BB2_64;
	ld.shared.f32 	%f325, [%r7+1664];
$L__BB2_64:
	fma.rn.f32 	%f96, %f87, %f325, %f83;
	mov.f32 	%f326, 0f00000000;
	@%p16 bra 	$L__BB2_66;
	ld.shared.f32 	%f326, [%r7+1728];
$L__BB2_66:
	fma.rn.f32 	%f99, %f87, %f326, %f86;
	ld.shared.f32 	%f100, [%r6+28];
	mov.f32 	%f327, 0f00000000;
	@%p13 bra 	$L__BB2_68;
	ld.shared.f32 	%f327, [%r7+1792];
$L__BB2_68:
	fma.rn.f32 	%f103, %f100, %f327, %f90;
	mov.f32 	%f328, 0f00000000;
	@%p14 bra 	$L__BB2_70;
	ld.shared.f32 	%f328, [%r7+1856];
$L__BB2_70:
	fma.rn.f32 	%f106, %f100, %f328, %f93;
	mov.f32 	%f329, 0f00000000;
	@%p15 bra 	$L__BB2_72;
	ld.shared.f32 	%f329, [%r7+1920];
$L__BB2_72:
	fma.rn.f32 	%f109, %f100, %f329, %f96;
	mov.f32 	%f330, 0f00000000;
	@%p16 bra 	$L__BB2_74;
	ld.shared.f32 	%f330, [%r7+1984];
$L__BB2_74:
	fma.rn.f32 	%f112, %f100, %f330, %f99;
	ld.shared.f32 	%f113, [%r6+32];
	mov.f32 	%f331, 0f00000000;
	@%p13 bra 	$L__BB2_76;
	ld.shared.f32 	%f331, [%r7+2048];
$L__BB2_76:
	fma.rn.f32 	%f116, %f113, %f331, %f103;
	mov.f32 	%f332, 0f00000000;
	@%p14 bra 	$L__BB2_78;
	ld.shared.f32 	%f332, [%r7+2112];
$L__BB2_78:
	fma.rn.f32 	%f119, %f113, %f332, %f106;
	mov.f32 	%f333, 0f00000000;
	@%p15 bra 	$L__BB2_80;
	ld.shared.f32 	%f333, [%r7+2176];
$L__BB2_80:
	fma.rn.f32 	%f122, %f113, %f333, %f109;
	mov.f32 	%f334, 0f00000000;
	@%p16 bra 	$L__BB2_82;
	ld.shared.f32 	%f334, [%r7+2240];
$L__BB2_82:
	fma.rn.f32 	%f125, %f113, %f334, %f112;
	ld.shared.f32 	%f126, [%r6+36];
	mov.f32 	%f335, 0f00000000;
	@%p13 bra 	$L__BB2_84;
	ld.shared.f32 	%f335, [%r7+2304];
$L__BB2_84:
	fma.rn.f32 	%f129, %f126, %f335, %f116;
	mov.f32 	%f336, 0f00000000;
	@%p14 bra 	$L__BB2_86;
	ld.shared.f32 	%f336, [%r7+2368];
$L__BB2_86:
	fma.rn.f32 	%f132, %f126, %f336, %f119;
	mov.f32 	%f337, 0f00000000;
	@%p15 bra 	$L__BB2_88;
	ld.shared.f32 	%f337, [%r7+2432];
$L__BB2_88:
	fma.rn.f32 	%f135, %f126, %f337, %f122;
	mov.f32 	%f338, 0f00000000;
	@%p16 bra 	$L__BB2_90;
	ld.shared.f32 	%f338, [%r7+2496];
$L__BB2_90:
	fma.rn.f32 	%f138, %f126, %f338, %f125;
	ld.shared.f32 	%f139, [%r6+40];
	mov.f32 	%f339, 0f00000000;
	@%p13 bra 	$L__BB2_92;
	ld.shared.f32 	%f339, [%r7+2560];
$L__BB2_92:
	fma.rn.f32 	%f142, %f139, %f339, %f129;
	mov.f32 	%f340, 0f00000000;
	@%p14 bra 	$L__BB2_94;
	ld.shared.f32 	%f340, [%r7+2624];
$L__BB2_94:
	fma.rn.f32 	%f145, %f139, %f340, %f132;
	mov.f32 	%f341, 0f00000000;
	@%p15 bra 	$L__BB2_96;
	ld.shared.f32 	%f341, [%r7+2688];
$L__BB2_96:
	fma.rn.f32 	%f148, %f139, %f341, %f135;
	mov.f32 	%f342, 0f00000000;
	@%p16 bra 	$L__BB2_98;
	ld.shared.f32 	%f342, [%r7+2752];
$L__BB2_98:
	fma.rn.f32 	%f151, %f139, %f342, %f138;
	ld.shared.f32 	%f152, [%r6+44];
	mov.f32 	%f343, 0f00000000;
	@%p13 bra 	$L__BB2_100;
	ld.shared.f32 	%f343, [%r7+2816];
$L__BB2_100:
	fma.rn.f32 	%f155, %f152, %f343, %f142;
	mov.f32 	%f344, 0f00000000;
	@%p14 bra 	$L__BB2_102;
	ld.shared.f32 	%f344, [%r7+2880];
$L__BB2_102:
	fma.rn.f32 	%f158, %f152, %f344, %f145;
	mov.f32 	%f345, 0f00000000;
	@%p15 bra 	$L__BB2_104;
	ld.shared.f32 	%f345, [%r7+2944];
$L__BB2_104:
	fma.rn.f32 	%f161, %f152, %f345, %f148;
	mov.f32 	%f346, 0f00000000;
	@%p16 bra 	$L__BB2_106;
	ld.shared.f32 	%f346, [%r7+3008];
$L__BB2_106:
	fma.rn.f32 	%f164, %f152, %f346, %f151;
	ld.shared.f32 	%f165, [%r6+48];
	mov.f32 	%f347, 0f00000000;
	@%p13 bra 	$L__BB2_108;
	ld.shared.f32 	%f347, [%r7+3072];
$L__BB2_108:
	fma.rn.f32 	%f168, %f165, %f347, %f155;
	mov.f32 	%f348, 0f00000000;
	@%p14 bra 	$L__BB2_110;
	ld.shared.f32 	%f348, [%r7+3136];
$L__BB2_110:
	fma.rn.f32 	%f171, %f165, %f348, %f158;
	mov.f32 	%f349, 0f00000000;
	@%p15 bra 	$L__BB2_112;
	ld.shared.f32 	%f349, [%r7+3200];
$L__BB2_112:
	fma.rn.f32 	%f174, %f165, %f349, %f161;
	mov.f32 	%f350, 0f00000000;
	@%p16 bra 	$L__BB2_114;
	ld.shared.f32 	%f350, [%r7+3264];
$L__BB2_114:
	fma.rn.f32 	%f177, %f165, %f350, %f164;
	ld.shared.f32 	%f178, [%r6+52];
	mov.f32 	%f351, 0f00000000;
	@%p13 bra 	$L__BB2_116;
	ld.shared.f32 	%f351, [%r7+3328];
$L__BB2_116:
	fma.rn.f32 	%f181, %f178, %f351, %f168;
	mov.f32 	%f352, 0f00000000;
	@%p14 bra 	$L__BB2_118;
	ld.shared.f32 	%f352, [%r7+3392];
$L__BB2_118:
	fma.rn.f32 	%f184, %f178, %f352, %f171;
	mov.f32 	%f353, 0f00000000;
	@%p15 bra 	$L__BB2_120;
	ld.shared.f32 	%f353, [%r7+3456];
$L__BB2_120:
	fma.rn.f32 	%f187, %f178, %f353, %f174;
	mov.f32 	%f354, 0f00000000;
	@%p16 bra 	$L__BB2_122;
	ld.shared.f32 	%f354, [%r7+3520];
$L__BB2_122:
	fma.rn.f32 	%f190, %f178, %f354, %f177;
	ld.shared.f32 	%f191, [%r6+56];
	mov.f32 	%f355, 0f00000000;
	@%p13 bra 	$L__BB2_124;
	ld.shared.f32 	%f355, [%r7+3584];
$L__BB2_124:
	fma.rn.f32 	%f194, %f191, %f355, %f181;
	mov.f32 	%f356, 0f00000000;
	@%p14 bra 	$L__BB2_126;
	ld.shared.f32 	%f356, [%r7+3648];
$L__BB2_126:
	fma.rn.f32 	%f197, %f191, %f356, %f184;
	mov.f32 	%f357, 0f00000000;
	@%p15 bra 	$L__BB2_128;
	ld.shared.f32 	%f357, [%r7+3712];
$L__BB2_128:
	fma.rn.f32 	%f200, %f191, %f357, %f187;
	mov.f32 	%f358, 0f00000000;
	@%p16 bra 	$L__BB2_130;
	ld.shared.f32 	%f358, [%r7+3776];
$L__BB2_130:
	fma.rn.f32 	%f203, %f191, %f358, %f190;
	ld.shared.f32 	%f204, [%r6+60];
	mov.f32 	%f359, 0f00000000;
	@%p13 bra 	$L__BB2_132;
	ld.shared.f32 	%f359, [%r7+3840];
$L__BB2_132:
	fma.rn.f32 	%f366, %f204, %f359, %f194;
	mov.f32 	%f360, 0f00000000;
	@%p14 bra 	$L__BB2_134;
	ld.shared.f32 	%f360, [%r7+3904];
$L__BB2_134:
	fma.rn.f32 	%f365, %f204, %f360, %f197;
	mov.f32 	%f361, 0f00000000;
	@%p15 bra 	$L__BB2_136;
	ld.shared.f32 	%f361, [%r7+3968];
$L__BB2_136:
	fma.rn.f32 	%f364, %f204, %f361, %f200;
	mov.f32 	%f362, 0f00000000;
	@%p16 bra 	$L__BB2_138;
	ld.shared.f32 	%f362, [%r7+4032];
$L__BB2_138:
	fma.rn.f32 	%f363, %f204, %f362, %f203;
$L__BB2_139:
	bar.sync 	0;
	add.s32 	%r53, %r53, 16;
	setp.lt.s32 	%p77, %r53, %r28;
	@%p77 bra 	$L__BB2_2;
$L__BB2_140:
	setp.ge.s32 	%p78, %r3, %r26;
	@%p78 bra 	$L__BB2_149;
	mul.lo.s32 	%r25, %r27, %r3;
	setp.ge.s32 	%p79, %r4, %r27;
	@%p79 bra 	$L__BB2_143;
	add.s32 	%r49, %r4, %r25;
	mul.wide.s32 	%rd12, %r49, 4;
	add.s64 	%rd13, %rd1, %rd12;
	st.global.f32 	[%rd13], %f366;
$L__BB2_143:
	add.s32 	%r50, %r4, 16;
	setp.ge.s32 	%p80, %r50, %r27;
	cvt.s64.s32 	%rd14, %r25;
	cvt.s64.s32 	%rd15, %r4;
	add.s64 	%rd16, %rd15, %rd14;
	shl.b64 	%rd17, %rd16, 2;
	add.s64 	%rd4, %rd1, %rd17;
	@%p80 bra 	$L__BB2_145;
	st.global.f32 	[%rd4+64], %f365;
$L__BB2_145:
	add.s32 	%r51, %r4, 32;
	setp.ge.s32 	%p81, %r51, %r27;
	@%p81 bra 	$L__BB2_147;
	st.global.f32 	[%rd4+128], %f364;
$L__BB2_147:
	add.s32 	%r52, %r4, 48;
	setp.ge.s32 	%p82, %r52, %r27;
	@%p82 bra 	$L__BB2_149;
	st.global.f32 	[%rd4+192], %f363;
$L__BB2_149:
	ret;
$L__BB2_150:
	setp.ge.s32 	%p3, %r3, %r26;
	add.s32 	%r12, %r2, %r53;
	setp.ge.s32 	%p4, %r12, %r28;
	mov.f32 	%f297, 0f00000000;
	or.pred  	%p5, %p3, %p4;
	@%p5 bra 	$L__BB2_152;
	add.s32 	%r41, %r12, %r5;
	mul.wide.u32 	%rd8, %r41, 4;
	add.s64 	%rd9, %rd3, %rd8;
	ld.global.nc.f32 	%f297, [%rd9];
$L__BB2_152:
	shl.b32 	%r42, %r2, 2;
	add.s32 	%r43, %r6, %r42;
	st.shared.f32 	[%r43], %f297;
	bra.uni 	$L__BB2_3;

}
	// .globl	_Z25gemm_reg_tiling_TN_kernelILi8EEvPKfS1_Pfiii
.visible .entry _Z25gemm_reg_tiling_TN_kernelILi8EEvPKfS1_Pfiii(
	.param .u64 .ptr .align 1 _Z25gemm_reg_tiling_TN_kernelILi8EEvPKfS1_Pfiii_param_0,
	.param .u64 .ptr .align 1 _Z25gemm_reg_tiling_TN_kernelILi8EEvPKfS1_Pfiii_param_1,
	.param .u64 .ptr .align 1 _Z25gemm_reg_tiling_TN_kernelILi8EEvPKfS1_Pfiii_param_2,
	.param .u32 _Z25gemm_reg_tiling_TN_kernelILi8EEvPKfS1_Pfiii_param_3,
	.param .u32 _Z25gemm_reg_tiling_TN_kernelILi8EEvPKfS1_Pfiii_param_4,
	.param .u32 _Z25gemm_reg_tiling_TN_kernelILi8EEvPKfS1_Pfiii_param_5
)
{
	.reg .pred 	%p<173>;
	.reg .b32 	%r<71>;
	.reg .b32 	%f<739>;
	.reg .b64 	%rd<35>;
	// demoted variable
	.shared .align 4 .b8 _ZZ25gemm_reg_tiling_TN_kernelILi8EEvPKfS1_PfiiiE2As[1024];
	// demoted variable
	.shared .align 4 .b8 _ZZ25gemm_reg_tiling_TN_kernelILi8EEvPKfS1_PfiiiE2Bs[8192];
	ld.param.u64 	%rd7, [_Z25gemm_reg_tiling_TN_kernelILi8EEvPKfS1_Pfiii_param_1];
	ld.param.u64 	%rd8, [_Z25gemm_reg_tiling_TN_kernelILi8EEvPKfS1_Pfiii_param_2];
	ld.param.u32 	%r34, [_Z25gemm_reg_tiling_TN_kernelILi8EEvPKfS1_Pfiii_param_3];
	ld.param.u32 	%r35, [_Z25gemm_reg_tiling_TN_kernelILi8EEvPKfS1_Pfiii_param_4];
	ld.param.u32 	%r36, [_Z25gemm_reg_tiling_TN_kernelILi8EEvPKfS1_Pfiii_param_5];
	cvta.to.global.u64 	%rd1, %rd7;
	cvta.to.global.u64 	%rd2, %rd8;
	mov.u32 	%r37, %ctaid.y;
	shl.b32 	%r38, %r37, 4;
	mov.u32 	%r39, %ctaid.x;
	shl.b32 	%r1, %r39, 7;
	mov.u32 	%r2, %tid.y;
	mov.u32 	%r3, %tid.x;
	add.s32 	%r4, %r38, %r2;
	add.s32 	%r5, %r1, %r3;
	setp.lt.s32 	%p1, %r36, 1;
	mov.f32 	%f723, 0f00000000;
	mov.f32 	%f724, %f723;
	mov.f32 	%f725, %f723;
	mov.f32 	%f726, %f723;
	mov.f32 	%f727, %f723;
	mov.f32 	%f728, %f723;
	mov.f32 	%f729, %f723;
	mov.f32 	%f730, %f723;
	@%p1 bra 	$L__BB3_285;
	mul.lo.s32 	%r6, %r4, %r36;
	shl.b32 	%r41, %r2, 6;
	mov.u32 	%r42, _ZZ25gemm_reg_tiling_TN_kernelILi8EEvPKfS1_PfiiiE2As;
	add.s32 	%r7, %r42, %r41;
	shl.b32 	%r43, %r2, 9;
	mov.u32 	%r44, _ZZ25gemm_reg_tiling_TN_kernelILi8EEvPKfS1_PfiiiE2Bs;
	add.s32 	%r8, %r44, %r43;
	max.u32 	%r45, %r3, 112;
	sub.s32 	%r46, %r45, %r3;
	add.s32 	%r9, %r46, 15;
	and.b32  	%r10, %r9, 48;
	shl.b32 	%r47, %r3, 2;
	add.s32 	%r11, %r8, %r47;
	add.s32 	%r12, %r5, 16;
	add.s32 	%r13, %r5, 32;
	add.s32 	%r14, %r44, %r47;
	add.s32 	%r15, %r5, 48;
	add.s32 	%r16, %r5, 64;
	add.s32 	%r17, %r5, 80;
	add.s32 	%r18, %r5, 96;
	add.s32 	%r19, %r5, 112;
	mov.b32 	%r68, 0;
	mov.f32 	%f723, 0f00000000;
	cvt.s64.s32 	%rd22, %r1;
	cvt.u64.u32 	%rd15, %r3;
	add.s64 	%rd17, %rd15, %rd22;
$L__BB3_2:
	or.b32  	%r48, %r2, %r3;
	and.b32  	%r49, %r48, 1008;
	setp.eq.s32 	%p2, %r49, 0;
	@%p2 bra 	$L__BB3_303;
$L__BB3_3:
	setp.lt.u32 	%p6, %r2, 16;
	@%p6 bra 	$L__BB3_4;
	bra.uni 	$L__BB3_26;
$L__BB3_4:
	setp.gt.u32 	%p7, %r3, 127;
	add.s32 	%r22, %r2, %r68;
	@%p7 bra 	$L__BB3_26;
	setp.eq.s32 	%p8, %r10, 48;
	mul.lo.s32 	%r23, %r22, %r35;
	mov.u32 	%r69, %r3;
	@%p8 bra 	$L__BB3_15;
	setp.ge.s32 	%p9, %r22, %r36;
	setp.ge.s32 	%p10, %r5, %r35;
	mov.f32 	%f588, 0f00000000;
	or.pred  	%p11, %p9, %p10;
	@%p11 bra 	$L__BB3_8;
	add.s32 	%r54, %r5, %r23;
	mul.wide.s32 	%rd12, %r54, 4;
	add.s64 	%rd13, %rd1, %rd12;
	ld.global.nc.f32 	%f588, [%rd13];
$L__BB3_8:
	add.s32 	%r69, %r3, 16;
	setp.eq.s32 	%p12, %r10, 0;
	st.shared.f32 	[%r11], %f588;
	@%p12 bra 	$L__BB3_15;
	setp.ge.s32 	%p14, %r12, %r35;
	cvt.s64.s32 	%rd16, %r23;
	add.s64 	%rd18, %rd17, %rd16;
	shl.b64 	%rd19, %rd18, 2;
	add.s64 	%rd3, %rd1, %rd19;
	mov.f32 	%f589, 0f00000000;
	or.pred  	%p15, %p9, %p14;
	@%p15 bra 	$L__BB3_11;
	ld.global.nc.f32 	%f589, [%rd3+64];
$L__BB3_11:
	add.s32 	%r69, %r3, 32;
	setp.eq.s32 	%p16, %r10, 16;
	st.shared.f32 	[%r11+64], %f589;
	@%p16 bra 	$L__BB3_15;
	setp.ge.s32 	%p18, %r13, %r35;
	mov.f32 	%f590, 0f00000000;
	or.pred  	%p19, %p9, %p18;
	@%p19 bra 	$L__BB3_14;
	ld.global.nc.f32 	%f590, [%rd3+128];
$L__BB3_14:
	add.s32 	%r69, %r3, 48;
	st.shared.f32 	[%r11+128], %f590;
$L__BB3_15:
	setp.lt.u32 	%p20, %r9, 48;
	@%p20 bra 	$L__BB3_26;
	cvt.s64.s32 	%rd24, %r23;
$L__BB3_17:
	setp.ge.s32 	%p21, %r22, %r36;
	add.s32 	%r29, %r69, %r1;
	setp.ge.s32 	%p22, %r29, %r35;
	mov.f32 	%f591, 0f00000000;
	or.pred  	%p23, %p21, %p22;
	@%p23 bra 	$L__BB3_19;
	add.s32 	%r55, %r29, %r23;
	mul.wide.s32 	%rd20, %r55, 4;
	add.s64 	%rd21, %rd1, %rd20;
	ld.global.nc.f32 	%f591, [%rd21];
$L__BB3_19:
	shl.b32 	%r56, %r69, 2;
	add.s32 	%r30, %r8, %r56;
	st.shared.f32 	[%r30], %f591;
	add.s32 	%r57, %r29, 16;
	setp.ge.s32 	%p25, %r57, %r35;
	cvt.s64.s32 	%rd23, %r69;
	add.s64 	%rd25, %rd23, %rd22;
	add.s64 	%rd26, %rd25, %rd24;
	shl.b64 	%rd27, %rd26, 2;
	add.s64 	%rd4, %rd1, %rd27;
	mov.f32 	%f592, 0f00000000;
	or.pred  	%p26, %p21, %p25;
	@%p26 bra 	$L__BB3_21;
	ld.global.nc.f32 	%f592, [%rd4+64];
$L__BB3_21:
	st.shared.f32 	[%r30+64], %f592;
	add.s32 	%r58, %r29, 32;
	setp.ge.s32 	%p28, %r58, %r35;
	mov.f32 	%f593, 0f00000000;
	or.pred  	%p29, %p21, %p28;
	@%p29 bra 	$L__BB3_23;
	ld.global.nc.f32 	%f593, [%rd4+128];
$L__BB3_23:
	st.shared.f32 	[%r30+128], %f593;
	add.s32 	%r59, %r29, 48;
	setp.ge.s32 	%p31, %r59, %r35;
	mov.f32 	%f594, 0f00000000;
	or.pred  	%p32, %p21, %p31;
	@%p32 bra 	$L__BB3_25;
	ld.global.nc.f32 	%f594, [%rd4+192];
$L__BB3_25:
	st.shared.f32 	[%r30+192], %f594;
	add.s32 	%r31, %r69, 64;
	setp.lt.u32 	%p33, %r69, 64;
	mov.u32 	%r69, %r31;
	@%p33 bra 	$L__BB3_17;
$L__BB3_26:
	setp.ge.s32 	%p34, %r4, %r34;
	bar.sync 	0;
	@%p34 bra 	$L__BB3_284;
	setp.ge.s32 	%p35, %r5, %r35;
	ld.shared.f32 	%f25, [%r7];
	mov.f32 	%f595, 0f00000000;
	@%p35 bra 	$L__BB3_29;
	ld.shared.f32 	%f595, [%r14];
$L__BB3_29:
	setp.ge.s32 	%p36, %r12, %r35;
	fma.rn.f32 	%f28, %f25, %f595, %f730;
	mov.f32 	%f596, 0f00000000;
	@%p36 bra 	$L__BB3_31;
	ld.shared.f32 	%f596, [%r14+64];
$L__BB3_31:
	setp.ge.s32 	%p37, %r13, %r35;
	fma.rn.f32 	%f31, %f25, %f596, %f729;
	mov.f32 	%f597, 0f00000000;
	@%p37 bra 	$L__BB3_33;
	ld.shared.f32 	%f597, [%r14+128];
$L__BB3_33:
	setp.ge.s32 	%p38, %r15, %r35;
	fma.rn.f32 	%f34, %f25, %f597, %f728;
	mov.f32 	%f598, 0f00000000;
	@%p38 bra 	$L__BB3_35;
	ld.shared.f32 	%f598, [%r14+192];
$L__BB3_35:
	setp.ge.s32 	%p39, %r16, %r35;
	fma.rn.f32 	%f37, %f25, %f598, %f727;
	mov.f32 	%f599, 0f00000000;
	@%p39 bra 	$L__BB3_37;
	ld.shared.f32 	%f599, [%r14+256];
$L__BB3_37:
	setp.ge.s32 	%p40, %r17, %r35;
	fma.rn.f32 	%f40, %f25, %f599, %f726;
	mov.f32 	%f600, 0f00000000;
	@%p40 bra 	$L__BB3_39;
	ld.shared.f32 	%f600, [%r14+320];
$L__BB3_39:
	setp.ge.s32 	%p41, %r18, %r35;
	fma.rn.f32 	%f43, %f25, %f600, %f725;
	mov.f32 	%f601, 0f00000000;
	@%p41 bra 	$L__BB3_41;
	ld.shared.f32 	%f601, [%r14+384];
$L__BB3_41:
	setp.ge.s32 	%p42, %r19, %r35;
	fma.rn.f32 	%f46, %f25, %f601, %f724;
	mov.f32 	%f602, 0f00000000;
	@%p42 bra 	$L__BB3_43;
	ld.shared.f32 	%f602, [%r14+448];
$L__BB3_43:
	fma.rn.f32 	%f49, %f25, %f602, %f723;
	ld.shared.f32 	%f50, [%r7+4];
	mov.f32 	%f603, 0f00000000;
	@%p35 bra 	$L__BB3_45;
	ld.shared.f32 	%f603, [%r14+512];
$L__BB3_45:
	fma.rn.f32 	%f53, %f50, %f603, %f28;
	mov.f32 	%f604, 0f00000000;
	@%p36 bra 	$L__BB3_47;
	ld.shared.f32 	%f604, [%r14+576];
$L__BB3_47:
	fma.rn.f32 	%f56, %f50, %f604, %f31;
	mov.f32 	%f605, 0f00000000;
	@%p37 bra 	$L__BB3_49;
	ld.shared.f32 	%f605, [%r14+640];
$L__BB3_49:
	fma.rn.f32 	%f59, %f50, %f605, %f34;
	mov.f32 	%f606, 0f00000000;
	@%p38 bra 	$L__BB3_51;
	ld.shared.f32 	%f606, [%r14+704];
$L__BB3_51:
	fma.rn.f32 	%f62, %f50, %f606, %f37;
	mov.f32 	%f607, 0f00000000;
	@%p39 bra 	$L__BB3_53;
	ld.shared.f32 	%f607, [%r14+768];
$L__BB3_53:
	fma.rn.f32 	%f65, %f50, %f607, %f40;
	mov.f32 	%f608, 0f00000000;
	@%p40 bra 	$L__BB3_55;
	ld.shared.f32 	%f608, [%r14+832];
$L__BB3_55:
	setp.ge.s32 	%p49, %r18, %r35;
	fma.rn.f32 	%f68, %f50, %f608, %f43;
	mov.f32 	%f609, 0f00000000;
	@%p49 bra 	$L__BB3_57;
	ld.shared.f32 	%f609, [%r14+896];
$L__BB3_57:
	setp.ge.s32 	%p50, %r19, %r35;
	fma.rn.f32 	%f71, %f50, %f609, %f46;
	mov.f32 	%f610, 0f00000000;
	@%p50 bra 	$L__BB3_59;
	ld.shared.f32 	%f610, [%r14+960];
$L__BB3_59:
	setp.ge.s32 	%p51, %r5, %r35;
	fma.rn.f32 	%f74, %f50, %f610, %f49;
	ld.shared.f32 	%f75, [%r7+8];
	mov.f32 	%f611, 0f00000000;
	@%p51 bra 	$L__BB3_61;
	ld.shared.f32 	%f611, [%r14+1024];
$L__BB3_61:
	setp.ge.s32 	%p52, %r12, %r35;
	fma.rn.f32 	%f78, %f75, %f611, %f53;
	mov.f32 	%f612, 0f00000000;
	@%p52 bra 	$L__BB3_63;
	ld.shared.f32 	%f612, [%r14+1088];
$L__BB3_63:
	setp.ge.s32 	%p53, %r13, %r35;
	fma.rn.f32 	%f81, %f75, %f612, %f56;
	mov.f32 	%f613, 0f00000000;
	@%p53 bra 	$L__BB3_65;
	ld.shared.f32 	%f613, [%r14+1152];
$L__BB3_65:
	setp.ge.s32 	%p54, %r15, %r35;
	fma.rn.f32 	%f84, %f75, %f613, %f59;
	mov.f32 	%f614, 0f00000000;
	@%p54 bra 	$L__BB3_67;
	ld.shared.f32 	%f614, [%r14+1216];
$L__BB3_67:
	setp.ge.s32 	%p55, %r16, %r35;
	fma.rn.f32 	%f87, %f75, %f614, %f62;
	mov.f32 	%f615, 0f00000000;
	@%p55 bra 	$L__BB3_69;
	ld.shared.f32 	%f615, [%r14+1280];
$L__BB3_69:
	setp.ge.s32 	%p56, %r17, %r35;
	fma.rn.f32 	%f90, %f75, %f615, %f65;
	mov.f32 	%f616, 0f00000000;
	@%p56 bra 	$L__BB3_71;
	ld.shared.f32 	%f616, [%r14+1344];
$L__BB3_71:
	fma.rn.f32 	%f93, %f75, %f616, %f68;
	mov.f32 	%f617, 0f00000000;
	@%p49 bra 	$L__BB3_73;
	ld.shared.f32 	%f617, [%r14+1408];
$L__BB3_73:
	fma.rn.f32 	%f96, %f75, %f617, %f71;
	mov.f32 	%f618, 0f00000000;
	@%p50 bra 	$L__BB3_75;
	ld.shared.f32 	%f618, [%r14+1472];
$L__BB3_75:
	fma.rn.f32 	%f99, %f75, %f618, %f74;
	ld.shared.f32 	%f100, [%r7+12];
	mov.f32 	%f619, 0f00000000;
	@%p51 bra 	$L__BB3_77;
	ld.shared.f32 	%f619, [%r14+1536];
$L__BB3_77:
	fma.rn.f32 	%f103, %f100, %f619, %f78;
	mov.f32 	%f620, 0f00000000;
	@%p52 bra 	$L__BB3_79;
	ld.shared.f32 	%f620, [%r14+1600];
$L__BB3_79:
	fma.rn.f32 	%f106, %f100, %f620, %f81;
	mov.f32 	%f621, 0f00000000;
	@%p53 bra 	$L__BB3_81;
	ld.shared.f32 	%f621, [%r14+1664];
$L__BB3_81:
	fma.rn.f32 	%f109, %f100, %f621, %f84;
	mov.f32 	%f622, 0f00000000;
	@%p54 bra 	$L__BB3_83;
	ld.shared.f32 	%f622, [%r14+1728];
$L__BB3_83:
	setp.ge.s32 	%p63, %r16, %r35;
	fma.rn.f32 	%f112, %f100, %f622, %f87;
	mov.f32 	%f623, 0f00000000;
	@%p63 bra 	$L__BB3_85;
	ld.shared.f32 	%f623, [%r14+1792];
$L__BB3_85:
	setp.ge.s32 	%p64, %r17, %r35;
	fma.rn.f32 	%f115, %f100, %f623, %f90;
	mov.f32 	%f624, 0f00000000;
	@%p64 bra 	$L__BB3_87;
	ld.shared.f32 	%f624, [%r14+1856];
$L__BB3_87:
	setp.ge.s32 	%p65, %r18, %r35;
	fma.rn.f32 	%f118, %f100, %f624, %f93;
	mov.f32 	%f625, 0f00000000;
	@%p65 bra 	$L__BB3_89;
	ld.shared.f32 	%f625, [%r14+1920];
$L__BB3_89:
	setp.ge.s32 	%p66, %r19, %r35;
	fma.rn.f32 	%f121, %f100, %f625, %f96;
	mov.f32 	%f626, 0f00000000;
	@%p66 bra 	$L__BB3_91;
	ld.shared.f32 	%f626, [%r14+1984];
$L__BB3_91:
	setp.ge.s32 	%p67, %r5, %r35;
	fma.rn.f32 	%f124, %f100, %f626, %f99;
	ld.shared.f32 	%f125, [%r7+16];
	mov.f32 	%f627, 0f00000000;
	@%p67 bra 	$L__BB3_93;
	ld.shared.f32 	%f627, [%r14+2048];
$L__BB3_93:
	setp.ge.s32 	%p68, %r12, %r35;
	fma.rn.f32 	%f128, %f125, %f627, %f103;
	mov.f32 	%f628, 0f00000000;
	@%p68 bra 	$L__BB3_95;
	ld.shared.f32 	%f628, [%r14+2112];
$L__BB3_95:
	setp.ge.s32 	%p69, %r13, %r35;
	fma.rn.f32 	%f131, %f125, %f628, %f106;
	mov.f32 	%f629, 0f00000000;
	@%p69 bra 	$L__BB3_97;
	ld.shared.f32 	%f629, [%r14+2176];
$L__BB3_97:
	setp.ge.s32 	%p70, %r15, %r35;
	fma.rn.f32 	%f134, %f125, %f629, %f109;
	mov.f32 	%f630, 0f00000000;
	@%p70 bra 	$L__BB3_99;
	ld.shared.f32 	%f630, [%r14+2240];
$L__BB3_99:
	fma.rn.f32 	%f137, %f125, %f630, %f112;
	mov.f32 	%f631, 0f00000000;
	@%p63 bra 	$L__BB3_101;
	ld.shared.f32 	%f631, [%r14+2304];
$L__BB3_101:
	fma.rn.f32 	%f140, %f125, %f631, %f115;
	mov.f32 	%f632, 0f00000000;
	@%p64 bra 	$L__BB3_103;
	ld.shared.f32 	%f632, [%r14+2368];
$L__BB3_103:
	fma.rn.f32 	%f143, %f125, %f632, %f118;
	mov.f32 	%f633, 0f00000000;
	@%p65 bra 	$L__BB3_105;
	ld.shared.f32 	%f633, [%r14+2432];
$L__BB3_105:
	fma.rn.f32 	%f146, %f125, %f633, %f121;
	mov.f32 	%f634, 0f00000000;
	@%p66 bra 	$L__BB3_107;
	ld.shared.f32 	%f634, [%r14+2496];
$L__BB3_107:
	fma.rn.f32 	%f149, %f125, %f634, %f124;
	ld.shared.f32 	%f150, [%r7+20];
	mov.f32 	%f635, 0f00000000;
	@%p67 bra 	$L__BB3_109;
	ld.shared.f32 	%f635, [%r14+2560];
$L__BB3_109:
	fma.rn.f32 	%f153, %f150, %f635, %f128;
	mov.f32 	%f636, 0f00000000;
	@%p68 bra 	$L__BB3_111;
	ld.shared.f32 	%f636, [%r14+2624];
$L__BB3_111:
	setp.ge.s32 	%p77, %r13, %r35;
	fma.rn.f32 	%f156, %f150, %f636, %f131;
	mov.f32 	%f637, 0f00000000;
	@%p77 bra 	$L__BB3_113;
	ld.shared.f32 	%f637, [%r14+2688];
$L__BB3_113:
	setp.ge.s32 	%p78, %r15, %r35;
	fma.rn.f32 	%f159, %f150, %f637, %f134;
	mov.f32 	%f638, 0f00000000;
	@%p78 bra 	$L__BB3_115;
	ld.shared.f32 	%f638, [%r14+2752];
$L__BB3_115:
	setp.ge.s32 	%p79, %r16, %r35;
	fma.rn.f32 	%f162, %f150, %f638, %f137;
	mov.f32 	%f639, 0f00000000;
	@%p79 bra 	$L__BB3_117;
	ld.shared.f32 	%f639, [%r14+2816];
$L__BB3_117:
	setp.ge.s32 	%p80, %r17, %r35;
	fma.rn.f32 	%f165, %f150, %f639, %f140;
	mov.f32 	%f640, 0f00000000;
	@%p80 bra 	$L__BB3_119;
	ld.shared.f32 	%f640, [%r14+2880];
$L__BB3_119:
	setp.ge.s32 	%p81, %r18, %r35;
	fma.rn.f32 	%f168, %f150, %f640, %f143;
	mov.f32 	%f641, 0f00000000;
	@%p81 bra 	$L__BB3_121;
	ld.shared.f32 	%f641, [%r14+2944];
$L__BB3_121:
	setp.ge.s32 	%p82, %r19, %r35;
	fma.rn.f32 	%f171, %f150, %f641, %f146;
	mov.f32 	%f642, 0f00000000;
	@%p82 bra 	$L__BB3_123;
	ld.shared.f32 	%f642, [%r14+3008];
$L__BB3_123:
	setp.ge.s32 	%p83, %r5, %r35;
	fma.rn.f32 	%f174, %f150, %f642, %f149;
	ld.shared.f32 	%f175, [%r7+24];
	mov.f32 	%f643, 0f00000000;
	@%p83 bra 	$L__BB3_125;
	ld.shared.f32 	%f643, [%r14+3072];
$L__BB3_125:
	setp.ge.s32 	%p84, %r12, %r35;
	fma.rn.f32 	%f178, %f175, %f643, %f153;
	mov.f32 	%f644, 0f00000000;
	@%p84 bra 	$L__BB3_127;
	ld.shared.f32 	%f644, [%r14+3136];
$L__BB3_127:
	fma.rn.f32 	%f181, %f175, %f644, %f156;
	mov.f32 	%f645, 0f00000000;
	@%p77 bra 	$L__BB3_129;
	ld.shared.f32 	%f645, [%r14+3200];
$L__BB3_129:
	fma.rn.f32 	%f184, %f175, %f645, %f159;
	mov.f32 	%f646, 0f00000000;
	@%p78 bra 	$L__BB3_131;
	ld.shared.f32 	%f646, [%r14+3264];
$L__BB3_131:
	fma.rn.f32 	%f187, %f175, %f646, %f162;
	mov.f32 	%f647, 0f00000000;
	@%p79 bra 	$L__BB3_133;
	ld.shared.f32 	%f647, [%r14+3328];
$L__BB3_133:
	fma.rn.f32 	%f190, %f175, %f647, %f165;
	mov.f32 	%f648, 0f00000000;
	@%p80 bra 	$L__BB3_135;
	ld.shared.f32 	%f648, [%r14+3392];
$L__BB3_135:
	fma.rn.f32 	%f193, %f175, %f648, %f168;
	mov.f32 	%f649, 0f00000000;
	@%p81 bra 	$L__BB3_137;
	ld.shared.f32 	%f649, [%r14+3456];
$L__BB3_137:
	fma.rn.f32 	%f196, %f175, %f649, %f171;
	mov.f32 	%f650, 0f00000000;
	@%p82 bra 	$L__BB3_139;
	ld.shared.f32 	%f650, [%r14+3520];
$L__BB3_139:
	setp.ge.s32 	%p91, %r5, %r35;
	fma.rn.f32 	%f199, %f175, %f650, %f174;
	ld.shared.f32 	%f200, [%r7+28];
	mov.f32 	%f651, 0f00000000;
	@%p91 bra 	$L__BB3_141;
	ld.shared.f32 	%f651, [%r14+3584];
$L__BB3_141:
	setp.ge.s32 	%p92, %r12, %r35;
	fma.rn.f32 	%f203, %f200, %f651, %f178;
	mov.f32 	%f652, 0f00000000;
	@%p92 bra 	$L__BB3_143;
	ld.shared.f32 	%f652, [%r14+3648];
$L__BB3_143:
	setp.ge.s32 	%p93, %r13, %r35;
	fma.rn.f32 	%f206, %f200, %f652, %f181;
	mov.f32 	%f653, 0f00000000;
	@%p93 bra 	$L__BB3_145;
	ld.shared.f32 	%f653, [%r14+3712];
$L__BB3_145:
	setp.ge.s32 	%p94, %r15, %r35;
	fma.rn.f32 	%f209, %f200, %f653, %f184;
	mov.f32 	%f654, 0f00000000;
	@%p94 bra 	$L__BB3_147;
	ld.shared.f32 	%f654, [%r14+3776];
$L__BB3_147:
	setp.ge.s32 	%p95, %r16, %r35;
	fma.rn.f32 	%f212, %f200, %f654, %f187;
	mov.f32 	%f655, 0f00000000;
	@%p95 bra 	$L__BB3_149;
	ld.shared.f32 	%f655, [%r14+3840];
$L__BB3_149:
	setp.ge.s32 	%p96, %r17, %r35;
	fma.rn.f32 	%f215, %f200, %f655, %f190;
	mov.f32 	%f656, 0f00000000;
	@%p96 bra 	$L__BB3_151;
	ld.shared.f32 	%f656, [%r14+3904];
$L__BB3_151:
	setp.ge.s32 	%p97, %r18, %r35;
	fma.rn.f32 	%f218, %f200, %f656, %f193;
	mov.f32 	%f657, 0f00000000;
	@%p97 bra 	$L__BB3_153;
	ld.shared.f32 	%f657, [%r14+3968];
$L__BB3_153:
	setp.ge.s32 	%p98, %r19, %r35;
	fma.rn.f32 	%f221, %f200, %f657, %f196;
	mov.f32 	%f658, 0f00000000;
	@%p98 bra 	$L__BB3_155;
	ld.shared.f32 	%f658, [%r14+4032];
$L__BB3_155:
	fma.rn.f32 	%f224, %f200, %f658, %f199;
	ld.shared.f32 	%f225, [%r7+32];
	mov.f32 	%f659, 0f00000000;
	@%p91 bra 	$L__BB3_157;
	ld.shared.f32 	%f659, [%r14+4096];
$L__BB3_157:
	fma.rn.f32 	%f228, %f225, %f659, %f203;
	mov.f32 	%f660, 0f00000000;
	@%p92 bra 	$L__BB3_159;
	ld.shared.f32 	%f660, [%r14+4160];
$L__BB3_159:
	fma.rn.f32 	%f231, %f225, %f660, %f206;
	mov.f32 	%f661, 0f00000000;
	@%p93 bra 	$L__BB3_161;
	ld.shared.f32 	%f661, [%r14+4224];
$L__BB3_161:
	fma.rn.f32 	%f234, %f225, %f661, %f209;
	mov.f32 	%f662, 0f00000000;
	@%p94 bra 	$L__BB3_163;
	ld.shared.f32 	%f662, [%r14+4288];
$L__BB3_163:
	fma.rn.f32 	%f237, %f225, %f662, %f212;
	mov.f32 	%f663, 0f00000000;
	@%p95 bra 	$L__BB3_165;
	ld.shared.f32 	%f663, [%r14+4352];
$L__BB3_165:
	fma.rn.f32 	%f240, %f225, %f663, %f215;
	mov.f32 	%f664, 0f00000000;
	@%p96 bra 	$L__BB3_167;
	ld.shared.f32 	%f664, [%r14+4416];
$L__BB3_167:
	setp.ge.s32 	%p105, %r18, %r35;
	fma.rn.f32 	%f243, %f225, %f664, %f218;
	mov.f32 	%f665, 0f00000000;
	@%p105 bra 	$L__BB3_169;
	ld.shared.f32 	%f665, [%r14+4480];
$L__BB3_169:
	setp.ge.s32 	%p106, %r19, %r35;
	fma.rn.f32 	%f246, %f225, %f665, %f221;
	mov.f32 	%f666, 0f00000000;
	@%p106 bra 	$L__BB3_171;
	ld.shared.f32 	%f666, [%r14+4544];
$L__BB3_171:
	setp.ge.s32 	%p107, %r5, %r35;
	fma.rn.f32 	%f249, %f225, %f666, %f224;
	ld.shared.f32 	%f250, [%r7+36];
	mov.f32 	%f667, 0f00000000;
	@%p107 bra 	$L__BB3_173;
	ld.shared.f32 	%f667, [%r14+4608];
$L__BB3_173:
	setp.ge.s32 	%p108, %r12, %r35;
	fma.rn.f32 	%f253, %f250, %f667, %f228;
	mov.f32 	%f668, 0f00000000;
	@%p108 bra 	$L__BB3_175;
	ld.shared.f32 	%f668, [%r14+4672];
$L__BB3_175:
	setp.ge.s32 	%p109, %r13, %r35;
	fma.rn.f32 	%f256, %f250, %f668, %f231;
	mov.f32 	%f669, 0f00000000;
	@%p109 bra 	$L__BB3_177;
	ld.shared.f32 	%f669, [%r14+4736];
$L__BB3_177:
	setp.ge.s32 	%p110, %r15, %r35;
	fma.rn.f32 	%f259, %f250, %f669, %f234;
	mov.f32 	%f670, 0f00000000;
	@%p110 bra 	$L__BB3_179;
	ld.shared.f32 	%f670, [%r14+4800];
$L__BB3_179:
	setp.ge.s32 	%p111, %r16, %r35;
	fma.rn.f32 	%f262, %f250, %f670, %f237;
	mov.f32 	%f671, 0f00000000;
	@%p111 bra 	$L__BB3_181;
	ld.shared.f32 	%f671, [%r14+4864];
$L__BB3_181:
	setp.ge.s32 	%p112, %r17, %r35;
	fma.rn.f32 	%f265, %f250, %f671, %f240;
	mov.f32 	%f672, 0f00000000;
	@%p112 bra 	$L__BB3_183;
	ld.shared.f32 	%f672, [%r14+4928];
$L__BB3_183:
	fma.rn.f32 	%f268, %f250, %f672, %f243;
	mov.f32 	%f673, 0f00000000;
	@%p105 bra 	$L__BB3_185;
	ld.shared.f32 	%f673, [%r14+4992];
$L__BB3_185:
	fma.rn.f32 	%f271, %f250, %f673, %f246;
	mov.f32 	%f674, 0f00000000;
	@%p106 bra 	$L__BB3_187;
	ld.shared.f32 	%f674, [%r14+5056];
$L__BB3_187:
	fma.rn.f32 	%f274, %f250, %f674, %f249;
	ld.shared.f32 	%f275, [%r7+40];
	mov.f32 	%f675, 0f00000000;
	@%p107 bra 	$L__BB3_189;
	ld.shared.f32 	%f675, [%r14+5120];
$L__BB3_189:
	fma.rn.f32 	%f278, %f275, %f675, %f253;
	mov.f32 	%f676, 0f00000000;
	@%p108 bra 	$L__BB3_191;
	ld.shared.f32 	%f676, [%r14+5184];
$L__BB3_191:
	fma.rn.f32 	%f281, %f275, %f676, %f256;
	mov.f32 	%f677, 0f00000000;
	@%p109 bra 	$L__BB3_193;
	ld.shared.f32 	%f677, [%r14+5248];
$L__BB3_193:
	fma.rn.f32 	%f284, %f275, %f677, %f259;
	mov.f32 	%f678, 0f00000000;
	@%p110 bra 	$L__BB3_195;
	ld.shared.f32 	%f678, [%r14+5312];
$L__BB3_195:
	setp.ge.s32 	%p119, %r16, %r35;
	fma.rn.f32 	%f287, %f275, %f678, %f262;
	mov.f32 	%f679, 0f00000000;
	@%p119 bra 	$L__BB3_197;
	ld.shared.f32 	%f679, [%r14+5376];
$L__BB3_197:
	setp.ge.s32 	%p120, %r17, %r35;
	fma.rn.f32 	%f290, %f275, %f679, %f265;
	mov.f32 	%f680, 0f00000000;
	@%p120 bra 	$L__BB3_199;
	ld.shared.f32 	%f680, [%r14+5440];
$L__BB3_199:
	setp.ge.s32 	%p121, %r18, %r35;
	fma.rn.f32 	%f293, %f275, %f680, %f268;
	mov.f32 	%f681, 0f00000000;
	@%p121 bra 	$L__BB3_201;
	ld.shared.f32 	%f681, [%r14+5504];
$L__BB3_201:
	setp.ge.s32 	%p122, %r19, %r35;
	fma.rn.f32 	%f296, %f275, %f681, %f271;
	mov.f32 	%f682, 0f00000000;
	@%p122 bra 	$L__BB3_203;
	ld.shared.f32 	%f682, [%r14+5568];
$L__BB3_203:
	setp.ge.s32 	%p123, %r5, %r35;
	fma.rn.f32 	%f299, %f275, %f682, %f274;
	ld.shared.f32 	%f300, [%r7+44];
	mov.f32 	%f683, 0f00000000;
	@%p123 bra 	$L__BB3_205;
	ld.shared.f32 	%f683, [%r14+5632];
$L__BB3_205:
	setp.ge.s32 	%p124, %r12, %r35;
	fma.rn.f32 	%f303, %f300, %f683, %f278;
	mov.f32 	%f684, 0f00000000;
	@%p124 bra 	$L__BB3_207;
	ld.shared.f32 	%f684, [%r14+5696];
$L__BB3_207:
	setp.ge.s32 	%p125, %r13, %r35;
	fma.rn.f32 	%f306, %f300, %f684, %f281;
	mov.f32 	%f685, 0f00000000;
	@%p125 bra 	$L__BB3_209;
	ld.shared.f32 	%f685, [%r14+5760];
$L__BB3_209:
	setp.ge.s32 	%p126, %r15, %r35;
	fma.rn.f32 	%f309, %f300, %f685, %f284;
	mov.f32 	%f686, 0f00000000;
	@%p126 bra 	$L__BB3_211;
	ld.shared.f32 	%f686, [%r14+5824];
$L__BB3_211:
	fma.rn.f32 	%f312, %f300, %f686, %f287;
	mov.f32 	%f687, 0f00000000;
	@%p119 bra 	$L__BB3_213;
	ld.shared.f32 	%f687, [%r14+5888];
$L__BB3_213:
	fma.rn.f32 	%f315, %f300, %f687, %f290;
	mov.f32 	%f688, 0f00000000;
	@%p120 bra 	$L__BB3_215;
	ld.shared.f32 	%f688, [%r14+5952];
$L__BB3_215:
	fma.rn.f32 	%f318, %f300, %f688, %f293;
	mov.f32 	%f689, 0f00000000;
	@%p121 bra 	$L__BB3_217;
	ld.shared.f32 	%f689, [%r14+6016];
$L__BB3_217:
	fma.rn.f32 	%f321, %f300, %f689, %f296;
	mov.f32 	%f690, 0f00000000;
	@%p122 bra 	$L__BB3_219;
	ld.shared.f32 	%f690, [%r14+6080];
$L__BB3_219:
	fma.rn.f32 	%f324, %f300, %f690, %f299;
	ld.shared.f32 	%f325, [%r7+48];
	mov.f32 	%f691, 0f00000000;
	@%p123 bra 	$L__BB3_221;
	ld.shared.f32 	%f691, [%r14+6144];
$L__BB3_221:
	fma.rn.f32 	%f328, %f325, %f691, %f303;
	mov.f32 	%f692, 0f00000000;
	@%p124 bra 	$L__BB3_223;
	ld.shared.f32 	%f692, [%r14+6208];
$L__BB3_223:
	setp.ge.s32 	%p133, %r13, %r35;
	fma.rn.f32 	%f331, %f325, %f692, %f306;
	mov.f32 	%f693, 0f00000000;
	@%p133 bra 	$L__BB3_225;
	ld.shared.f32 	%f693, [%r14+6272];
$L__BB3_225:
	setp.ge.s32 	%p134, %r15, %r35;
	fma.rn.f32 	%f334, %f325, %f693, %f309;
	mov.f32 	%f694, 0f00000000;
	@%p134 bra 	$L__BB3_227;
	ld.shared.f32 	%f694, [%r14+6336];
$L__BB3_227:
	setp.ge.s32 	%p135, %r16, %r35;
	fma.rn.f32 	%f337, %f325, %f694, %f312;
	mov.f32 	%f695, 0f00000000;
	@%p135 bra 	$L__BB3_229;
	ld.shared.f32 	%f695, [%r14+6400];
$L__BB3_229:
	setp.ge.s32 	%p136, %r17, %r35;
	fma.rn.f32 	%f340, %f325, %f695, %f315;
	mov.f32 	%f696, 0f00000000;
	@%p136 bra 	$L__BB3_231;
	ld.shared.f32 	%f696, [%r14+6464];
$L__BB3_231:
	setp.ge.s32 	%p137, %r18, %r35;
	fma.rn.f32 	%f343, %f325, %f696, %f318;
	mov.f32 	%f697, 0f00000000;
	@%p137 bra 	$L__BB3_233;
	ld.shared.f32 	%f697, [%r14+6528];
$L__BB3_233:
	setp.ge.s32 	%p138, %r19, %r35;
	fma.rn.f32 	%f346, %f325, %f697, %f321;
	mov.f32 	%f698, 0f00000000;
	@%p138 bra 	$L__BB3_235;
	ld.shared.f32 	%f698, [%r14+6592];
$L__BB3_235:
	setp.ge.s32 	%p139, %r5, %r35;
	fma.rn.f32 	%f349, %f325, %f698, %f324;
	ld.shared.f32 	%f350, [%r7+52];
	mov.f32 	%f699, 0f00000000;
	@%p139 bra 	$L__BB3_237;
	ld.shared.f32 	%f699, [%r14+6656];
$L__BB3_237:
	setp.ge.s32 	%p140, %r12, %r35;
	fma.rn.f32 	%f353, %f350, %f699, %f328;
	mov.f32 	%f700, 0f00000000;
	@%p140 bra 	$L__BB3_239;
	ld.shared.f32 	%f700, [%r14+6720];
$L__BB3_239:
	fma.rn.f32 	%f356, %f350, %f700, %f331;
	mov.f32 	%f701, 0f00000000;
	@%p133 bra 	$L__BB3_241;
	ld.shared.f32 	%f701, [%r14+6784];
$L__BB3_241:
	fma.rn.f32 	%f359, %f350, %f701, %f334;
	mov.f32 	%f702, 0f00000000;
	@%p134 bra 	$L__BB3_243;
	ld.shared.f32 	%f702, [%r14+6848];
$L__BB3_243:
	fma.rn.f32 	%f362, %f350, %f702, %f337;
	mov.f32 	%f703, 0f00000000;
	@%p135 bra 	$L__BB3_245;
	ld.shared.f32 	%f703, [%r14+6912];
$L__BB3_245:
	fma.rn.f32 	%f365, %f350, %f703, %f340;
	mov.f32 	%f704, 0f00000000;
	@%p136 bra 	$L__BB3_247;
	ld.shared.f32 	%f704, [%r14+6976];
$L__BB3_247:
	fma.rn.f32 	%f368, %f350, %f704, %f343;
	mov.f32 	%f705, 0f00000000;
	@%p137 bra 	$L__BB3_249;
	ld.shared.f32 	%f705, [%r14+7040];
$L__BB3_249:
	fma.rn.f32 	%f371, %f350, %f705, %f346;
	mov.f32 	%f706, 0f00000000;
	@%p138 bra 	$L__BB3_251;
	ld.shared.f32 	%f706, [%r14+7104];
$L__BB3_251:
	setp.ge.s32 	%p147, %r5, %r35;
	fma.rn.f32 	%f374, %f350, %f706, %f349;
	ld.shared.f32 	%f375, [%r7+56];
	mov.f32 	%f707, 0f00000000;
	@%p147 bra 	$L__BB3_253;
	ld.shared.f32 	%f707, [%r14+7168];
$L__BB3_253:
	setp.ge.s32 	%p148, %r12, %r35;
	fma.rn.f32 	%f378, %f375, %f707, %f353;
	mov.f32 	%f708, 0f00000000;
	@%p148 bra 	$L__BB3_255;
	ld.shared.f32 	%f708, [%r14+7232];
$L__BB3_255:
	setp.ge.s32 	%p149, %r13, %r35;
	fma.rn.f32 	%f381, %f375, %f708, %f356;
	mov.f32 	%f709, 0f00000000;
	@%p149 bra 	$L__BB3_257;
	ld.shared.f32 	%f709, [%r14+7296];
$L__BB3_257:
	setp.ge.s32 	%p150, %r15, %r35;
	fma.rn.f32 	%f384, %f375, %f709, %f359;
	mov.f32 	%f710, 0f00000000;
	@%p150 bra 	$L__BB3_259;
	ld.shared.f32 	%f710, [%r14+7360];
$L__BB3_259:
	setp.ge.s32 	%p151, %r16, %r35;
	fma.rn.f32 	%f387, %f375, %f710, %f362;
	mov.f32 	%f711, 0f00000000;
	@%p151 bra 	$L__BB3_261;
	ld.shared.f32 	%f711, [%r14+7424];
$L__BB3_261:
	setp.ge.s32 	%p152, %r17, %r35;
	fma.rn.f32 	%f390, %f375, %f711, %f365;
	mov.f32 	%f712, 0f00000000;
	@%p152 bra 	$L__BB3_263;
	ld.shared.f32 	%f712, [%r14+7488];
$L__BB3_263:
	setp.ge.s32 	%p153, %r18, %r35;
	fma.rn.f32 	%f393, %f375, %f712, %f368;
	mov.f32 	%f713, 0f00000000;
	@%p153 bra 	$L__BB3_265;
	ld.shared.f32 	%f713, [%r14+7552];
$L__BB3_265:
	setp.ge.s32 	%p154, %r19, %r35;
	fma.rn.f32 	%f396, %f375, %f713, %f371;
	mov.f32 	%f714, 0f00000000;
	@%p154 bra 	$L__BB3_267;
	ld.shared.f32 	%f714, [%r14+7616];
$L__BB3_267:
	fma.rn.f32 	%f399, %f375, %f714, %f374;
	ld.shared.f32 	%f400, [%r7+60];
	mov.f32 	%f715, 0f00000000;
	@%p147 bra 	$L__BB3_269;
	ld.shared.f32 	%f715, [%r14+7680];
$L__BB3_269:
	fma.rn.f32 	%f730, %f400, %f715, %f378;
	mov.f32 	%f716, 0f00000000;
	@%p148 bra 	$L__BB3_271;
	ld.shared.f32 	%f716, [%r14+7744];
$L__BB3_271:
	fma.rn.f32 	%f729, %f400, %f716, %f381;
	mov.f32 	%f717, 0f00000000;
	@%p149 bra 	$L__BB3_273;
	ld.shared.f32 	%f717, [%r14+7808];
$L__BB3_273:
	fma.rn.f32 	%f728, %f400, %f717, %f384;
	mov.f32 	%f718, 0f00000000;
	@%p150 bra 	$L__BB3_275;
	ld.shared.f32 	%f718, [%r14+7872];
$L__BB3_275:
	fma.rn.f32 	%f727, %f400, %f718, %f387;
	mov.f32 	%f719, 0f00000000;
	@%p151 bra 	$L__BB3_277;
	ld.shared.f32 	%f719, [%r14+7936];
$L__BB3_277:
	fma.rn.f32 	%f726, %f400, %f719, %f390;
	mov.f32 	%f720, 0f00000000;
	@%p152 bra 	$L__BB3_279;
	ld.shared.f32 	%f720, [%r14+8000];
$L__BB3_279:
	setp.ge.s32 	%p161, %r18, %r35;
	fma.rn.f32 	%f725, %f400, %f720, %f393;
	mov.f32 	%f721, 0f00000000;
	@%p161 bra 	$L__BB3_281;
	ld.shared.f32 	%f721, [%r14+8064];
$L__BB3_281:
	setp.ge.s32 	%p162, %r19, %r35;
	fma.rn.f32 	%f724, %f400, %f721, %f396;
	mov.f32 	%f722, 0f00000000;
	@%p162 bra 	$L__BB3_283;
	ld.shared.f32 	%f722, [%r14+8128];
$L__BB3_283:
	fma.rn.f32 	%f723, %f400, %f722, %f399;
$L__BB3_284:
	bar.sync 	0;
	add.s32 	%r68, %r68, 16;
	setp.lt.s32 	%p163, %r68, %r36;
	@%p163 bra 	$L__BB3_2;
$L__BB3_285:
	setp.ge.s32 	%p164, %r4, %r34;
	@%p164 bra 	$L__BB3_302;
	mul.lo.s32 	%r33, %r35, %r4;
	setp.ge.s32 	%p165, %r5, %r35;
	@%p165 bra 	$L__BB3_288;
	add.s32 	%r60, %r5, %r33;
	mul.wide.s32 	%rd28, %r60, 4;
	add.s64 	%rd29, %rd2, %rd28;
	st.global.f32 	[%rd29], %f730;
$L__BB3_288:
	add.s32 	%r61, %r5, 16;
	setp.ge.s32 	%p166, %r61, %r35;
	cvt.s64.s32 	%rd30, %r33;
	cvt.s64.s32 	%rd31, %r5;
	add.s64 	%rd32, %rd31, %rd30;
	shl.b64 	%rd33, %rd32, 2;
	add.s64 	%rd5, %rd2, %rd33;
	@%p166 bra 	$L__BB3_290;
	st.global.f32 	[%rd5+64], %f729;
$L__BB3_290:
	add.s32 	%r62, %r5, 32;
	setp.ge.s32 	%p167, %r62, %r35;
	@%p167 bra 	$L__BB3_292;
	st.global.f32 	[%rd5+128], %f728;
$L__BB3_292:
	add.s32 	%r63, %r5, 48;
	setp.ge.s32 	%p168, %r63, %r35;
	@%p168 bra 	$L__BB3_294;
	st.global.f32 	[%rd5+192], %f727;
$L__BB3_294:
	add.s32 	%r64, %r5, 64;
	setp.ge.s32 	%p169, %r64, %r35;
	@%p169 bra 	$L__BB3_296;
	st.global.f32 	[%rd5+256], %f726;
$L__BB3_296:
	add.s32 	%r65, %r5, 80;
	setp.ge.s32 	%p170, %r65, %r35;
	@%p170 bra 	$L__BB3_298;
	st.global.f32 	[%rd5+320], %f725;
$L__BB3_298:
	add.s32 	%r66, %r5, 96;
	setp.ge.s32 	%p171, %r66, %r35;
	@%p171 bra 	$L__BB3_300;
	st.global.f32 	[%rd5+384], %f724;
$L__BB3_300:
	add.s32 	%r67, %r5, 112;
	setp.ge.s32 	%p172, %r67, %r35;
	@%p172 bra 	$L__BB3_302;
	st.global.f32 	[%rd5+448], %f723;
$L__BB3_302:
	ret;
$L__BB3_303:
	setp.ge.s32 	%p3, %r4, %r34;
	add.s32 	%r21, %r3, %r68;
	setp.ge.s32 	%p4, %r21, %r36;
	mov.f32 	%f587, 0f00000000;
	or.pred  	%p5, %p3, %p4;
	@%p5 bra 	$L__BB3_305;
	ld.param.u64 	%rd34, [_Z25gemm_reg_tiling_TN_kernelILi8EEvPKfS1_Pfiii_param_0];
	add.s32 	%r51, %r21, %r6;
	cvta.to.global.u64 	%rd9, %rd34;
	mul.wide.u32 	%rd10, %r51, 4;
	add.s64 	%rd11, %rd9, %rd10;
	ld.global.nc.f32 	%f587, [%rd11];
$L__BB3_305:
	shl.b32 	%r52, %r3, 2;
	add.s32 	%r53, %r7, %r52;
	st.shared.f32 	[%r53], %f587;
	bra.uni 	$L__BB3_3;

}
	// .globl	_Z25gemm_reg_tiling_TN_kernelILi12EEvPKfS1_Pfiii
.visible .entry _Z25gemm_reg_tiling_TN_kernelILi12EEvPKfS1_Pfiii(
	.param .u64 .ptr .align 1 _Z25gemm_reg_tiling_TN_kernelILi12EEvPKfS1_Pfiii_param_0,
	.param .u64 .ptr .align 1 _Z25gemm_reg_tiling_TN_kernelILi12EEvPKfS1_Pfiii_param_1,
	.param .u64 .ptr .align 1 _Z25gemm_reg_tiling_TN_kernelILi12EEvPKfS1_Pfiii_param_2,
	.param .u32 _Z25gemm_reg_tiling_TN_kernelILi12EEvPKfS1_Pfiii_param_3,
	.param .u32 _Z25gemm_reg_tiling_TN_kernelILi12EEvPKfS1_Pfiii_param_4,
	.param .u32 _Z25gemm_reg_tiling_TN_kernelILi12EEvPKfS1_Pfiii_param_5
)
{
	.reg .pred 	%p<241>;
	.reg .b32 	%r<97>;
	.reg .b32 	%f<1083>;
	.reg .b64 	%rd<36>;
	// demoted variable
	.shared .align 4 .b8 _ZZ25gemm_reg_tiling_TN_kernelILi12EEvPKfS1_PfiiiE2As[1024];
	// demoted variable
	.shared .align 4 .b8 _ZZ25gemm_reg_tiling_TN_kernelILi12EEvPKfS1_PfiiiE2Bs[12288];
	ld.param.u64 	%rd8, [_Z25gemm_reg_tiling_TN_kernelILi12EEvPKfS1_Pfiii_param_1];
	ld.param.u32 	%r37, [_Z25gemm_reg_tiling_TN_kernelILi12EEvPKfS1_Pfiii_param_4];
	ld.param.u32 	%r38, [_Z25gemm_reg_tiling_TN_kernelILi12EEvPKfS1_Pfiii_param_5];
	cvta.to.global.u64 	%rd1, %rd8;
	mov.u32 	%r39, %ctaid.y;
	shl.b32 	%r40, %r39, 4;
	mov.u32 	%r41, %ctaid.x;
	mul.lo.s32 	%r1, %r41, 192;
	mov.u32 	%r2, %tid.y;
	mov.u32 	%r3, %tid.x;
	add.s32 	%r4, %r40, %r2;
	add.s32 	%r5, %r1, %r3;
	setp.lt.s32 	%p1, %r38, 1;
	mov.f32 	%f1059, 0f00000000;
	mov.f32 	%f1060, %f1059;
	mov.f32 	%f1061, %f1059;
	mov.f32 	%f1062, %f1059;
	mov.f32 	%f1063, %f1059;
	mov.f32 	%f1064, %f1059;
	mov.f32 	%f1065, %f1059;
	mov.f32 	%f1066, %f1059;
	mov.f32 	%f1067, %f1059;
	mov.f32 	%f1068, %f1059;
	mov.f32 	%f1069, %f1059;
	mov.f32 	%f1070, %f1059;
	@%p1 bra 	$L__BB4_413;
	shl.b32 	%r43, %r2, 6;
	mov.u32 	%r44, _ZZ25gemm_reg_tiling_TN_kernelILi12EEvPKfS1_PfiiiE2As;
	add.s32 	%r6, %r44, %r43;
	max.u32 	%r45, %r3, 176;
	sub.s32 	%r46, %r45, %r3;
	add.s32 	%r7, %r46, 15;
	add.s32 	%r8, %r5, 16;
	add.s32 	%r9, %r5, 32;
	shl.b32 	%r47, %r3, 2;
	mov.u32 	%r48, _ZZ25gemm_reg_tiling_TN_kernelILi12EEvPKfS1_PfiiiE2Bs;
	add.s32 	%r10, %r48, %r47;
	add.s32 	%r11, %r5, 48;
	add.s32 	%r12, %r5, 64;
	add.s32 	%r13, %r5, 80;
	add.s32 	%r14, %r5, 96;
	add.s32 	%r15, %r5, 112;
	add.s32 	%r16, %r5, 128;
	add.s32 	%r17, %r5, 144;
	add.s32 	%r18, %r5, 160;
	add.s32 	%r19, %r5, 176;
	mov.b32 	%r94, 0;
	mov.f32 	%f1059, 0f00000000;
	cvt.s64.s32 	%rd22, %r1;
	cvt.u64.u32 	%rd15, %r3;
	add.s64 	%rd17, %rd15, %rd22;
$L__BB4_2:
	mov.u32 	%r21, %tid.y;
	or.b32  	%r49, %r21, %r3;
	and.b32  	%r50, %r49, 1008;
	setp.eq.s32 	%p2, %r50, 0;
	@%p2 bra 	$L__BB4_439;
$L__BB4_3:
	setp.lt.u32 	%p6, %r21, 16;
	@%p6 bra 	$L__BB4_4;
	bra.uni 	$L__BB4_26;
$L__BB4_4:
	setp.gt.u32 	%p7, %r3, 191;
	add.s32 	%r23, %r21, %r94;
	@%p7 bra 	$L__BB4_26;
	and.b32  	%r55, %r7, 48;
	setp.eq.s32 	%p8, %r55, 48;
	mul.lo.s32 	%r24, %r23, %r37;
	mov.u32 	%r95, %r3;
	@%p8 bra 	$L__BB4_15;
	setp.ge.s32 	%p9, %r23, %r38;
	setp.ge.s32 	%p10, %r5, %r37;
	mov.f32 	%f860, 0f00000000;
	or.pred  	%p11, %p9, %p10;
	@%p11 bra 	$L__BB4_8;
	add.s32 	%r56, %r5, %r24;
	mul.wide.s32 	%rd12, %r56, 4;
	add.s64 	%rd13, %rd1, %rd12;
	ld.global.nc.f32 	%f860, [%rd13];
$L__BB4_8:
	add.s32 	%r95, %r3, 16;
	setp.eq.s32 	%p12, %r55, 0;
	mov.u32 	%r58, _ZZ25gemm_reg_tiling_TN_kernelILi12EEvPKfS1_PfiiiE2Bs;
	mad.lo.s32 	%r59, %r21, 768, %r58;
	shl.b32 	%r60, %r3, 2;
	add.s32 	%r61, %r59, %r60;
	st.shared.f32 	[%r61], %f860;
	@%p12 bra 	$L__BB4_15;
	setp.ge.s32 	%p14, %r8, %r37;
	cvt.s64.s32 	%rd16, %r24;
	add.s64 	%rd18, %rd17, %rd16;
	shl.b64 	%rd19, %rd18, 2;
	add.s64 	%rd2, %rd1, %rd19;
	mov.f32 	%f861, 0f00000000;
	or.pred  	%p15, %p9, %p14;
	@%p15 bra 	$L__BB4_11;
	ld.global.nc.f32 	%f861, [%rd2+64];
$L__BB4_11:
	add.s32 	%r95, %r3, 32;
	and.b32  	%r62, %r7, 48;
	setp.eq.s32 	%p16, %r62, 16;
	mov.u32 	%r27, %tid.y;
	mov.u32 	%r63, _ZZ25gemm_reg_tiling_TN_kernelILi12EEvPKfS1_PfiiiE2Bs;
	mad.lo.s32 	%r64, %r27, 768, %r63;
	shl.b32 	%r65, %r3, 2;
	add.s32 	%r66, %r64, %r65;
	st.shared.f32 	[%r66+64], %f861;
	@%p16 bra 	$L__BB4_15;
	setp.ge.s32 	%p18, %r9, %r37;
	mov.f32 	%f862, 0f00000000;
	or.pred  	%p19, %p9, %p18;
	@%p19 bra 	$L__BB4_14;
	ld.global.nc.f32 	%f862, [%rd2+128];
$L__BB4_14:
	add.s32 	%r95, %r3, 48;
	st.shared.f32 	[%r66+128], %f862;
$L__BB4_15:
	setp.lt.u32 	%p20, %r7, 48;
	@%p20 bra 	$L__BB4_26;
	cvt.s64.s32 	%rd24, %r24;
$L__BB4_17:
	setp.ge.s32 	%p21, %r23, %r38;
	add.s32 	%r31, %r95, %r1;
	setp.ge.s32 	%p22, %r31, %r37;
	mov.f32 	%f863, 0f00000000;
	or.pred  	%p23, %p21, %p22;
	@%p23 bra 	$L__BB4_19;
	add.s32 	%r71, %r31, %r24;
	mul.wide.s32 	%rd20, %r71, 4;
	add.s64 	%rd21, %rd1, %rd20;
	ld.global.nc.f32 	%f863, [%rd21];
$L__BB4_19:
	mov.u32 	%r72, %tid.y;
	mov.u32 	%r73, _ZZ25gemm_reg_tiling_TN_kernelILi12EEvPKfS1_PfiiiE2Bs;
	mad.lo.s32 	%r74, %r72, 768, %r73;
	shl.b32 	%r75, %r95, 2;
	add.s32 	%r32, %r74, %r75;
	st.shared.f32 	[%r32], %f863;
	add.s32 	%r76, %r31, 16;
	setp.ge.s32 	%p25, %r76, %r37;
	cvt.s64.s32 	%rd23, %r95;
	add.s64 	%rd25, %rd23, %rd22;
	add.s64 	%rd26, %rd25, %rd24;
	shl.b64 	%rd27, %rd26, 2;
	add.s64 	%rd3, %rd1, %rd27;
	mov.f32 	%f864, 0f00000000;
	or.pred  	%p26, %p21, %p25;
	@%p26 bra 	$L__BB4_21;
	ld.global.nc.f32 	%f864, [%rd3+64];
$L__BB4_21:
	st.shared.f32 	[%r32+64], %f864;
	add.s32 	%r77, %r31, 32;
	setp.ge.s32 	%p28, %r77, %r37;
	mov.f32 	%f865, 0f00000000;
	or.pred  	%p29, %p21, %p28;
	@%p29 bra 	$L__BB4_23;
	ld.global.nc.f32 	%f865, [%rd3+128];
$L__BB4_23:
	st.shared.f32 	[%r32+128], %f865;
	add.s32 	%r78, %r31, 48;
	setp.ge.s32 	%p31, %r78, %r37;
	mov.f32 	%f866, 0f00000000;
	or.pred  	%p32, %p21, %p31;
	@%p32 bra 	$L__BB4_25;
	ld.global.nc.f32 	%f866, [%rd3+192];
$L__BB4_25:
	st.shared.f32 	[%r32+192], %f866;
	add.s32 	%r33, %r95, 64;
	setp.lt.u32 	%p33, %r95, 128;
	mov.u32 	%r95, %r33;
	@%p33 bra 	$L__BB4_17;
$L__BB4_26:
	ld.param.u32 	%r92, [_Z25gemm_reg_tiling_TN_kernelILi12EEvPKfS1_Pfiii_param_3];
	setp.ge.s32 	%p34, %r4, %r92;
	bar.sync 	0;
	@%p34 bra 	$L__BB4_412;
	setp.ge.s32 	%p35, %r5, %r37;
	ld.shared.f32 	%f29, [%r6];
	mov.f32 	%f867, 0f00000000;
	@%p35 bra 	$L__BB4_29;
	ld.shared.f32 	%f867, [%r10];
$L__BB4_29:
	setp.ge.s32 	%p36, %r8, %r37;
	fma.rn.f32 	%f32, %f29, %f867, %f1070;
	mov.f32 	%f868, 0f00000000;
	@%p36 bra 	$L__BB4_31;
	ld.shared.f32 	%f868, [%r10+64];
$L__BB4_31:
	setp.ge.s32 	%p37, %r9, %r37;
	fma.rn.f32 	%f35, %f29, %f868, %f1069;
	mov.f32 	%f869, 0f00000000;
	@%p37 bra 	$L__BB4_33;
	ld.shared.f32 	%f869, [%r10+128];
$L__BB4_33:
	setp.ge.s32 	%p38, %r11, %r37;
	fma.rn.f32 	%f38, %f29, %f869, %f1068;
	mov.f32 	%f870, 0f00000000;
	@%p38 bra 	$L__BB4_35;
	ld.shared.f32 	%f870, [%r10+192];
$L__BB4_35:
	setp.ge.s32 	%p39, %r12, %r37;
	fma.rn.f32 	%f41, %f29, %f870, %f1067;
	mov.f32 	%f871, 0f00000000;
	@%p39 bra 	$L__BB4_37;
	ld.shared.f32 	%f871, [%r10+256];
$L__BB4_37:
	setp.ge.s32 	%p40, %r13, %r37;
	fma.rn.f32 	%f44, %f29, %f871, %f1066;
	mov.f32 	%f872, 0f00000000;
	@%p40 bra 	$L__BB4_39;
	ld.shared.f32 	%f872, [%r10+320];
$L__BB4_39:
	setp.ge.s32 	%p41, %r14, %r37;
	fma.rn.f32 	%f47, %f29, %f872, %f1065;
	mov.f32 	%f873, 0f00000000;
	@%p41 bra 	$L__BB4_41;
	ld.shared.f32 	%f873, [%r10+384];
$L__BB4_41:
	setp.ge.s32 	%p42, %r15, %r37;
	fma.rn.f32 	%f50, %f29, %f873, %f1064;
	mov.f32 	%f874, 0f00000000;
	@%p42 bra 	$L__BB4_43;
	ld.shared.f32 	%f874, [%r10+448];
$L__BB4_43:
	setp.ge.s32 	%p43, %r16, %r37;
	fma.rn.f32 	%f53, %f29, %f874, %f1063;
	mov.f32 	%f875, 0f00000000;
	@%p43 bra 	$L__BB4_45;
	ld.shared.f32 	%f875, [%r10+512];
$L__BB4_45:
	setp.ge.s32 	%p44, %r17, %r37;
	fma.rn.f32 	%f56, %f29, %f875, %f1062;
	mov.f32 	%f876, 0f00000000;
	@%p44 bra 	$L__BB4_47;
	ld.shared.f32 	%f876, [%r10+576];
$L__BB4_47:
	setp.ge.s32 	%p45, %r18, %r37;
	fma.rn.f32 	%f59, %f29, %f876, %f1061;
	mov.f32 	%f877, 0f00000000;
	@%p45 bra 	$L__BB4_49;
	ld.shared.f32 	%f877, [%r10+640];
$L__BB4_49:
	setp.ge.s32 	%p46, %r19, %r37;
	fma.rn.f32 	%f62, %f29, %f877, %f1060;
	mov.f32 	%f878, 0f00000000;
	@%p46 bra 	$L__BB4_51;
	ld.shared.f32 	%f878, [%r10+704];
$L__BB4_51:
	fma.rn.f32 	%f65, %f29, %f878, %f1059;
	ld.shared.f32 	%f66, [%r6+4];
	mov.f32 	%f879, 0f00000000;
	@%p35 bra 	$L__BB4_53;
	ld.shared.f32 	%f879, [%r10+768];
$L__BB4_53:
	fma.rn.f32 	%f69, %f66, %f879, %f32;
	mov.f32 	%f880, 0f00000000;
	@%p36 bra 	$L__BB4_55;
	ld.shared.f32 	%f880, [%r10+832];
$L__BB4_55:
	fma.rn.f32 	%f72, %f66, %f880, %f35;
	mov.f32 	%f881, 0f00000000;
	@%p37 bra 	$L__BB4_57;
	ld.shared.f32 	%f881, [%r10+896];
$L__BB4_57:
	fma.rn.f32 	%f75, %f66, %f881, %f38;
	mov.f32 	%f882, 0f00000000;
	@%p38 bra 	$L__BB4_59;
	ld.shared.f32 	%f882, [%r10+960];
$L__BB4_59:
	fma.rn.f32 	%f78, %f66, %f882, %f41;
	mov.f32 	%f883, 0f00000000;
	@%p39 bra 	$L__BB4_61;
	ld.shared.f32 	%f883, [%r10+1024];
$L__BB4_61:
	fma.rn.f32 	%f81, %f66, %f883, %f44;
	mov.f32 	%f884, 0f00000000;
	@%p40 bra 	$L__BB4_63;
	ld.shared.f32 	%f884, [%r10+1088];
$L__BB4_63:
	setp.ge.s32 	%p53, %r14, %r37;
	fma.rn.f32 	%f84, %f66, %f884, %f47;
	mov.f32 	%f885, 0f00000000;
	@%p53 bra 	$L__BB4_65;
	ld.shared.f32 	%f885, [%r10+1152];
$L__BB4_65:
	setp.ge.s32 	%p54, %r15, %r37;
	fma.rn.f32 	%f87, %f66, %f885, %f50;
	mov.f32 	%f886, 0f00000000;
	@%p54 bra 	$L__BB4_67;
	ld.shared.f32 	%f886, [%r10+1216];
$L__BB4_67:
	setp.ge.s32 	%p55, %r16, %r37;
	fma.rn.f32 	%f90, %f66, %f886, %f53;
	mov.f32 	%f887, 0f00000000;
	@%p55 bra 	$L__BB4_69;
	ld.shared.f32 	%f887, [%r10+1280];
$L__BB4_69:
	setp.ge.s32 	%p56, %r17, %r37;
	fma.rn.f32 	%f93, %f66, %f887, %f56;
	mov.f32 	%f888, 0f00000000;
	@%p56 bra 	$L__BB4_71;
	ld.shared.f32 	%f888, [%r10+1344];
$L__BB4_71:
	setp.ge.s32 	%p57, %r18, %r37;
	fma.rn.f32 	%f96, %f66, %f888, %f59;
	mov.f32 	%f889, 0f00000000;
	@%p57 bra 	$L__BB4_73;
	ld.shared.f32 	%f889, [%r10+1408];
$L__BB4_73:
	setp.ge.s32 	%p58, %r19, %r37;
	fma.rn.f32 	%f99, %f66, %f889, %f62;
	mov.f32 	%f890, 0f00000000;
	@%p58 bra 	$L__BB4_75;
	ld.shared.f32 	%f890, [%r10+1472];
$L__BB4_75:
	setp.ge.s32 	%p59, %r5, %r37;
	fma.rn.f32 	%f102, %f66, %f890, %f65;
	ld.shared.f32 	%f103, [%r6+8];
	mov.f32 	%f891, 0f00000000;
	@%p59 bra 	$L__BB4_77;
	ld.shared.f32 	%f891, [%r10+1536];
$L__BB4_77:
	setp.ge.s32 	%p60, %r8, %r37;
	fma.rn.f32 	%f106, %f103, %f891, %f69;
	mov.f32 	%f892, 0f00000000;
	@%p60 bra 	$L__BB4_79;
	ld.shared.f32 	%f892, [%r10+1600];
$L__BB4_79:
	setp.ge.s32 	%p61, %r9, %r37;
	fma.rn.f32 	%f109, %f103, %f892, %f72;
	mov.f32 	%f893, 0f00000000;
	@%p61 bra 	$L__BB4_81;
	ld.shared.f32 	%f893, [%r10+1664];
$L__BB4_81:
	setp.ge.s32 	%p62, %r11, %r37;
	fma.rn.f32 	%f112, %f103, %f893, %f75;
	mov.f32 	%f894, 0f00000000;
	@%p62 bra 	$L__BB4_83;
	ld.shared.f32 	%f894, [%r10+1728];
$L__BB4_83:
	setp.ge.s32 	%p63, %r12, %r37;
	fma.rn.f32 	%f115, %f103, %f894, %f78;
	mov.f32 	%f895, 0f00000000;
	@%p63 bra 	$L__BB4_85;
	ld.shared.f32 	%f895, [%r10+1792];
$L__BB4_85:
	setp.ge.s32 	%p64, %r13, %r37;
	fma.rn.f32 	%f118, %f103, %f895, %f81;
	mov.f32 	%f896, 0f00000000;
	@%p64 bra 	$L__BB4_87;
	ld.shared.f32 	%f896, [%r10+1856];
$L__BB4_87:
	fma.rn.f32 	%f121, %f103, %f896, %f84;
	mov.f32 	%f897, 0f00000000;
	@%p53 bra 	$L__BB4_89;
	ld.shared.f32 	%f897, [%r10+1920];
$L__BB4_89:
	fma.rn.f32 	%f124, %f103, %f897, %f87;
	mov.f32 	%f898, 0f00000000;
	@%p54 bra 	$L__BB4_91;
	ld.shared.f32 	%f898, [%r10+1984];
$L__BB4_91:
	fma.rn.f32 	%f127, %f103, %f898, %f90;
	mov.f32 	%f899, 0f00000000;
	@%p55 bra 	$L__BB4_93;
	ld.shared.f32 	%f899, [%r10+2048];
$L__BB4_93:
	fma.rn.f32 	%f130, %f103, %f899, %f93;
	mov.f32 	%f900, 0f00000000;
	@%p56 bra 	$L__BB4_95;
	ld.shared.f32 	%f900, [%r10+2112];
$L__BB4_95:
	fma.rn.f32 	%f133, %f103, %f900, %f96;
	mov.f32 	%f901, 0f00000000;
	@%p57 bra 	$L__BB4_97;
	ld.shared.f32 	%f901, [%r10+2176];
$L__BB4_97:
	fma.rn.f32 	%f136, %f103, %f901, %f99;
	mov.f32 	%f902, 0f00000000;
	@%p58 bra 	$L__BB4_99;
	ld.shared.f32 	%f902, [%r10+2240];
$L__BB4_99:
	setp.ge.s32 	%p71, %r5, %r37;
	fma.rn.f32 	%f139, %f103, %f902, %f102;
	ld.shared.f32 	%f140, [%r6+12];
	mov.f32 	%f903, 0f00000000;
	@%p71 bra 	$L__BB4_101;
	ld.shared.f32 	%f903, [%r10+2304];
$L__BB4_101:
	setp.ge.s32 	%p72, %r8, %r37;
	fma.rn.f32 	%f143, %f140, %f903, %f106;
	mov.f32 	%f904, 0f00000000;
	@%p72 bra 	$L__BB4_103;
	ld.shared.f32 	%f904, [%r10+2368];
$L__BB4_103:
	setp.ge.s32 	%p73, %r9, %r37;
	fma.rn.f32 	%f146, %f140, %f904, %f109;
	mov.f32 	%f905, 0f00000000;
	@%p73 bra 	$L__BB4_105;
	ld.shared.f32 	%f905, [%r10+2432];
$L__BB4_105:
	setp.ge.s32 	%p74, %r11, %r37;
	fma.rn.f32 	%f149, %f140, %f905, %f112;
	mov.f32 	%f906, 0f00000000;
	@%p74 bra 	$L__BB4_107;
	ld.shared.f32 	%f906, [%r10+2496];
$L__BB4_107:
	setp.ge.s32 	%p75, %r12, %r37;
	fma.rn.f32 	%f152, %f140, %f906, %f115;
	mov.f32 	%f907, 0f00000000;
	@%p75 bra 	$L__BB4_109;
	ld.shared.f32 	%f907, [%r10+2560];
$L__BB4_109:
	setp.ge.s32 	%p76, %r13, %r37;
	fma.rn.f32 	%f155, %f140, %f907, %f118;
	mov.f32 	%f908, 0f00000000;
	@%p76 bra 	$L__BB4_111;
	ld.shared.f32 	%f908, [%r10+2624];
$L__BB4_111:
	setp.ge.s32 	%p77, %r14, %r37;
	fma.rn.f32 	%f158, %f140, %f908, %f121;
	mov.f32 	%f909, 0f00000000;
	@%p77 bra 	$L__BB4_113;
	ld.shared.f32 	%f909, [%r10+2688];
$L__BB4_113:
	setp.ge.s32 	%p78, %r15, %r37;
	fma.rn.f32 	%f161, %f140, %f909, %f124;
	mov.f32 	%f910, 0f00000000;
	@%p78 bra 	$L__BB4_115;
	ld.shared.f32 	%f910, [%r10+2752];
$L__BB4_115:
	setp.ge.s32 	%p79, %r16, %r37;
	fma.rn.f32 	%f164, %f140, %f910, %f127;
	mov.f32 	%f911, 0f00000000;
	@%p79 bra 	$L__BB4_117;
	ld.shared.f32 	%f911, [%r10+2816];
$L__BB4_117:
	setp.ge.s32 	%p80, %r17, %r37;
	fma.rn.f32 	%f167, %f140, %f911, %f130;
	mov.f32 	%f912, 0f00000000;
	@%p80 bra 	$L__BB4_119;
	ld.shared.f32 	%f912, [%r10+2880];
$L__BB4_119:
	setp.ge.s32 	%p81, %r18, %r37;
	fma.rn.f32 	%f170, %f140, %f912, %f133;
	mov.f32 	%f913, 0f00000000;
	@%p81 bra 	$L__BB4_121;
	ld.shared.f32 	%f913, [%r10+2944];
$L__BB4_121:
	setp.ge.s32 	%p82, %r19, %r37;
	fma.rn.f32 	%f173, %f140, %f913, %f136;
	mov.f32 	%f914, 0f00000000;
	@%p82 bra 	$L__BB4_123;
	ld.shared.f32 	%f914, [%r10+3008];
$L__BB4_123:
	fma.rn.f32 	%f176, %f140, %f914, %f139;
	ld.shared.f32 	%f177, [%r6+16];
	mov.f32 	%f915, 0f00000000;
	@%p71 bra 	$L__BB4_125;
	ld.shared.f32 	%f915, [%r10+3072];
$L__BB4_125:
	fma.rn.f32 	%f180, %f177, %f915, %f143;
	mov.f32 	%f916, 0f00000000;
	@%p72 bra 	$L__BB4_127;
	ld.shared.f32 	%f916, [%r10+3136];
$L__BB4_127:
	fma.rn.f32 	%f183, %f177, %f916, %f146;
	mov.f32 	%f917, 0f00000000;
	@%p73 bra 	$L__BB4_129;
	ld.shared.f32 	%f917, [%r10+3200];
$L__BB4_129:
	fma.rn.f32 	%f186, %f177, %f917, %f149;
	mov.f32 	%f918, 0f00000000;
	@%p74 bra 	$L__BB4_131;
	ld.shared.f32 	%f918, [%r10+3264];
$L__BB4_131:
	fma.rn.f32 	%f189, %f177, %f918, %f152;
	mov.f32 	%f919, 0f00000000;
	@%p75 bra 	$L__BB4_133;
	ld.shared.f32 	%f919, [%r10+3328];
$L__BB4_133:
	fma.rn.f32 	%f192, %f177, %f919, %f155;
	mov.f32 	%f920, 0f00000000;
	@%p76 bra 	$L__BB4_135;
	ld.shared.f32 	%f920, [%r10+3392];
$L__BB4_135:
	setp.ge.s32 	%p89, %r14, %r37;
	fma.rn.f32 	%f195, %f177, %f920, %f158;
	mov.f32 	%f921, 0f00000000;
	@%p89 bra 	$L__BB4_137;
	ld.shared.f32 	%f921, [%r10+3456];
$L__BB4_137:
	setp.ge.s32 	%p90, %r15, %r37;
	fma.rn.f32 	%f198, %f177, %f921, %f161;
	mov.f32 	%f922, 0f00000000;
	@%p90 bra 	$L__BB4_139;
	ld.shared.f32 	%f922, [%r10+3520];
$L__BB4_139:
	setp.ge.s32 	%p91, %r16, %r37;
	fma.rn.f32 	%f201, %f177, %f922, %f164;
	mov.f32 	%f923, 0f00000000;
	@%p91 bra 	$L__BB4_141;
	ld.shared.f32 	%f923, [%r10+3584];
$L__BB4_141:
	setp.ge.s32 	%p92, %r17, %r37;
	fma.rn.f32 	%f204, %f177, %f923, %f167;
	mov.f32 	%f924, 0f00000000;
	@%p92 bra 	$L__BB4_143;
	ld.shared.f32 	%f924, [%r10+3648];
$L__BB4_143:
	setp.ge.s32 	%p93, %r18, %r37;
	fma.rn.f32 	%f207, %f177, %f924, %f170;
	mov.f32 	%f925, 0f00000000;
	@%p93 bra 	$L__BB4_145;
	ld.shared.f32 	%f925, [%r10+3712];
$L__BB4_145:
	setp.ge.s32 	%p94, %r19, %r37;
	fma.rn.f32 	%f210, %f177, %f925, %f173;
	mov.f32 	%f926, 0f00000000;
	@%p94 bra 	$L__BB4_147;
	ld.shared.f32 	%f926, [%r10+3776];
$L__BB4_147:
	setp.ge.s32 	%p95, %r5, %r37;
	fma.rn.f32 	%f213, %f177, %f926, %f176;
	ld.shared.f32 	%f214, [%r6+20];
	mov.f32 	%f927, 0f00000000;
	@%p95 bra 	$L__BB4_149;
	ld.shared.f32 	%f927, [%r10+3840];
$L__BB4_149:
	setp.ge.s32 	%p96, %r8, %r37;
	fma.rn.f32 	%f217, %f214, %f927, %f180;
	mov.f32 	%f928, 0f00000000;
	@%p96 bra 	$L__BB4_151;
	ld.shared.f32 	%f928, [%r10+3904];
$L__BB4_151:
	setp.ge.s32 	%p97, %r9, %r37;
	fma.rn.f32 	%f220, %f214, %f928, %f183;
	mov.f32 	%f929, 0f00000000;
	@%p97 bra 	$L__BB4_153;
	ld.shared.f32 	%f929, [%r10+3968];
$L__BB4_153:
	setp.ge.s32 	%p98, %r11, %r37;
	fma.rn.f32 	%f223, %f214, %f929, %f186;
	mov.f32 	%f930, 0f00000000;
	@%p98 bra 	$L__BB4_155;
	ld.shared.f32 	%f930, [%r10+4032];
$L__BB4_155:
	setp.ge.s32 	%p99, %r12, %r37;
	fma.rn.f32 	%f226, %f214, %f930, %f189;
	mov.f32 	%f931, 0f00000000;
	@%p99 bra 	$L__BB4_157;
	ld.shared.f32 	%f931, [%r10+4096];
$L__BB4_157:
	setp.ge.s32 	%p100, %r13, %r37;
	fma.rn.f32 	%f229, %f214, %f931, %f192;
	mov.f32 	%f932, 0f00000000;
	@%p100 bra 	$L__BB4_159;
	ld.shared.f32 	%f932, [%r10+4160];
$L__BB4_159:
	fma.rn.f32 	%f232, %f214, %f932, %f195;
	mov.f32 	%f933, 0f00000000;
	@%p89 bra 	$L__BB4_161;
	ld.shared.f32 	%f933, [%r10+4224];
$L__BB4_161:
	fma.rn.f32 	%f235, %f214, %f933, %f198;
	mov.f32 	%f934, 0f00000000;
	@%p90 bra 	$L__BB4_163;
	ld.shared.f32 	%f934, [%r10+4288];
$L__BB4_163:
	fma.rn.f32 	%f238, %f214, %f934, %f201;
	mov.f32 	%f935, 0f00000000;
	@%p91 bra 	$L__BB4_165;
	ld.shared.f32 	%f935, [%r10+4352];
$L__BB4_165:
	fma.rn.f32 	%f241, %f214, %f935, %f204;
	mov.f32 	%f936, 0f00000000;
	@%p92 bra 	$L__BB4_167;
	ld.shared.f32 	%f936, [%r10+4416];
$L__BB4_167:
	fma.rn.f32 	%f244, %f214, %f936, %f207;
	mov.f32 	%f937, 0f00000000;
	@%p93 bra 	$L__BB4_169;
	ld.shared.f32 	%f937, [%r10+4480];
$L__BB4_169:
	fma.rn.f32 	%f247, %f214, %f937, %f210;
	mov.f32 	%f938, 0f00000000;
	@%p94 bra 	$L__BB4_171;
	ld.shared.f32 	%f938, [%r10+4544];
$L__BB4_171:
	setp.ge.s32 	%p107, %r5, %r37;
	fma.rn.f32 	%f250, %f214, %f938, %f213;
	ld.shared.f32 	%f251, [%r6+24];
	mov.f32 	%f939, 0f00000000;
	@%p107 bra 	$L__BB4_173;
	ld.shared.f32 	%f939, [%r10+4608];
$L__BB4_173:
	setp.ge.s32 	%p108, %r8, %r37;
	fma.rn.f32 	%f254, %f251, %f939, %f217;
	mov.f32 	%f940, 0f00000000;
	@%p108 bra 	$L__BB4_175;
	ld.shared.f32 	%f940, [%r10+4672];
$L__BB4_175:
	setp.ge.s32 	%p109, %r9, %r37;
	fma.rn.f32 	%f257, %f251, %f940, %f220;
	mov.f32 	%f941, 0f00000000;
	@%p109 bra 	$L__BB4_177;
	ld.shared.f32 	%f941, [%r10+4736];
$L__BB4_177:
	setp.ge.s32 	%p110, %r11, %r37;
	fma.rn.f32 	%f260, %f251, %f941, %f223;
	mov.f32 	%f942, 0f00000000;
	@%p110 bra 	$L__BB4_179;
	ld.shared.f32 	%f942, [%r10+4800];
$L__BB4_179:
	setp.ge.s32 	%p111, %r12, %r37;
	fma.rn.f32 	%f263, %f251, %f942, %f226;
	mov.f32 	%f943, 0f00000000;
	@%p111 bra 	$L__BB4_181;
	ld.shared.f32 	%f943, [%r10+4864];
$L__BB4_181:
	setp.ge.s32 	%p112, %r13, %r37;
	fma.rn.f32 	%f266, %f251, %f943, %f229;
	mov.f32 	%f944, 0f00000000;
	@%p112 bra 	$L__BB4_183;
	ld.shared.f32 	%f944, [%r10+4928];
$L__BB4_183:
	setp.ge.s32 	%p113, %r14, %r37;
	fma.rn.f32 	%f269, %f251, %f944, %f232;
	mov.f32 	%f945, 0f00000000;
	@%p113 bra 	$L__BB4_185;
	ld.shared.f32 	%f945, [%r10+4992];
$L__BB4_185:
	setp.ge.s32 	%p114, %r15, %r37;
	fma.rn.f32 	%f272, %f251, %f945, %f235;
	mov.f32 	%f946, 0f00000000;
	@%p114 bra 	$L__BB4_187;
	ld.shared.f32 	%f946, [%r10+5056];
$L__BB4_187:
	setp.ge.s32 	%p115, %r16, %r37;
	fma.rn.f32 	%f275, %f251, %f946, %f238;
	mov.f32 	%f947, 0f00000000;
	@%p115 bra 	$L__BB4_189;
	ld.shared.f32 	%f947, [%r10+5120];
$L__BB4_189:
	setp.ge.s32 	%p116, %r17, %r37;
	fma.rn.f32 	%f278, %f251, %f947, %f241;
	mov.f32 	%f948, 0f00000000;
	@%p116 bra 	$L__BB4_191;
	ld.shared.f32 	%f948, [%r10+5184];
$L__BB4_191:
	setp.ge.s32 	%p117, %r18, %r37;
	fma.rn.f32 	%f281, %f251, %f948, %f244;
	mov.f32 	%f949, 0f00000000;
	@%p117 bra 	$L__BB4_193;
	ld.shared.f32 	%f949, [%r10+5248];
$L__BB4_193:
	setp.ge.s32 	%p118, %r19, %r37;
	fma.rn.f32 	%f284, %f251, %f949, %f247;
	mov.f32 	%f950, 0f00000000;
	@%p118 bra 	$L__BB4_195;
	ld.shared.f32 	%f950, [%r10+5312];
$L__BB4_195:
	fma.rn.f32 	%f287, %f251, %f950, %f250;
	ld.shared.f32 	%f288, [%r6+28];
	mov.f32 	%f951, 0f00000000;
	@%p107 bra 	$L__BB4_197;
	ld.shared.f32 	%f951, [%r10+5376];
$L__BB4_197:
	fma.rn.f32 	%f291, %f288, %f951, %f254;
	mov.f32 	%f952, 0f00000000;
	@%p108 bra 	$L__BB4_199;
	ld.shared.f32 	%f952, [%r10+5440];
$L__BB4_199:
	fma.rn.f32 	%f294, %f288, %f952, %f257;
	mov.f32 	%f953, 0f00000000;
	@%p109 bra 	$L__BB4_201;
	ld.shared.f32 	%f953, [%r10+5504];
$L__BB4_201:
	fma.rn.f32 	%f297, %f288, %f953, %f260;
	mov.f32 	%f954, 0f00000000;
	@%p110 bra 	$L__BB4_203;
	ld.shared.f32 	%f954, [%r10+5568];
$L__BB4_203:
	fma.rn.f32 	%f300, %f288, %f954, %f263;
	mov.f32 	%f955, 0f00000000;
	@%p111 bra 	$L__BB4_205;
	ld.shared.f32 	%f955, [%r10+5632];
$L__BB4_205:
	fma.rn.f32 	%f303, %f288, %f955, %f266;
	mov.f32 	%f956, 0f00000000;
	@%p112 bra 	$L__BB4_207;
	ld.shared.f32 	%f956, [%r10+5696];
$L__BB4_207:
	setp.ge.s32 	%p125, %r14, %r37;
	fma.rn.f32 	%f306, %f288, %f956, %f269;
	mov.f32 	%f957, 0f00000000;
	@%p125 bra 	$L__BB4_209;
	ld.shared.f32 	%f957, [%r10+5760];
$L__BB4_209:
	setp.ge.s32 	%p126, %r15, %r37;
	fma.rn.f32 	%f309, %f288, %f957, %f272;
	mov.f32 	%f958, 0f00000000;
	@%p126 bra 	$L__BB4_211;
	ld.shared.f32 	%f958, [%r10+5824];
$L__BB4_211:
	setp.ge.s32 	%p127, %r16, %r37;
	fma.rn.f32 	%f312, %f288, %f958, %f275;
	mov.f32 	%f959, 0f00000000;
	@%p127 bra 	$L__BB4_213;
	ld.shared.f32 	%f959, [%r10+5888];
$L__BB4_213:
	setp.ge.s32 	%p128, %r17, %r37;
	fma.rn.f32 	%f315, %f288, %f959, %f278;
	mov.f32 	%f960, 0f00000000;
	@%p128 bra 	$L__BB4_215;
	ld.shared.f32 	%f960, [%r10+5952];
$L__BB4_215:
	setp.ge.s32 	%p129, %r18, %r37;
	fma.rn.f32 	%f318, %f288, %f960, %f281;
	mov.f32 	%f961, 0f00000000;
	@%p129 bra 	$L__BB4_217;
	ld.shared.f32 	%f961, [%r10+6016];
$L__BB4_217:
	setp.ge.s32 	%p130, %r19, %r37;
	fma.rn.f32 	%f321, %f288, %f961, %f284;
	mov.f32 	%f962, 0f00000000;
	@%p130 bra 	$L__BB4_219;
	ld.shared.f32 	%f962, [%r10+6080];
$L__BB4_219:
	setp.ge.s32 	%p131, %r5, %r37;
	fma.rn.f32 	%f324, %f288, %f962, %f287;
	ld.shared.f32 	%f325, [%r6+32];
	mov.f32 	%f963, 0f00000000;
	@%p131 bra 	$L__BB4_221;
	ld.shared.f32 	%f963, [%r10+6144];
$L__BB4_221:
	setp.ge.s32 	%p132, %r8, %r37;
	fma.rn.f32 	%f328, %f325, %f963, %f291;
	mov.f32 	%f964, 0f00000000;
	@%p132 bra 	$L__BB4_223;
	ld.shared.f32 	%f964, [%r10+6208];
$L__BB4_223:
	setp.ge.s32 	%p133, %r9, %r37;
	fma.rn.f32 	%f331, %f325, %f964, %f294;
	mov.f32 	%f965, 0f00000000;
	@%p133 bra 	$L__BB4_225;
	ld.shared.f32 	%f965, [%r10+6272];
$L__BB4_225:
	setp.ge.s32 	%p134, %r11, %r37;
	fma.rn.f32 	%f334, %f325, %f965, %f297;
	mov.f32 	%f966, 0f00000000;
	@%p134 bra 	$L__BB4_227;
	ld.shared.f32 	%f966, [%r10+6336];
$L__BB4_227:
	setp.ge.s32 	%p135, %r12, %r37;
	fma.rn.f32 	%f337, %f325, %f966, %f300;
	mov.f32 	%f967, 0f00000000;
	@%p135 bra 	$L__BB4_229;
	ld.shared.f32 	%f967, [%r10+6400];
$L__BB4_229:
	setp.ge.s32 	%p136, %r13, %r37;
	fma.rn.f32 	%f340, %f325, %f967, %f303;
	mov.f32 	%f968, 0f00000000;
	@%p136 bra 	$L__BB4_231;
	ld.shared.f32 	%f968, [%r10+6464];
$L__BB4_231:
	fma.rn.f32 	%f343, %f325, %f968, %f306;
	mov.f32 	%f969, 0f00000000;
	@%p125 bra 	$L__BB4_233;
	ld.shared.f32 	%f969, [%r10+6528];
$L__BB4_233:
	fma.rn.f32 	%f346, %f325, %f969, %f309;
	mov.f32 	%f970, 0f00000000;
	@%p126 bra 	$L__BB4_235;
	ld.shared.f32 	%f970, [%r10+6592];
$L__BB4_235:
	fma.rn.f32 	%f349, %f325, %f970, %f312;
	mov.f32 	%f971, 0f00000000;
	@%p127 bra 	$L__BB4_237;
	ld.shared.f32 	%f971, [%r10+6656];
$L__BB4_237:
	fma.rn.f32 	%f352, %f325, %f971, %f315;
	mov.f32 	%f972, 0f00000000;
	@%p128 bra 	$L__BB4_239;
	ld.shared.f32 	%f972, [%r10+6720];
$L__BB4_239:
	fma.rn.f32 	%f355, %f325, %f972, %f318;
	mov.f32 	%f973, 0f00000000;
	@%p129 bra 	$L__BB4_241;
	ld.shared.f32 	%f973, [%r10+6784];
$L__BB4_241:
	fma.rn.f32 	%f358, %f325, %f973, %f321;
	mov.f32 	%f974, 0f00000000;
	@%p130 bra 	$L__BB4_243;
	ld.shared.f32 	%f974, [%r10+6848];
$L__BB4_243:
	setp.ge.s32 	%p143, %r5, %r37;
	fma.rn.f32 	%f361, %f325, %f974, %f324;
	ld.shared.f32 	%f362, [%r6+36];
	mov.f32 	%f975, 0f00000000;
	@%p143 bra 	$L__BB4_245;
	ld.shared.f32 	%f975, [%r10+6912];
$L__BB4_245:
	setp.ge.s32 	%p144, %r8, %r37;
	fma.rn.f32 	%f365, %f362, %f975, %f328;
	mov.f32 	%f976, 0f00000000;
	@%p144 bra 	$L__BB4_247;
	ld.shared.f32 	%f976, [%r10+6976];
$L__BB4_247:
	setp.ge.s32 	%p145, %r9, %r37;
	fma.rn.f32 	%f368, %f362, %f976, %f331;
	mov.f32 	%f977, 0f00000000;
	@%p145 bra 	$L__BB4_249;
	ld.shared.f32 	%f977, [%r10+7040];
$L__BB4_249:
	setp.ge.s32 	%p146, %r11, %r37;
	fma.rn.f32 	%f371, %f362, %f977, %f334;
	mov.f32 	%f978, 0f00000000;
	@%p146 bra 	$L__BB4_251;
	ld.shared.f32 	%f978, [%r10+7104];
$L__BB4_251:
	setp.ge.s32 	%p147, %r12, %r37;
	fma.rn.f32 	%f374, %f362, %f978, %f337;
	mov.f32 	%f979, 0f00000000;
	@%p147 bra 	$L__BB4_253;
	ld.shared.f32 	%f979, [%r10+7168];
$L__BB4_253:
	setp.ge.s32 	%p148, %r13, %r37;
	fma.rn.f32 	%f377, %f362, %f979, %f340;
	mov.f32 	%f980, 0f00000000;
	@%p148 bra 	$L__BB4_255;
	ld.shared.f32 	%f980, [%r10+7232];
$L__BB4_255:
	setp.ge.s32 	%p149, %r14, %r37;
	fma.rn.f32 	%f380, %f362, %f980, %f343;
	mov.f32 	%f981, 0f00000000;
	@%p149 bra 	$L__BB4_257;
	ld.shared.f32 	%f981, [%r10+7296];
$L__BB4_257:
	setp.ge.s32 	%p150, %r15, %r37;
	fma.rn.f32 	%f383, %f362, %f981, %f346;
	mov.f32 	%f982, 0f00000000;
	@%p150 bra 	$L__BB4_259;
	ld.shared.f32 	%f982, [%r10+7360];
$L__BB4_259:
	setp.ge.s32 	%p151, %r16, %r37;
	fma.rn.f32 	%f386, %f362, %f982, %f349;
	mov.f32 	%f983, 0f00000000;
	@%p151 bra 	$L__BB4_261;
	ld.shared.f32 	%f983, [%r10+7424];
$L__BB4_261:
	setp.ge.s32 	%p152, %r17, %r37;
	fma.rn.f32 	%f389, %f362, %f983, %f352;
	mov.f32 	%f984, 0f00000000;
	@%p152 bra 	$L__BB4_263;
	ld.shared.f32 	%f984, [%r10+7488];
$L__BB4_263:
	setp.ge.s32 	%p153, %r18, %r37;
	fma.rn.f32 	%f392, %f362, %f984, %f355;
	mov.f32 	%f985, 0f00000000;
	@%p153 bra 	$L__BB4_265;
	ld.shared.f32 	%f985, [%r10+7552];
$L__BB4_265:
	setp.ge.s32 	%p154, %r19, %r37;
	fma.rn.f32 	%f395, %f362, %f985, %f358;
	mov.f32 	%f986, 0f00000000;
	@%p154 bra 	$L__BB4_267;
	ld.shared.f32 	%f986, [%r10+7616];
$L__BB4_267:
	fma.rn.f32 	%f398, %f362, %f986, %f361;
	ld.shared.f32 	%f399, [%r6+40];
	mov.f32 	%f987, 0f00000000;
	@%p143 bra 	$L__BB4_269;
	ld.shared.f32 	%f987, [%r10+7680];
$L__BB4_269:
	fma.rn.f32 	%f402, %f399, %f987, %f365;
	mov.f32 	%f988, 0f00000000;
	@%p144 bra 	$L__BB4_271;
	ld.shared.f32 	%f988, [%r10+7744];
$L__BB4_271:
	fma.rn.f32 	%f405, %f399, %f988, %f368;
	mov.f32 	%f989, 0f00000000;
	@%p145 bra 	$L__BB4_273;
	ld.shared.f32 	%f989, [%r10+7808];
$L__BB4_273:
	fma.rn.f32 	%f408, %f399, %f989, %f371;
	mov.f32 	%f990, 0f00000000;
	@%p146 bra 	$L__BB4_275;
	ld.shared.f32 	%f990, [%r10+7872];
$L__BB4_275:
	fma.rn.f32 	%f411, %f399, %f990, %f374;
	mov.f32 	%f991, 0f00000000;
	@%p147 bra 	$L__BB4_277;
	ld.shared.f32 	%f991, [%r10+7936];
$L__BB4_277:
	fma.rn.f32 	%f414, %f399, %f991, %f377;
	mov.f32 	%f992, 0f00000000;
	@%p148 bra 	$L__BB4_279;
	ld.shared.f32 	%f992, [%r10+8000];
$L__BB4_279:
	setp.ge.s32 	%p161, %r14, %r37;
	fma.rn.f32 	%f417, %f399, %f992, %f380;
	mov.f32 	%f993, 0f00000000;
	@%p161 bra 	$L__BB4_281;
	ld.shared.f32 	%f993, [%r10+8064];
$L__BB4_281:
	setp.ge.s32 	%p162, %r15, %r37;
	fma.rn.f32 	%f420, %f399, %f993, %f383;
	mov.f32 	%f994, 0f00000000;
	@%p162 bra 	$L__BB4_283;
	ld.shared.f32 	%f994, [%r10+8128];
$L__BB4_283:
	setp.ge.s32 	%p163, %r16, %r37;
	fma.rn.f32 	%f423, %f399, %f994, %f386;
	mov.f32 	%f995, 0f00000000;
	@%p163 bra 	$L__BB4_285;
	ld.shared.f32 	%f995, [%r10+8192];
$L__BB4_285:
	setp.ge.s32 	%p164, %r17, %r37;
	fma.rn.f32 	%f426, %f399, %f995, %f389;
	mov.f32 	%f996, 0f00000000;
	@%p164 bra 	$L__BB4_287;
	ld.shared.f32 	%f996, [%r10+8256];
$L__BB4_287:
	setp.ge.s32 	%p165, %r18, %r37;
	fma.rn.f32 	%f429, %f399, %f996, %f392;
	mov.f32 	%f997, 0f00000000;
	@%p165 bra 	$L__BB4_289;
	ld.shared.f32 	%f997, [%r10+8320];
$L__BB4_289:
	setp.ge.s32 	%p166, %r19, %r37;
	fma.rn.f32 	%f432, %f399, %f997, %f395;
	mov.f32 	%f998, 0f00000000;
	@%p166 bra 	$L__BB4_291;
	ld.shared.f32 	%f998, [%r10+8384];
$L__BB4_291:
	setp.ge.s32 	%p167, %r5, %r37;
	fma.rn.f32 	%f435, %f399, %f998, %f398;
	ld.shared.f32 	%f436, [%r6+44];
	mov.f32 	%f999, 0f00000000;
	@%p167 bra 	$L__BB4_293;
	ld.shared.f32 	%f999, [%r10+8448];
$L__BB4_293:
	setp.ge.s32 	%p168, %r8, %r37;
	fma.rn.f32 	%f439, %f436, %f999, %f402;
	mov.f32 	%f1000, 0f00000000;
	@%p168 bra 	$L__BB4_295;
	ld.shared.f32 	%f1000, [%r10+8512];
$L__BB4_295:
	setp.ge.s32 	%p169, %r9, %r37;
	fma.rn.f32 	%f442, %f436, %f1000, %f405;
	mov.f32 	%f1001, 0f00000000;
	@%p169 bra 	$L__BB4_297;
	ld.shared.f32 	%f1001, [%r10+8576];
$L__BB4_297:
	setp.ge.s32 	%p170, %r11, %r37;
	fma.rn.f32 	%f445, %f436, %f1001, %f408;
	mov.f32 	%f1002, 0f00000000;
	@%p170 bra 	$L__BB4_299;
	ld.shared.f32 	%f1002, [%r10+8640];
$L__BB4_299:
	setp.ge.s32 	%p171, %r12, %r37;
	fma.rn.f32 	%f448, %f436, %f1002, %f411;
	mov.f32 	%f1003, 0f00000000;
	@%p171 bra 	$L__BB4_301;
	ld.shared.f32 	%f1003, [%r10+8704];
$L__BB4_301:
	setp.ge.s32 	%p172, %r13, %r37;
	fma.rn.f32 	%f451, %f436, %f1003, %f414;
	mov.f32 	%f1004, 0f00000000;
	@%p172 bra 	$L__BB4_303;
	ld.shared.f32 	%f1004, [%r10+8768];
$L__BB4_303:
	fma.rn.f32 	%f454, %f436, %f1004, %f417;
	mov.f32 	%f1005, 0f00000000;
	@%p161 bra 	$L__BB4_305;
	ld.shared.f32 	%f1005, [%r10+8832];
$L__BB4_305:
	fma.rn.f32 	%f457, %f436, %f1005, %f420;
	mov.f32 	%f1006, 0f00000000;
	@%p162 bra 	$L__BB4_307;
	ld.shared.f32 	%f1006, [%r10+8896];
$L__BB4_307:
	fma.rn.f32 	%f460, %f436, %f1006, %f423;
	mov.f32 	%f1007, 0f00000000;
	@%p163 bra 	$L__BB4_309;
	ld.shared.f32 	%f1007, [%r10+8960];
$L__BB4_309:
	fma.rn.f32 	%f463, %f436, %f1007, %f426;
	mov.f32 	%f1008, 0f00000000;
	@%p164 bra 	$L__BB4_311;
	ld.shared.f32 	%f1008, [%r10+9024];
$L__BB4_311:
	fma.rn.f32 	%f466, %f436, %f1008, %f429;
	mov.f32 	%f1009, 0f00000000;
	@%p165 bra 	$L__BB4_313;
	ld.shared.f32 	%f1009, [%r10+9088];
$L__BB4_313:
	fma.rn.f32 	%f469, %f436, %f1009, %f432;
	mov.f32 	%f1010, 0f00000000;
	@%p166 bra 	$L__BB4_315;
	ld.shared.f32 	%f1010, [%r10+9152];
$L__BB4_315:
	setp.ge.s32 	%p179, %r5, %r37;
	fma.rn.f32 	%f472, %f436, %f1010, %f435;
	ld.shared.f32 	%f473, [%r6+48];
	mov.f32 	%f1011, 0f00000000;
	@%p179 bra 	$L__BB4_317;
	ld.shared.f32 	%f1011, [%r10+9216];
$L__BB4_317:
	setp.ge.s32 	%p180, %r8, %r37;
	fma.rn.f32 	%f476, %f473, %f1011, %f439;
	mov.f32 	%f1012, 0f00000000;
	@%p180 bra 	$L__BB4_319;
	ld.shared.f32 	%f1012, [%r10+9280];
$L__BB4_319:
	setp.ge.s32 	%p181, %r9, %r37;
	fma.rn.f32 	%f479, %f473, %f1012, %f442;
	mov.f32 	%f1013, 0f00000000;
	@%p181 bra 	$L__BB4_321;
	ld.shared.f32 	%f1013, [%r10+9344];
$L__BB4_321:
	setp.ge.s32 	%p182, %r11, %r37;
	fma.rn.f32 	%f482, %f473, %f1013, %f445;
	mov.f32 	%f1014, 0f00000000;
	@%p182 bra 	$L__BB4_323;
	ld.shared.f32 	%f1014, [%r10+9408];
$L__BB4_323:
	setp.ge.s32 	%p183, %r12, %r37;
	fma.rn.f32 	%f485, %f473, %f1014, %f448;
	mov.f32 	%f1015, 0f00000000;
	@%p183 bra 	$L__BB4_325;
	ld.shared.f32 	%f1015, [%r10+9472];
$L__BB4_325:
	setp.ge.s32 	%p184, %r13, %r37;
	fma.rn.f32 	%f488, %f473, %f1015, %f451;
	mov.f32 	%f1016, 0f00000000;
	@%p184 bra 	$L__BB4_327;
	ld.shared.f32 	%f1016, [%r10+9536];
$L__BB4_327:
	setp.ge.s32 	%p185, %r14, %r37;
	fma.rn.f32 	%f491, %f473, %f1016, %f454;
	mov.f32 	%f1017, 0f00000000;
	@%p185 bra 	$L__BB4_329;
	ld.shared.f32 	%f1017, [%r10+9600];
$L__BB4_329:
	setp.ge.s32 	%p186, %r15, %r37;
	fma.rn.f32 	%f494, %f473, %f1017, %f457;
	mov.f32 	%f1018, 0f00000000;
	@%p186 bra 	$L__BB4_331;
	ld.shared.f32 	%f1018, [%r10+9664];
$L__BB4_331:
	setp.ge.s32 	%p187, %r16, %r37;
	fma.rn.f32 	%f497, %f473, %f1018, %f460;
	mov.f32 	%f1019, 0f00000000;
	@%p187 bra 	$L__BB4_333;
	ld.shared.f32 	%f1019, [%r10+9728];
$L__BB4_333:
	setp.ge.s32 	%p188, %r17, %r37;
	fma.rn.f32 	%f500, %f473, %f1019, %f463;
	mov.f32 	%f1020, 0f00000000;
	@%p188 bra 	$L__BB4_335;
	ld.shared.f32 	%f1020, [%r10+9792];
$L__BB4_335:
	setp.ge.s32 	%p189, %r18, %r37;
	fma.rn.f32 	%f503, %f473, %f1020, %f466;
	mov.f32 	%f1021, 0f00000000;
	@%p189 bra 	$L__BB4_337;
	ld.shared.f32 	%f1021, [%r10+9856];
$L__BB4_337:
	setp.ge.s32 	%p190, %r19, %r37;
	fma.rn.f32 	%f506, %f473, %f1021, %f469;
	mov.f32 	%f1022, 0f00000000;
	@%p190 bra 	$L__BB4_339;
	ld.shared.f32 	%f1022, [%r10+9920];
$L__BB4_339:
	fma.rn.f32 	%f509, %f473, %f1022, %f472;
	ld.shared.f32 	%f510, [%r6+52];
	mov.f32 	%f1023, 0f00000000;
	@%p179 bra 	$L__BB4_341;
	ld.shared.f32 	%f1023, [%r10+9984];
$L__BB4_341:
	fma.rn.f32 	%f513, %f510, %f1023, %f476;
	mov.f32 	%f1024, 0f00000000;
	@%p180 bra 	$L__BB4_343;
	ld.shared.f32 	%f1024, [%r10+10048];
$L__BB4_343:
	fma.rn.f32 	%f516, %f510, %f1024, %f479;
	mov.f32 	%f1025, 0f00000000;
	@%p181 bra 	$L__BB4_345;
	ld.shared.f32 	%f1025, [%r10+10112];
$L__BB4_345:
	fma.rn.f32 	%f519, %f510, %f1025, %f482;
	mov.f32 	%f1026, 0f00000000;
	@%p182 bra 	$L__BB4_347;
	ld.shared.f32 	%f1026, [%r10+10176];
$L__BB4_347:
	fma.rn.f32 	%f522, %f510, %f1026, %f485;
	mov.f32 	%f1027, 0f00000000;
	@%p183 bra 	$L__BB4_349;
	ld.shared.f32 	%f1027, [%r10+10240];
$L__BB4_349:
	fma.rn.f32 	%f525, %f510, %f1027, %f488;
	mov.f32 	%f1028, 0f00000000;
	@%p184 bra 	$L__BB4_351;
	ld.shared.f32 	%f1028, [%r10+10304];
$L__BB4_351:
	setp.ge.s32 	%p197, %r14, %r37;
	fma.rn.f32 	%f528, %f510, %f1028, %f491;
	mov.f32 	%f1029, 0f00000000;
	@%p197 bra 	$L__BB4_353;
	ld.shared.f32 	%f1029, [%r10+10368];
$L__BB4_353:
	setp.ge.s32 	%p198, %r15, %r37;
	fma.rn.f32 	%f531, %f510, %f1029, %f494;
	mov.f32 	%f1030, 0f00000000;
	@%p198 bra 	$L__BB4_355;
	ld.shared.f32 	%f1030, [%r10+10432];
$L__BB4_355:
	setp.ge.s32 	%p199, %r16, %r37;
	fma.rn.f32 	%f534, %f510, %f1030, %f497;
	mov.f32 	%f1031, 0f00000000;
	@%p199 bra 	$L__BB4_357;
	ld.shared.f32 	%f1031, [%r10+10496];
$L__BB4_357:
	setp.ge.s32 	%p200, %r17, %r37;
	fma.rn.f32 	%f537, %f510, %f1031, %f500;
	mov.f32 	%f1032, 0f00000000;
	@%p200 bra 	$L__BB4_359;
	ld.shared.f32 	%f1032, [%r10+10560];
$L__BB4_359:
	setp.ge.s32 	%p201, %r18, %r37;
	fma.rn.f32 	%f540, %f510, %f1032, %f503;
	mov.f32 	%f1033, 0f00000000;
	@%p201 bra 	$L__BB4_361;
	ld.shared.f32 	%f1033, [%r10+10624];
$L__BB4_361:
	setp.ge.s32 	%p202, %r19, %r37;
	fma.rn.f32 	%f543, %f510, %f1033, %f506;
	mov.f32 	%f1034, 0f00000000;
	@%p202 bra 	$L__BB4_363;
	ld.shared.f32 	%f1034, [%r10+10688];
$L__BB4_363:
	setp.ge.s32 	%p203, %r5, %r37;
	fma.rn.f32 	%f546, %f510, %f1034, %f509;
	ld.shared.f32 	%f547, [%r6+56];
	mov.f32 	%f1035, 0f00000000;
	@%p203 bra 	$L__BB4_365;
	ld.shared.f32 	%f1035, [%r10+10752];
$L__BB4_365:
	setp.ge.s32 	%p204, %r8, %r37;
	fma.rn.f32 	%f550, %f547, %f1035, %f513;
	mov.f32 	%f1036, 0f00000000;
	@%p204 bra 	$L__BB4_367;
	ld.shared.f32 	%f1036, [%r10+10816];
$L__BB4_367:
	setp.ge.s32 	%p205, %r9, %r37;
	fma.rn.f32 	%f553, %f547, %f1036, %f516;
	mov.f32 	%f1037, 0f00000000;
	@%p205 bra 	$L__BB4_369;
	ld.shared.f32 	%f1037, [%r10+10880];
$L__BB4_369:
	setp.ge.s32 	%p206, %r11, %r37;
	fma.rn.f32 	%f556, %f547, %f1037, %f519;
	mov.f32 	%f1038, 0f00000000;
	@%p206 bra 	$L__BB4_371;
	ld.shared.f32 	%f1038, [%r10+10944];
$L__BB4_371:
	setp.ge.s32 	%p207, %r12, %r37;
	fma.rn.f32 	%f559, %f547, %f1038, %f522;
	mov.f32 	%f1039, 0f00000000;
	@%p207 bra 	$L__BB4_373;
	ld.shared.f32 	%f1039, [%r10+11008];
$L__BB4_373:
	setp.ge.s32 	%p208, %r13, %r37;
	fma.rn.f32 	%f562, %f547, %f1039, %f525;
	mov.f32 	%f1040, 0f00000000;
	@%p208 bra 	$L__BB4_375;
	ld.shared.f32 	%f1040, [%r10+11072];
$L__BB4_375:
	fma.rn.f32 	%f565, %f547, %f1040, %f528;
	mov.f32 	%f1041, 0f00000000;
	@%p197 bra 	$L__BB4_377;
	ld.shared.f32 	%f1041, [%r10+11136];
$L__BB4_377:
	fma.rn.f32 	%f568, %f547, %f1041, %f531;
	mov.f32 	%f1042, 0f00000000;
	@%p198 bra 	$L__BB4_379;
	ld.shared.f32 	%f1042, [%r10+11200];
$L__BB4_379:
	fma.rn.f32 	%f571, %f547, %f1042, %f534;
	mov.f32 	%f1043, 0f00000000;
	@%p199 bra 	$L__BB4_381;
	ld.shared.f32 	%f1043, [%r10+11264];
$L__BB4_381:
	fma.rn.f32 	%f574, %f547, %f1043, %f537;
	mov.f32 	%f1044, 0f00000000;
	@%p200 bra 	$L__BB4_383;
	ld.shared.f32 	%f1044, [%r10+11328];
$L__BB4_383:
	fma.rn.f32 	%f577, %f547, %f1044, %f540;
	mov.f32 	%f1045, 0f00000000;
	@%p201 bra 	$L__BB4_385;
	ld.shared.f32 	%f1045, [%r10+11392];
$L__BB4_385:
	fma.rn.f32 	%f580, %f547, %f1045, %f543;
	mov.f32 	%f1046, 0f00000000;
	@%p202 bra 	$L__BB4_387;
	ld.shared.f32 	%f1046, [%r10+11456];
$L__BB4_387:
	setp.ge.s32 	%p215, %r5, %r37;
	fma.rn.f32 	%f583, %f547, %f1046, %f546;
	ld.shared.f32 	%f584, [%r6+60];
	mov.f32 	%f1047, 0f00000000;
	@%p215 bra 	$L__BB4_389;
	ld.shared.f32 	%f1047, [%r10+11520];
$L__BB4_389:
	setp.ge.s32 	%p216, %r8, %r37;
	fma.rn.f32 	%f1070, %f584, %f1047, %f550;
	mov.f32 	%f1048, 0f00000000;
	@%p216 bra 	$L__BB4_391;
	ld.shared.f32 	%f1048, [%r10+11584];
$L__BB4_391:
	setp.ge.s32 	%p217, %r9, %r37;
	fma.rn.f32 	%f1069, %f584, %f1048, %f553;
	mov.f32 	%f1049, 0f00000000;
	@%p217 bra 	$L__BB4_393;
	ld.shared.f32 	%f1049, [%r10+11648];
$L__BB4_393:
	setp.ge.s32 	%p218, %r11, %r37;
	fma.rn.f32 	%f1068, %f584, %f1049, %f556;
	mov.f32 	%f1050, 0f00000000;
	@%p218 bra 	$L__BB4_395;
	ld.shared.f32 	%f1050, [%r10+11712];
$L__BB4_395:
	setp.ge.s32 	%p219, %r12, %r37;
	fma.rn.f32 	%f1067, %f584, %f1050, %f559;
	mov.f32 	%f1051, 0f00000000;
	@%p219 bra 	$L__BB4_397;
	ld.shared.f32 	%f1051, [%r10+11776];
$L__BB4_397:
	setp.ge.s32 	%p220, %r13, %r37;
	fma.rn.f32 	%f1066, %f584, %f1051, %f562;
	mov.f32 	%f1052, 0f00000000;
	@%p220 bra 	$L__BB4_399;
	ld.shared.f32 	%f1052, [%r10+11840];
$L__BB4_399:
	setp.ge.s32 	%p221, %r14, %r37;
	fma.rn.f32 	%f1065, %f584, %f1052, %f565;
	mov.f32 	%f1053, 0f00000000;
	@%p221 bra 	$L__BB4_401;
	ld.shared.f32 	%f1053, [%r10+11904];
$L__BB4_401:
	setp.ge.s32 	%p222, %r15, %r37;
	fma.rn.f32 	%f1064, %f584, %f1053, %f568;
	mov.f32 	%f1054, 0f00000000;
	@%p222 bra 	$L__BB4_403;
	ld.shared.f32 	%f1054, [%r10+11968];
$L__BB4_403:
	setp.ge.s32 	%p223, %r16, %r37;
	fma.rn.f32 	%f1063, %f584, %f1054, %f571;
	mov.f32 	%f1055, 0f00000000;
	@%p223 bra 	$L__BB4_405;
	ld.shared.f32 	%f1055, [%r10+12032];
$L__BB4_405:
	setp.ge.s32 	%p224, %r17, %r37;
	fma.rn.f32 	%f1062, %f584, %f1055, %f574;
	mov.f32 	%f1056, 0f00000000;
	@%p224 bra 	$L__BB4_407;
	ld.shared.f32 	%f1056, [%r10+12096];
$L__BB4_407:
	setp.ge.s32 	%p225, %r18, %r37;
	fma.rn.f32 	%f1061, %f584, %f1056, %f577;
	mov.f32 	%f1057, 0f00000000;
	@%p225 bra 	$L__BB4_409;
	ld.shared.f32 	%f1057, [%r10+12160];
$L__BB4_409:
	setp.ge.s32 	%p226, %r19, %r37;
	fma.rn.f32 	%f1060, %f584, %f1057, %f580;
	mov.f32 	%f1058, 0f00000000;
	@%p226 bra 	$L__BB4_411;
	ld.shared.f32 	%f1058, [%r10+12224];
$L__BB4_411:
	fma.rn.f32 	%f1059, %f584, %f1058, %f583;
$L__BB4_412:
	bar.sync 	0;
	add.s32 	%r94, %r94, 16;
	setp.lt.s32 	%p227, %r94, %r38;
	@%p227 bra 	$L__BB4_2;
$L__BB4_413:
	ld.param.u32 	%r93, [_Z25gemm_reg_tiling_TN_kernelILi12EEvPKfS1_Pfiii_param_3];
	setp.ge.s32 	%p228, %r4, %r93;
	@%p228 bra 	$L__BB4_438;
	ld.param.u64 	%rd35, [_Z25gemm_reg_tiling_TN_kernelILi12EEvPKfS1_Pfiii_param_2];
	cvta.to.global.u64 	%rd4, %rd35;
	mul.lo.s32 	%r35, %r37, %r4;
	setp.ge.s32 	%p229, %r5, %r37;
	@%p229 bra 	$L__BB4_416;
	add.s32 	%r79, %r5, %r35;
	mul.wide.s32 	%rd28, %r79, 4;
	add.s64 	%rd29, %rd4, %rd28;
	st.global.f32 	[%rd29], %f1070;
$L__BB4_416:
	add.s32 	%r80, %r5, 16;
	setp.ge.s32 	%p230, %r80, %r37;
	cvt.s64.s32 	%rd30, %r35;
	cvt.s64.s32 	%rd31, %r5;
	add.s64 	%rd32, %rd31, %rd30;
	shl.b64 	%rd33, %rd32, 2;
	add.s64 	%rd5, %rd4, %rd33;
	@%p230 bra 	$L__BB4_418;
	st.global.f32 	[%rd5+64], %f1069;
$L__BB4_418:
	add.s32 	%r81, %r5, 32;
	setp.ge.s32 	%p231, %r81, %r37;
	@%p231 bra 	$L__BB4_420;
	st.global.f32 	[%rd5+128], %f1068;
$L__BB4_420:
	add.s32 	%r82, %r5, 48;
	setp.ge.s32 	%p232, %r82, %r37;
	@%p232 bra 	$L__BB4_422;
	st.global.f32 	[%rd5+192], %f1067;
$L__BB4_422:
	add.s32 	%r83, %r5, 64;
	setp.ge.s32 	%p233, %r83, %r37;
	@%p233 bra 	$L__BB4_424;
	st.global.f32 	[%rd5+256], %f1066;
$L__BB4_424:
	add.s32 	%r84, %r5, 80;
	setp.ge.s32 	%p234, %r84, %r37;
	@%p234 bra 	$L__BB4_426;
	st.global.f32 	[%rd5+320], %f1065;
$L__BB4_426:
	add.s32 	%r85, %r5, 96;
	setp.ge.s32 	%p235, %r85, %r37;
	@%p235 bra 	$L__BB4_428;
	st.global.f32 	[%rd5+384], %f1064;
$L__BB4_428:
	add.s32 	%r86, %r5, 112;
	setp.ge.s32 	%p236, %r86, %r37;
	@%p236 bra 	$L__BB4_430;
	st.global.f32 	[%rd5+448], %f1063;
$L__BB4_430:
	add.s32 	%r87, %r5, 128;
	setp.ge.s32 	%p237, %r87, %r37;
	@%p237 bra 	$L__BB4_432;
	st.global.f32 	[%rd5+512], %f1062;
$L__BB4_432:
	add.s32 	%r88, %r5, 144;
	setp.ge.s32 	%p238, %r88, %r37;
	@%p238 bra 	$L__BB4_434;
	st.global.f32 	[%rd5+576], %f1061;
$L__BB4_434:
	add.s32 	%r89, %r5, 160;
	setp.ge.s32 	%p239, %r89, %r37;
	@%p239 bra 	$L__BB4_436;
	st.global.f32 	[%rd5+640], %f1060;
$L__BB4_436:
	add.s32 	%r90, %r5, 176;
	setp.ge.s32 	%p240, %r90, %r37;
	@%p240 bra 	$L__BB4_438;
	st.global.f32 	[%rd5+704], %f1059;
$L__BB4_438:
	ret;
$L__BB4_439:
	ld.param.u32 	%r91, [_Z25gemm_reg_tiling_TN_kernelILi12EEvPKfS1_Pfiii_param_3];
	setp.ge.s32 	%p3, %r4, %r91;
	add.s32 	%r22, %r3, %r94;
	setp.ge.s32 	%p4, %r22, %r38;
	mov.f32 	%f859, 0f00000000;
	or.pred  	%p5, %p3, %p4;
	@%p5 bra 	$L__BB4_441;
	ld.param.u64 	%rd34, [_Z25gemm_reg_tiling_TN_kernelILi12EEvPKfS1_Pfiii_param_0];
	mad.lo.s32 	%r52, %r4, %r38, %r22;
	cvta.to.global.u64 	%rd9, %rd34;
	mul.wide.u32 	%rd10, %r52, 4;
	add.s64 	%rd11, %rd9, %rd10;
	ld.global.nc.f32 	%f859, [%rd11];
$L__BB4_441:
	shl.b32 	%r53, %r3, 2;
	add.s32 	%r54, %r6, %r53;
	st.shared.f32 	[%r54], %f859;
	bra.uni 	$L__BB4_3;

}
	// .globl	_Z25gemm_reg_tiling_TN_kernelILi16EEvPKfS1_Pfiii
.visible .entry _Z25gemm_reg_tiling_TN_kernelILi16EEvPKfS1_Pfiii(
	.param .u64 .ptr .align 1 _Z25gemm_reg_tiling_TN_kernelILi16EEvPKfS1_Pfiii_param_0,
	.param .u64 .ptr .align 1 _Z25gemm_reg_tiling_TN_kernelILi16EEvPKfS1_Pfiii_param_1,
	.param .u64 .ptr .align 1 _Z25gemm_reg_tiling_TN_kernelILi16EEvPKfS1_Pfiii_param_2,
	.param .u32 _Z25gemm_reg_tiling_TN_kernelILi16EEvPKfS1_Pfiii_param_3,
	.param .u32 _Z25gemm_reg_tiling_TN_kernelILi16EEvPKfS1_Pfiii_param_4,
	.param .u32 _Z25gemm_reg_tiling_TN_kernelILi16EEvPKfS1_Pfiii_param_5
)
{
	.reg .pred 	%p<309>;
	.reg .b32 	%r<87>;
	.reg .b32 	%f<1427>;
	.reg .b64 	%rd<35>;
	// demoted variable
	.shared .align 4 .b8 _ZZ25gemm_reg_tiling_TN_kernelILi16EEvPKfS1_PfiiiE2As[1024];
	// demoted variable
	.shared .align 4 .b8 _ZZ25gemm_reg_tiling_TN_kernelILi16EEvPKfS1_PfiiiE2Bs[16384];
	ld.param.u64 	%rd7, [_Z25gemm_reg_tiling_TN_kernelILi16EEvPKfS1_Pfiii_param_1];
	ld.param.u64 	%rd8, [_Z25gemm_reg_tiling_TN_kernelILi16EEvPKfS1_Pfiii_param_2];
	ld.param.u32 	%r42, [_Z25gemm_reg_tiling_TN_kernelILi16EEvPKfS1_Pfiii_param_3];
	ld.param.u32 	%r43, [_Z25gemm_reg_tiling_TN_kernelILi16EEvPKfS1_Pfiii_param_4];
	ld.param.u32 	%r44, [_Z25gemm_reg_tiling_TN_kernelILi16EEvPKfS1_Pfiii_param_5];
	cvta.to.global.u64 	%rd1, %rd7;
	cvta.to.global.u64 	%rd2, %rd8;
	mov.u32 	%r45, %ctaid.y;
	shl.b32 	%r46, %r45, 4;
	mov.u32 	%r47, %ctaid.x;
	shl.b32 	%r1, %r47, 8;
	mov.u32 	%r2, %tid.y;
	mov.u32 	%r3, %tid.x;
	add.s32 	%r4, %r46, %r2;
	add.s32 	%r5, %r1, %r3;
	setp.lt.s32 	%p1, %r44, 1;
	mov.f32 	%f1395, 0f00000000;
	mov.f32 	%f1396, %f1395;
	mov.f32 	%f1397, %f1395;
	mov.f32 	%f1398, %f1395;
	mov.f32 	%f1399, %f1395;
	mov.f32 	%f1400, %f1395;
	mov.f32 	%f1401, %f1395;
	mov.f32 	%f1402, %f1395;
	mov.f32 	%f1403, %f1395;
	mov.f32 	%f1404, %f1395;
	mov.f32 	%f1405, %f1395;
	mov.f32 	%f1406, %f1395;
	mov.f32 	%f1407, %f1395;
	mov.f32 	%f1408, %f1395;
	mov.f32 	%f1409, %f1395;
	mov.f32 	%f1410, %f1395;
	@%p1 bra 	$L__BB5_541;
	mul.lo.s32 	%r6, %r4, %r44;
	shl.b32 	%r49, %r2, 6;
	mov.u32 	%r50, _ZZ25gemm_reg_tiling_TN_kernelILi16EEvPKfS1_PfiiiE2As;
	add.s32 	%r7, %r50, %r49;
	shl.b32 	%r51, %r2, 10;
	mov.u32 	%r52, _ZZ25gemm_reg_tiling_TN_kernelILi16EEvPKfS1_PfiiiE2Bs;
	add.s32 	%r8, %r52, %r51;
	max.u32 	%r53, %r3, 240;
	sub.s32 	%r54, %r53, %r3;
	add.s32 	%r9, %r54, 15;
	and.b32  	%r10, %r9, 48;
	shl.b32 	%r55, %r3, 2;
	add.s32 	%r11, %r8, %r55;
	add.s32 	%r12, %r5, 16;
	add.s32 	%r13, %r5, 32;
	add.s32 	%r14, %r52, %r55;
	add.s32 	%r15, %r5, 48;
	add.s32 	%r16, %r5, 64;
	add.s32 	%r17, %r5, 80;
	add.s32 	%r18, %r5, 96;
	add.s32 	%r19, %r5, 112;
	add.s32 	%r20, %r5, 128;
	add.s32 	%r21, %r5, 144;
	add.s32 	%r22, %r5, 160;
	add.s32 	%r23, %r5, 176;
	add.s32 	%r24, %r5, 192;
	add.s32 	%r25, %r5, 208;
	add.s32 	%r26, %r5, 224;
	add.s32 	%r27, %r5, 240;
	mov.b32 	%r84, 0;
	mov.f32 	%f1395, 0f00000000;
	cvt.s64.s32 	%rd22, %r1;
	cvt.u64.u32 	%rd15, %r3;
	add.s64 	%rd17, %rd15, %rd22;
$L__BB5_2:
	or.b32  	%r56, %r2, %r3;
	and.b32  	%r57, %r56, 1008;
	setp.eq.s32 	%p2, %r57, 0;
	@%p2 bra 	$L__BB5_575;
$L__BB5_3:
	setp.lt.u32 	%p6, %r2, 16;
	@%p6 bra 	$L__BB5_4;
	bra.uni 	$L__BB5_26;
$L__BB5_4:
	setp.gt.u32 	%p7, %r3, 255;
	add.s32 	%r30, %r2, %r84;
	@%p7 bra 	$L__BB5_26;
	setp.eq.s32 	%p8, %r10, 48;
	mul.lo.s32 	%r31, %r30, %r43;
	mov.u32 	%r85, %r3;
	@%p8 bra 	$L__BB5_15;
	setp.ge.s32 	%p9, %r30, %r44;
	setp.ge.s32 	%p10, %r5, %r43;
	mov.f32 	%f1132, 0f00000000;
	or.pred  	%p11, %p9, %p10;
	@%p11 bra 	$L__BB5_8;
	add.s32 	%r62, %r5, %r31;
	mul.wide.s32 	%rd12, %r62, 4;
	add.s64 	%rd13, %rd1, %rd12;
	ld.global.nc.f32 	%f1132, [%rd13];
$L__BB5_8:
	add.s32 	%r85, %r3, 16;
	setp.eq.s32 	%p12, %r10, 0;
	st.shared.f32 	[%r11], %f1132;
	@%p12 bra 	$L__BB5_15;
	setp.ge.s32 	%p14, %r12, %r43;
	cvt.s64.s32 	%rd16, %r31;
	add.s64 	%rd18, %rd17, %rd16;
	shl.b64 	%rd19, %rd18, 2;
	add.s64 	%rd3, %rd1, %rd19;
	mov.f32 	%f1133, 0f00000000;
	or.pred  	%p15, %p9, %p14;
	@%p15 bra 	$L__BB5_11;
	ld.global.nc.f32 	%f1133, [%rd3+64];
$L__BB5_11:
	add.s32 	%r85, %r3, 32;
	setp.eq.s32 	%p16, %r10, 16;
	st.shared.f32 	[%r11+64], %f1133;
	@%p16 bra 	$L__BB5_15;
	setp.ge.s32 	%p18, %r13, %r43;
	mov.f32 	%f1134, 0f00000000;
	or.pred  	%p19, %p9, %p18;
	@%p19 bra 	$L__BB5_14;
	ld.global.nc.f32 	%f1134, [%rd3+128];
$L__BB5_14:
	add.s32 	%r85, %r3, 48;
	st.shared.f32 	[%r11+128], %f1134;
$L__BB5_15:
	setp.lt.u32 	%p20, %r9, 48;
	@%p20 bra 	$L__BB5_26;
	cvt.s64.s32 	%rd24, %r31;
$L__BB5_17:
	setp.ge.s32 	%p21, %r30, %r44;
	add.s32 	%r37, %r85, %r1;
	setp.ge.s32 	%p22, %r37, %r43;
	mov.f32 	%f1135, 0f00000000;
	or.pred  	%p23, %p21, %p22;
	@%p23 bra 	$L__BB5_19;
	add.s32 	%r63, %r37, %r31;
	mul.wide.s32 	%rd20, %r63, 4;
	add.s64 	%rd21, %rd1, %rd20;
	ld.global.nc.f32 	%f1135, [%rd21];
$L__BB5_19:
	shl.b32 	%r64, %r85, 2;
	add.s32 	%r38, %r8, %r64;
	st.shared.f32 	[%r38], %f1135;
	add.s32 	%r65, %r37, 16;
	setp.ge.s32 	%p25, %r65, %r43;
	cvt.s64.s32 	%rd23, %r85;
	add.s64 	%rd25, %rd23, %rd22;
	add.s64 	%rd26, %rd25, %rd24;
	shl.b64 	%rd27, %rd26, 2;
	add.s64 	%rd4, %rd1, %rd27;
	mov.f32 	%f1136, 0f00000000;
	or.pred  	%p26, %p21, %p25;
	@%p26 bra 	$L__BB5_21;
	ld.global.nc.f32 	%f1136, [%rd4+64];
$L__BB5_21:
	st.shared.f32 	[%r38+64], %f1136;
	add.s32 	%r66, %r37, 32;
	setp.ge.s32 	%p28, %r66, %r43;
	mov.f32 	%f1137, 0f00000000;
	or.pred  	%p29, %p21, %p28;
	@%p29 bra 	$L__BB5_23;
	ld.global.nc.f32 	%f1137, [%rd4+128];
$L__BB5_23:
	st.shared.f32 	[%r38+128], %f1137;
	add.s32 	%r67, %r37, 48;
	setp.ge.s32 	%p31, %r67, %r43;
	mov.f32 	%f1138, 0f00000000;
	or.pred  	%p32, %p21, %p31;
	@%p32 bra 	$L__BB5_25;
	ld.global.nc.f32 	%f1138, [%rd4+192];
$L__BB5_25:
	st.shared.f32 	[%r38+192], %f1138;
	add.s32 	%r39, %r85, 64;
	setp.lt.u32 	%p33, %r85, 192;
	mov.u32 	%r85, %r39;
	@%p33 bra 	$L__BB5_17;
$L__BB5_26:
	setp.ge.s32 	%p34, %r4, %r42;
	bar.sync 	0;
	@%p34 bra 	$L__BB5_540;
	setp.ge.s32 	%p35, %r5, %r43;
	ld.shared.f32 	%f33, [%r7];
	mov.f32 	%f1139, 0f00000000;
	@%p35 bra 	$L__BB5_29;
	ld.shared.f32 	%f1139, [%r14];
$L__BB5_29:
	setp.ge.s32 	%p36, %r12, %r43;
	fma.rn.f32 	%f36, %f33, %f1139, %f1410;
	mov.f32 	%f1140, 0f00000000;
	@%p36 bra 	$L__BB5_31;
	ld.shared.f32 	%f1140, [%r14+64];
$L__BB5_31:
	setp.ge.s32 	%p37, %r13, %r43;
	fma.rn.f32 	%f39, %f33, %f1140, %f1409;
	mov.f32 	%f1141, 0f00000000;
	@%p37 bra 	$L__BB5_33;
	ld.shared.f32 	%f1141, [%r14+128];
$L__BB5_33:
	setp.ge.s32 	%p38, %r15, %r43;
	fma.rn.f32 	%f42, %f33, %f1141, %f1408;
	mov.f32 	%f1142, 0f00000000;
	@%p38 bra 	$L__BB5_35;
	ld.shared.f32 	%f1142, [%r14+192];
$L__BB5_35:
	setp.ge.s32 	%p39, %r16, %r43;
	fma.rn.f32 	%f45, %f33, %f1142, %f1407;
	mov.f32 	%f1143, 0f00000000;
	@%p39 bra 	$L__BB5_37;
	ld.shared.f32 	%f1143, [%r14+256];
$L__BB5_37:
	setp.ge.s32 	%p40, %r17, %r43;
	fma.rn.f32 	%f48, %f33, %f1143, %f1406;
	mov.f32 	%f1144, 0f00000000;
	@%p40 bra 	$L__BB5_39;
	ld.shared.f32 	%f1144, [%r14+320];
$L__BB5_39:
	setp.ge.s32 	%p41, %r18, %r43;
	fma.rn.f32 	%f51, %f33, %f1144, %f1405;
	mov.f32 	%f1145, 0f00000000;
	@%p41 bra 	$L__BB5_41;
	ld.shared.f32 	%f1145, [%r14+384];
$L__BB5_41:
	setp.ge.s32 	%p42, %r19, %r43;
	fma.rn.f32 	%f54, %f33, %f1145, %f1404;
	mov.f32 	%f1146, 0f00000000;
	@%p42 bra 	$L__BB5_43;
	ld.shared.f32 	%f1146, [%r14+448];
$L__BB5_43:
	setp.ge.s32 	%p43, %r20, %r43;
	fma.rn.f32 	%f57, %f33, %f1146, %f1403;
	mov.f32 	%f1147, 0f00000000;
	@%p43 bra 	$L__BB5_45;
	ld.shared.f32 	%f1147, [%r14+512];
$L__BB5_45:
	setp.ge.s32 	%p44, %r21, %r43;
	fma.rn.f32 	%f60, %f33, %f1147, %f1402;
	mov.f32 	%f1148, 0f00000000;
	@%p44 bra 	$L__BB5_47;
	ld.shared.f32 	%f1148, [%r14+576];
$L__BB5_47:
	setp.ge.s32 	%p45, %r22, %r43;
	fma.rn.f32 	%f63, %f33, %f1148, %f1401;
	mov.f32 	%f1149, 0f00000000;
	@%p45 bra 	$L__BB5_49;
	ld.shared.f32 	%f1149, [%r14+640];
$L__BB5_49:
	setp.ge.s32 	%p46, %r23, %r43;
	fma.rn.f32 	%f66, %f33, %f1149, %f1400;
	mov.f32 	%f1150, 0f00000000;
	@%p46 bra 	$L__BB5_51;
	ld.shared.f32 	%f1150, [%r14+704];
$L__BB5_51:
	setp.ge.s32 	%p47, %r24, %r43;
	fma.rn.f32 	%f69, %f33, %f1150, %f1399;
	mov.f32 	%f1151, 0f00000000;
	@%p47 bra 	$L__BB5_53;
	ld.shared.f32 	%f1151, [%r14+768];
$L__BB5_53:
	setp.ge.s32 	%p48, %r25, %r43;
	fma.rn.f32 	%f72, %f33, %f1151, %f1398;
	mov.f32 	%f1152, 0f00000000;
	@%p48 bra 	$L__BB5_55;
	ld.shared.f32 	%f1152, [%r14+832];
$L__BB5_55:
	setp.ge.s32 	%p49, %r26, %r43;
	fma.rn.f32 	%f75, %f33, %f1152, %f1397;
	mov.f32 	%f1153, 0f00000000;
	@%p49 bra 	$L__BB5_57;
	ld.shared.f32 	%f1153, [%r14+896];
$L__BB5_57:
	setp.ge.s32 	%p50, %r27, %r43;
	fma.rn.f32 	%f78, %f33, %f1153, %f1396;
	mov.f32 	%f1154, 0f00000000;
	@%p50 bra 	$L__BB5_59;
	ld.shared.f32 	%f1154, [%r14+960];
$L__BB5_59:
	fma.rn.f32 	%f81, %f33, %f1154, %f1395;
	ld.shared.f32 	%f82, [%r7+4];
	mov.f32 	%f1155, 0f00000000;
	@%p35 bra 	$L__BB5_61;
	ld.shared.f32 	%f1155, [%r14+1024];
$L__BB5_61:
	fma.rn.f32 	%f85, %f82, %f1155, %f36;
	mov.f32 	%f1156, 0f00000000;
	@%p36 bra 	$L__BB5_63;
	ld.shared.f32 	%f1156, [%r14+1088];
$L__BB5_63:
	fma.rn.f32 	%f88, %f82, %f1156, %f39;
	mov.f32 	%f1157, 0f00000000;
	@%p37 bra 	$L__BB5_65;
	ld.shared.f32 	%f1157, [%r14+1152];
$L__BB5_65:
	fma.rn.f32 	%f91, %f82, %f1157, %f42;
	mov.f32 	%f1158, 0f00000000;
	@%p38 bra 	$L__BB5_67;
	ld.shared.f32 	%f1158, [%r14+1216];
$L__BB5_67:
	fma.rn.f32 	%f94, %f82, %f1158, %f45;
	mov.f32 	%f1159, 0f00000000;
	@%p39 bra 	$L__BB5_69;
	ld.shared.f32 	%f1159, [%r14+1280];
$L__BB5_69:
	fma.rn.f32 	%f97, %f82, %f1159, %f48;
	mov.f32 	%f1160, 0f00000000;
	@%p40 bra 	$L__BB5_71;
	ld.shared.f32 	%f1160, [%r14+1344];
$L__BB5_71:
	setp.ge.s32 	%p57, %r18, %r43;
	fma.rn.f32 	%f100, %f82, %f1160, %f51;
	mov.f32 	%f1161, 0f00000000;
	@%p57 bra 	$L__BB5_73;
	ld.shared.f32 	%f1161, [%r14+1408];
$L__BB5_73:
	setp.ge.s32 	%p58, %r19, %r43;
	fma.rn.f32 	%f103, %f82, %f1161, %f54;
	mov.f32 	%f1162, 0f00000000;
	@%p58 bra 	$L__BB5_75;
	ld.shared.f32 	%f1162, [%r14+1472];
$L__BB5_75:
	setp.ge.s32 	%p59, %r20, %r43;
	fma.rn.f32 	%f106, %f82, %f1162, %f57;
	mov.f32 	%f1163, 0f00000000;
	@%p59 bra 	$L__BB5_77;
	ld.shared.f32 	%f1163, [%r14+1536];
$L__BB5_77:
	setp.ge.s32 	%p60, %r21, %r43;
	fma.rn.f32 	%f109, %f82, %f1163, %f60;
	mov.f32 	%f1164, 0f00000000;
	@%p60 bra 	$L__BB5_79;
	ld.shared.f32 	%f1164, [%r14+1600];
$L__BB5_79:
	setp.ge.s32 	%p61, %r22, %r43;
	fma.rn.f32 	%f112, %f82, %f1164, %f63;
	mov.f32 	%f1165, 0f00000000;
	@%p61 bra 	$L__BB5_81;
	ld.shared.f32 	%f1165, [%r14+1664];
$L__BB5_81:
	setp.ge.s32 	%p62, %r23, %r43;
	fma.rn.f32 	%f115, %f82, %f1165, %f66;
	mov.f32 	%f1166, 0f00000000;
	@%p62 bra 	$L__BB5_83;
	ld.shared.f32 	%f1166, [%r14+1728];
$L__BB5_83:
	setp.ge.s32 	%p63, %r24, %r43;
	fma.rn.f32 	%f118, %f82, %f1166, %f69;
	mov.f32 	%f1167, 0f00000000;
	@%p63 bra 	$L__BB5_85;
	ld.shared.f32 	%f1167, [%r14+1792];
$L__BB5_85:
	setp.ge.s32 	%p64, %r25, %r43;
	fma.rn.f32 	%f121, %f82, %f1167, %f72;
	mov.f32 	%f1168, 0f00000000;
	@%p64 bra 	$L__BB5_87;
	ld.shared.f32 	%f1168, [%r14+1856];
$L__BB5_87:
	setp.ge.s32 	%p65, %r26, %r43;
	fma.rn.f32 	%f124, %f82, %f1168, %f75;
	mov.f32 	%f1169, 0f00000000;
	@%p65 bra 	$L__BB5_89;
	ld.shared.f32 	%f1169, [%r14+1920];
$L__BB5_89:
	setp.ge.s32 	%p66, %r27, %r43;
	fma.rn.f32 	%f127, %f82, %f1169, %f78;
	mov.f32 	%f1170, 0f00000000;
	@%p66 bra 	$L__BB5_91;
	ld.shared.f32 	%f1170, [%r14+1984];
$L__BB5_91:
	setp.ge.s32 	%p67, %r5, %r43;
	fma.rn.f32 	%f130, %f82, %f1170, %f81;
	ld.shared.f32 	%f131, [%r7+8];
	mov.f32 	%f1171, 0f00000000;
	@%p67 bra 	$L__BB5_93;
	ld.shared.f32 	%f1171, [%r14+2048];
$L__BB5_93:
	setp.ge.s32 	%p68, %r12, %r43;
	fma.rn.f32 	%f134, %f131, %f1171, %f85;
	mov.f32 	%f1172, 0f00000000;
	@%p68 bra 	$L__BB5_95;
	ld.shared.f32 	%f1172, [%r14+2112];
$L__BB5_95:
	setp.ge.s32 	%p69, %r13, %r43;
	fma.rn.f32 	%f137, %f131, %f1172, %f88;
	mov.f32 	%f1173, 0f00000000;
	@%p69 bra 	$L__BB5_97;
	ld.shared.f32 	%f1173, [%r14+2176];
$L__BB5_97:
	setp.ge.s32 	%p70, %r15, %r43;
	fma.rn.f32 	%f140, %f131, %f1173, %f91;
	mov.f32 	%f1174, 0f00000000;
	@%p70 bra 	$L__BB5_99;
	ld.shared.f32 	%f1174, [%r14+2240];
$L__BB5_99:
	setp.ge.s32 	%p71, %r16, %r43;
	fma.rn.f32 	%f143, %f131, %f1174, %f94;
	mov.f32 	%f1175, 0f00000000;
	@%p71 bra 	$L__BB5_101;
	ld.shared.f32 	%f1175, [%r14+2304];
$L__BB5_101:
	setp.ge.s32 	%p72, %r17, %r43;
	fma.rn.f32 	%f146, %f131, %f1175, %f97;
	mov.f32 	%f1176, 0f00000000;
	@%p72 bra 	$L__BB5_103;
	ld.shared.f32 	%f1176, [%r14+2368];
$L__BB5_103:
	fma.rn.f32 	%f149, %f131, %f1176, %f100;
	mov.f32 	%f1177, 0f00000000;
	@%p57 bra 	$L__BB5_105;
	ld.shared.f32 	%f1177, [%r14+2432];
$L__BB5_105:
	fma.rn.f32 	%f152, %f131, %f1177, %f103;
	mov.f32 	%f1178, 0f00000000;
	@%p58 bra 	$L__BB5_107;
	ld.shared.f32 	%f1178, [%r14+2496];
$L__BB5_107:
	fma.rn.f32 	%f155, %f131, %f1178, %f106;
	mov.f32 	%f1179, 0f00000000;
	@%p59 bra 	$L__BB5_109;
	ld.shared.f32 	%f1179, [%r14+2560];
$L__BB5_109:
	fma.rn.f32 	%f158, %f131, %f1179, %f109;
	mov.f32 	%f1180, 0f00000000;
	@%p60 bra 	$L__BB5_111;
	ld.shared.f32 	%f1180, [%r14+2624];
$L__BB5_111:
	fma.rn.f32 	%f161, %f131, %f1180, %f112;
	mov.f32 	%f1181, 0f00000000;
	@%p61 bra 	$L__BB5_113;
	ld.shared.f32 	%f1181, [%r14+2688];
$L__BB5_113:
	fma.rn.f32 	%f164, %f131, %f1181, %f115;
	mov.f32 	%f1182, 0f00000000;
	@%p62 bra 	$L__BB5_115;
	ld.shared.f32 	%f1182, [%r14+2752];
$L__BB5_115:
	setp.ge.s32 	%p79, %r24, %r43;
	fma.rn.f32 	%f167, %f131, %f1182, %f118;
	mov.f32 	%f1183, 0f00000000;
	@%p79 bra 	$L__BB5_117;
	ld.shared.f32 	%f1183, [%r14+2816];
$L__BB5_117:
	setp.ge.s32 	%p80, %r25, %r43;
	fma.rn.f32 	%f170, %f131, %f1183, %f121;
	mov.f32 	%f1184, 0f00000000;
	@%p80 bra 	$L__BB5_119;
	ld.shared.f32 	%f1184, [%r14+2880];
$L__BB5_119:
	setp.ge.s32 	%p81, %r26, %r43;
	fma.rn.f32 	%f173, %f131, %f1184, %f124;
	mov.f32 	%f1185, 0f00000000;
	@%p81 bra 	$L__BB5_121;
	ld.shared.f32 	%f1185, [%r14+2944];
$L__BB5_121:
	setp.ge.s32 	%p82, %r27, %r43;
	fma.rn.f32 	%f176, %f131, %f1185, %f127;
	mov.f32 	%f1186, 0f00000000;
	@%p82 bra 	$L__BB5_123;
	ld.shared.f32 	%f1186, [%r14+3008];
$L__BB5_123:
	setp.ge.s32 	%p83, %r5, %r43;
	fma.rn.f32 	%f179, %f131, %f1186, %f130;
	ld.shared.f32 	%f180, [%r7+12];
	mov.f32 	%f1187, 0f00000000;
	@%p83 bra 	$L__BB5_125;
	ld.shared.f32 	%f1187, [%r14+3072];
$L__BB5_125:
	setp.ge.s32 	%p84, %r12, %r43;
	fma.rn.f32 	%f183, %f180, %f1187, %f134;
	mov.f32 	%f1188, 0f00000000;
	@%p84 bra 	$L__BB5_127;
	ld.shared.f32 	%f1188, [%r14+3136];
$L__BB5_127:
	setp.ge.s32 	%p85, %r13, %r43;
	fma.rn.f32 	%f186, %f180, %f1188, %f137;
	mov.f32 	%f1189, 0f00000000;
	@%p85 bra 	$L__BB5_129;
	ld.shared.f32 	%f1189, [%r14+3200];
$L__BB5_129:
	setp.ge.s32 	%p86, %r15, %r43;
	fma.rn.f32 	%f189, %f180, %f1189, %f140;
	mov.f32 	%f1190, 0f00000000;
	@%p86 bra 	$L__BB5_131;
	ld.shared.f32 	%f1190, [%r14+3264];
$L__BB5_131:
	setp.ge.s32 	%p87, %r16, %r43;
	fma.rn.f32 	%f192, %f180, %f1190, %f143;
	mov.f32 	%f1191, 0f00000000;
	@%p87 bra 	$L__BB5_133;
	ld.shared.f32 	%f1191, [%r14+3328];
$L__BB5_133:
	setp.ge.s32 	%p88, %r17, %r43;
	fma.rn.f32 	%f195, %f180, %f1191, %f146;
	mov.f32 	%f1192, 0f00000000;
	@%p88 bra 	$L__BB5_135;
	ld.shared.f32 	%f1192, [%r14+3392];
$L__BB5_135:
	setp.ge.s32 	%p89, %r18, %r43;
	fma.rn.f32 	%f198, %f180, %f1192, %f149;
	mov.f32 	%f1193, 0f00000000;
	@%p89 bra 	$L__BB5_137;
	ld.shared.f32 	%f1193, [%r14+3456];
$L__BB5_137:
	setp.ge.s32 	%p90, %r19, %r43;
	fma.rn.f32 	%f201, %f180, %f1193, %f152;
	mov.f32 	%f1194, 0f00000000;
	@%p90 bra 	$L__BB5_139;
	ld.shared.f32 	%f1194, [%r14+3520];
$L__BB5_139:
	setp.ge.s32 	%p91, %r20, %r43;
	fma.rn.f32 	%f204, %f180, %f1194, %f155;
	mov.f32 	%f1195, 0f00000000;
	@%p91 bra 	$L__BB5_141;
	ld.shared.f32 	%f1195, [%r14+3584];
$L__BB5_141:
	setp.ge.s32 	%p92, %r21, %r43;
	fma.rn.f32 	%f207, %f180, %f1195, %f158;
	mov.f32 	%f1196, 0f00000000;
	@%p92 bra 	$L__BB5_143;
	ld.shared.f32 	%f1196, [%r14+3648];
$L__BB5_143:
	setp.ge.s32 	%p93, %r22, %r43;
	fma.rn.f32 	%f210, %f180, %f1196, %f161;
	mov.f32 	%f1197, 0f00000000;
	@%p93 bra 	$L__BB5_145;
	ld.shared.f32 	%f1197, [%r14+3712];
$L__BB5_145:
	setp.ge.s32 	%p94, %r23, %r43;
	fma.rn.f32 	%f213, %f180, %f1197, %f164;
	mov.f32 	%f1198, 0f00000000;
	@%p94 bra 	$L__BB5_147;
	ld.shared.f32 	%f1198, [%r14+3776];
$L__BB5_147:
	fma.rn.f32 	%f216, %f180, %f1198, %f167;
	mov.f32 	%f1199, 0f00000000;
	@%p79 bra 	$L__BB5_149;
	ld.shared.f32 	%f1199, [%r14+3840];
$L__BB5_149:
	fma.rn.f32 	%f219, %f180, %f1199, %f170;
	mov.f32 	%f1200, 0f00000000;
	@%p80 bra 	$L__BB5_151;
	ld.shared.f32 	%f1200, [%r14+3904];
$L__BB5_151:
	fma.rn.f32 	%f222, %f180, %f1200, %f173;
	mov.f32 	%f1201, 0f00000000;
	@%p81 bra 	$L__BB5_153;
	ld.shared.f32 	%f1201, [%r14+3968];
$L__BB5_153:
	fma.rn.f32 	%f225, %f180, %f1201, %f176;
	mov.f32 	%f1202, 0f00000000;
	@%p82 bra 	$L__BB5_155;
	ld.shared.f32 	%f1202, [%r14+4032];
$L__BB5_155:
	fma.rn.f32 	%f228, %f180, %f1202, %f179;
	ld.shared.f32 	%f229, [%r7+16];
	mov.f32 	%f1203, 0f00000000;
	@%p83 bra 	$L__BB5_157;
	ld.shared.f32 	%f1203, [%r14+4096];
$L__BB5_157:
	fma.rn.f32 	%f232, %f229, %f1203, %f183;
	mov.f32 	%f1204, 0f00000000;
	@%p84 bra 	$L__BB5_159;
	ld.shared.f32 	%f1204, [%r14+4160];
$L__BB5_159:
	setp.ge.s32 	%p101, %r13, %r43;
	fma.rn.f32 	%f235, %f229, %f1204, %f186;
	mov.f32 	%f1205, 0f00000000;
	@%p101 bra 	$L__BB5_161;
	ld.shared.f32 	%f1205, [%r14+4224];
$L__BB5_161:
	setp.ge.s32 	%p102, %r15, %r43;
	fma.rn.f32 	%f238, %f229, %f1205, %f189;
	mov.f32 	%f1206, 0f00000000;
	@%p102 bra 	$L__BB5_163;
	ld.shared.f32 	%f1206, [%r14+4288];
$L__BB5_163:
	setp.ge.s32 	%p103, %r16, %r43;
	fma.rn.f32 	%f241, %f229, %f1206, %f192;
	mov.f32 	%f1207, 0f00000000;
	@%p103 bra 	$L__BB5_165;
	ld.shared.f32 	%f1207, [%r14+4352];
$L__BB5_165:
	setp.ge.s32 	%p104, %r17, %r43;
	fma.rn.f32 	%f244, %f229, %f1207, %f195;
	mov.f32 	%f1208, 0f00000000;
	@%p104 bra 	$L__BB5_167;
	ld.shared.f32 	%f1208, [%r14+4416];
$L__BB5_167:
	setp.ge.s32 	%p105, %r18, %r43;
	fma.rn.f32 	%f247, %f229, %f1208, %f198;
	mov.f32 	%f1209, 0f00000000;
	@%p105 bra 	$L__BB5_169;
	ld.shared.f32 	%f1209, [%r14+4480];
$L__BB5_169:
	setp.ge.s32 	%p106, %r19, %r43;
	fma.rn.f32 	%f250, %f229, %f1209, %f201;
	mov.f32 	%f1210, 0f00000000;
	@%p106 bra 	$L__BB5_171;
	ld.shared.f32 	%f1210, [%r14+4544];
$L__BB5_171:
	setp.ge.s32 	%p107, %r20, %r43;
	fma.rn.f32 	%f253, %f229, %f1210, %f204;
	mov.f32 	%f1211, 0f00000000;
	@%p107 bra 	$L__BB5_173;
	ld.shared.f32 	%f1211, [%r14+4608];
$L__BB5_173:
	setp.ge.s32 	%p108, %r21, %r43;
	fma.rn.f32 	%f256, %f229, %f1211, %f207;
	mov.f32 	%f1212, 0f00000000;
	@%p108 bra 	$L__BB5_175;
	ld.shared.f32 	%f1212, [%r14+4672];
$L__BB5_175:
	setp.ge.s32 	%p109, %r22, %r43;
	fma.rn.f32 	%f259, %f229, %f1212, %f210;
	mov.f32 	%f1213, 0f00000000;
	@%p109 bra 	$L__BB5_177;
	ld.shared.f32 	%f1213, [%r14+4736];
$L__BB5_177:
	setp.ge.s32 	%p110, %r23, %r43;
	fma.rn.f32 	%f262, %f229, %f1213, %f213;
	mov.f32 	%f1214, 0f00000000;
	@%p110 bra 	$L__BB5_179;
	ld.shared.f32 	%f1214, [%r14+4800];
$L__BB5_179:
	setp.ge.s32 	%p111, %r24, %r43;
	fma.rn.f32 	%f265, %f229, %f1214, %f216;
	mov.f32 	%f1215, 0f00000000;
	@%p111 bra 	$L__BB5_181;
	ld.shared.f32 	%f1215, [%r14+4864];
$L__BB5_181:
	setp.ge.s32 	%p112, %r25, %r43;
	fma.rn.f32 	%f268, %f229, %f1215, %f219;
	mov.f32 	%f1216, 0f00000000;
	@%p112 bra 	$L__BB5_183;
	ld.shared.f32 	%f1216, [%r14+4928];
$L__BB5_183:
	setp.ge.s32 	%p113, %r26, %r43;
	fma.rn.f32 	%f271, %f229, %f1216, %f222;
	mov.f32 	%f1217, 0f00000000;
	@%p113 bra 	$L__BB5_185;
	ld.shared.f32 	%f1217, [%r14+4992];
$L__BB5_185:
	setp.ge.s32 	%p114, %r27, %r43;
	fma.rn.f32 	%f274, %f229, %f1217, %f225;
	mov.f32 	%f1218, 0f00000000;
	@%p114 bra 	$L__BB5_187;
	ld.shared.f32 	%f1218, [%r14+5056];
$L__BB5_187:
	setp.ge.s32 	%p115, %r5, %r43;
	fma.rn.f32 	%f277, %f229, %f1218, %f228;
	ld.shared.f32 	%f278, [%r7+20];
	mov.f32 	%f1219, 0f00000000;
	@%p115 bra 	$L__BB5_189;
	ld.shared.f32 	%f1219, [%r14+5120];
$L__BB5_189:
	setp.ge.s32 	%p116, %r12, %r43;
	fma.rn.f32 	%f281, %f278, %f1219, %f232;
	mov.f32 	%f1220, 0f00000000;
	@%p116 bra 	$L__BB5_191;
	ld.shared.f32 	%f1220, [%r14+5184];
$L__BB5_191:
	fma.rn.f32 	%f284, %f278, %f1220, %f235;
	mov.f32 	%f1221, 0f00000000;
	@%p101 bra 	$L__BB5_193;
	ld.shared.f32 	%f1221, [%r14+5248];
$L__BB5_193:
	fma.rn.f32 	%f287, %f278, %f1221, %f238;
	mov.f32 	%f1222, 0f00000000;
	@%p102 bra 	$L__BB5_195;
	ld.shared.f32 	%f1222, [%r14+5312];
$L__BB5_195:
	fma.rn.f32 	%f290, %f278, %f1222, %f241;
	mov.f32 	%f1223, 0f00000000;
	@%p103 bra 	$L__BB5_197;
	ld.shared.f32 	%f1223, [%r14+5376];
$L__BB5_197:
	fma.rn.f32 	%f293, %f278, %f1223, %f244;
	mov.f32 	%f1224, 0f00000000;
	@%p104 bra 	$L__BB5_199;
	ld.shared.f32 	%f1224, [%r14+5440];
$L__BB5_199:
	fma.rn.f32 	%f296, %f278, %f1224, %f247;
	mov.f32 	%f1225, 0f00000000;
	@%p105 bra 	$L__BB5_201;
	ld.shared.f32 	%f1225, [%r14+5504];
$L__BB5_201:
	fma.rn.f32 	%f299, %f278, %f1225, %f250;
	mov.f32 	%f1226, 0f00000000;
	@%p106 bra 	$L__BB5_203;
	ld.shared.f32 	%f1226, [%r14+5568];
$L__BB5_203:
	setp.ge.s32 	%p123, %r20, %r43;
	fma.rn.f32 	%f302, %f278, %f1226, %f253;
	mov.f32 	%f1227, 0f00000000;
	@%p123 bra 	$L__BB5_205;
	ld.shared.f32 	%f1227, [%r14+5632];
$L__BB5_205:
	setp.ge.s32 	%p124, %r21, %r43;
	fma.rn.f32 	%f305, %f278, %f1227, %f256;
	mov.f32 	%f1228, 0f00000000;
	@%p124 bra 	$L__BB5_207;
	ld.shared.f32 	%f1228, [%r14+5696];
$L__BB5_207:
	setp.ge.s32 	%p125, %r22, %r43;
	fma.rn.f32 	%f308, %f278, %f1228, %f259;
	mov.f32 	%f1229, 0f00000000;
	@%p125 bra 	$L__BB5_209;
	ld.shared.f32 	%f1229, [%r14+5760];
$L__BB5_209:
	setp.ge.s32 	%p126, %r23, %r43;
	fma.rn.f32 	%f311, %f278, %f1229, %f262;
	mov.f32 	%f1230, 0f00000000;
	@%p126 bra 	$L__BB5_211;
	ld.shared.f32 	%f1230, [%r14+5824];
$L__BB5_211:
	setp.ge.s32 	%p127, %r24, %r43;
	fma.rn.f32 	%f314, %f278, %f1230, %f265;
	mov.f32 	%f1231, 0f00000000;
	@%p127 bra 	$L__BB5_213;
	ld.shared.f32 	%f1231, [%r14+5888];
$L__BB5_213:
	setp.ge.s32 	%p128, %r25, %r43;
	fma.rn.f32 	%f317, %f278, %f1231, %f268;
	mov.f32 	%f1232, 0f00000000;
	@%p128 bra 	$L__BB5_215;
	ld.shared.f32 	%f1232, [%r14+5952];
$L__BB5_215:
	setp.ge.s32 	%p129, %r26, %r43;
	fma.rn.f32 	%f320, %f278, %f1232, %f271;
	mov.f32 	%f1233, 0f00000000;
	@%p129 bra 	$L__BB5_217;
	ld.shared.f32 	%f1233, [%r14+6016];
$L__BB5_217:
	setp.ge.s32 	%p130, %r27, %r43;
	fma.rn.f32 	%f323, %f278, %f1233, %f274;
	mov.f32 	%f1234, 0f00000000;
	@%p130 bra 	$L__BB5_219;
	ld.shared.f32 	%f1234, [%r14+6080];
$L__BB5_219:
	setp.ge.s32 	%p131, %r5, %r43;
	fma.rn.f32 	%f326, %f278, %f1234, %f277;
	ld.shared.f32 	%f327, [%r7+24];
	mov.f32 	%f1235, 0f00000000;
	@%p131 bra 	$L__BB5_221;
	ld.shared.f32 	%f1235, [%r14+6144];
$L__BB5_221:
	setp.ge.s32 	%p132, %r12, %r43;
	fma.rn.f32 	%f330, %f327, %f1235, %f281;
	mov.f32 	%f1236, 0f00000000;
	@%p132 bra 	$L__BB5_223;
	ld.shared.f32 	%f1236, [%r14+6208];
$L__BB5_223:
	setp.ge.s32 	%p133, %r13, %r43;
	fma.rn.f32 	%f333, %f327, %f1236, %f284;
	mov.f32 	%f1237, 0f00000000;
	@%p133 bra 	$L__BB5_225;
	ld.shared.f32 	%f1237, [%r14+6272];
$L__BB5_225:
	setp.ge.s32 	%p134, %r15, %r43;
	fma.rn.f32 	%f336, %f327, %f1237, %f287;
	mov.f32 	%f1238, 0f00000000;
	@%p134 bra 	$L__BB5_227;
	ld.shared.f32 	%f1238, [%r14+6336];
$L__BB5_227:
	setp.ge.s32 	%p135, %r16, %r43;
	fma.rn.f32 	%f339, %f327, %f1238, %f290;
	mov.f32 	%f1239, 0f00000000;
	@%p135 bra 	$L__BB5_229;
	ld.shared.f32 	%f1239, [%r14+6400];
$L__BB5_229:
	setp.ge.s32 	%p136, %r17, %r43;
	fma.rn.f32 	%f342, %f327, %f1239, %f293;
	mov.f32 	%f1240, 0f00000000;
	@%p136 bra 	$L__BB5_231;
	ld.shared.f32 	%f1240, [%r14+6464];
$L__BB5_231:
	setp.ge.s32 	%p137, %r18, %r43;
	fma.rn.f32 	%f345, %f327, %f1240, %f296;
	mov.f32 	%f1241, 0f00000000;
	@%p137 bra 	$L__BB5_233;
	ld.shared.f32 	%f1241, [%r14+6528];
$L__BB5_233:
	setp.ge.s32 	%p138, %r19, %r43;
	fma.rn.f32 	%f348, %f327, %f1241, %f299;
	mov.f32 	%f1242, 0f00000000;
	@%p138 bra 	$L__BB5_235;
	ld.shared.f32 	%f1242, [%r14+6592];
$L__BB5_235:
	fma.rn.f32 	%f351, %f327, %f1242, %f302;
	mov.f32 	%f1243, 0f00000000;
	@%p123 bra 	$L__BB5_237;
	ld.shared.f32 	%f1243, [%r14+6656];
$L__BB5_237:
	fma.rn.f32 	%f354, %f327, %f1243, %f305;
	mov.f32 	%f1244, 0f00000000;
	@%p124 bra 	$L__BB5_239;
	ld.shared.f32 	%f1244, [%r14+6720];
$L__BB5_239:
	fma.rn.f32 	%f357, %f327, %f1244, %f308;
	mov.f32 	%f1245, 0f00000000;
	@%p125 bra 	$L__BB5_241;
	ld.shared.f32 	%f1245, [%r14+6784];
$L__BB5_241:
	fma.rn.f32 	%f360, %f327, %f1245, %f311;
	mov.f32 	%f1246, 0f00000000;
	@%p126 bra 	$L__BB5_243;
	ld.shared.f32 	%f1246, [%r14+6848];
$L__BB5_243:
	fma.rn.f32 	%f363, %f327, %f1246, %f314;
	mov.f32 	%f1247, 0f00000000;
	@%p127 bra 	$L__BB5_245;
	ld.shared.f32 	%f1247, [%r14+6912];
$L__BB5_245:
	fma.rn.f32 	%f366, %f327, %f1247, %f317;
	mov.f32 	%f1248, 0f00000000;
	@%p128 bra 	$L__BB5_247;
	ld.shared.f32 	%f1248, [%r14+6976];
$L__BB5_247:
	setp.ge.s32 	%p145, %r26, %r43;
	fma.rn.f32 	%f369, %f327, %f1248, %f320;
	mov.f32 	%f1249, 0f00000000;
	@%p145 bra 	$L__BB5_249;
	ld.shared.f32 	%f1249, [%r14+7040];
$L__BB5_249:
	setp.ge.s32 	%p146, %r27, %r43;
	fma.rn.f32 	%f372, %f327, %f1249, %f323;
	mov.f32 	%f1250, 0f00000000;
	@%p146 bra 	$L__BB5_251;
	ld.shared.f32 	%f1250, [%r14+7104];
$L__BB5_251:
	setp.ge.s32 	%p147, %r5, %r43;
	fma.rn.f32 	%f375, %f327, %f1250, %f326;
	ld.shared.f32 	%f376, [%r7+28];
	mov.f32 	%f1251, 0f00000000;
	@%p147 bra 	$L__BB5_253;
	ld.shared.f32 	%f1251, [%r14+7168];
$L__BB5_253:
	setp.ge.s32 	%p148, %r12, %r43;
	fma.rn.f32 	%f379, %f376, %f1251, %f330;
	mov.f32 	%f1252, 0f00000000;
	@%p148 bra 	$L__BB5_255;
	ld.shared.f32 	%f1252, [%r14+7232];
$L__BB5_255:
	setp.ge.s32 	%p149, %r13, %r43;
	fma.rn.f32 	%f382, %f376, %f1252, %f333;
	mov.f32 	%f1253, 0f00000000;
	@%p149 bra 	$L__BB5_257;
	ld.shared.f32 	%f1253, [%r14+7296];
$L__BB5_257:
	setp.ge.s32 	%p150, %r15, %r43;
	fma.rn.f32 	%f385, %f376, %f1253, %f336;
	mov.f32 	%f1254, 0f00000000;
	@%p150 bra 	$L__BB5_259;
	ld.shared.f32 	%f1254, [%r14+7360];
$L__BB5_259:
	setp.ge.s32 	%p151, %r16, %r43;
	fma.rn.f32 	%f388, %f376, %f1254, %f339;
	mov.f32 	%f1255, 0f00000000;
	@%p151 bra 	$L__BB5_261;
	ld.shared.f32 	%f1255, [%r14+7424];
$L__BB5_261:
	setp.ge.s32 	%p152, %r17, %r43;
	fma.rn.f32 	%f391, %f376, %f1255, %f342;
	mov.f32 	%f1256, 0f00000000;
	@%p152 bra 	$L__BB5_263;
	ld.shared.f32 	%f1256, [%r14+7488];
$L__BB5_263:
	setp.ge.s32 	%p153, %r18, %r43;
	fma.rn.f32 	%f394, %f376, %f1256, %f345;
	mov.f32 	%f1257, 0f00000000;
	@%p153 bra 	$L__BB5_265;
	ld.shared.f32 	%f1257, [%r14+7552];
$L__BB5_265:
	setp.ge.s32 	%p154, %r19, %r43;
	fma.rn.f32 	%f397, %f376, %f1257, %f348;
	mov.f32 	%f1258, 0f00000000;
	@%p154 bra 	$L__BB5_267;
	ld.shared.f32 	%f1258, [%r14+7616];
$L__BB5_267:
	setp.ge.s32 	%p155, %r20, %r43;
	fma.rn.f32 	%f400, %f376, %f1258, %f351;
	mov.f32 	%f1259, 0f00000000;
	@%p155 bra 	$L__BB5_269;
	ld.shared.f32 	%f1259, [%r14+7680];
$L__BB5_269:
	setp.ge.s32 	%p156, %r21, %r43;
	fma.rn.f32 	%f403, %f376, %f1259, %f354;
	mov.f32 	%f1260, 0f00000000;
	@%p156 bra 	$L__BB5_271;
	ld.shared.f32 	%f1260, [%r14+7744];
$L__BB5_271:
	setp.ge.s32 	%p157, %r22, %r43;
	fma.rn.f32 	%f406, %f376, %f1260, %f357;
	mov.f32 	%f1261, 0f00000000;
	@%p157 bra 	$L__BB5_273;
	ld.shared.f32 	%f1261, [%r14+7808];
$L__BB5_273:
	setp.ge.s32 	%p158, %r23, %r43;
	fma.rn.f32 	%f409, %f376, %f1261, %f360;
	mov.f32 	%f1262, 0f00000000;
	@%p158 bra 	$L__BB5_275;
	ld.shared.f32 	%f1262, [%r14+7872];
$L__BB5_275:
	setp.ge.s32 	%p159, %r24, %r43;
	fma.rn.f32 	%f412, %f376, %f1262, %f363;
	mov.f32 	%f1263, 0f00000000;
	@%p159 bra 	$L__BB5_277;
	ld.shared.f32 	%f1263, [%r14+7936];
$L__BB5_277:
	setp.ge.s32 	%p160, %r25, %r43;
	fma.rn.f32 	%f415, %f376, %f1263, %f366;
	mov.f32 	%f1264, 0f00000000;
	@%p160 bra 	$L__BB5_279;
	ld.shared.f32 	%f1264, [%r14+8000];
$L__BB5_279:
	fma.rn.f32 	%f418, %f376, %f1264, %f369;
	mov.f32 	%f1265, 0f00000000;
	@%p145 bra 	$L__BB5_281;
	ld.shared.f32 	%f1265, [%r14+8064];
$L__BB5_281:
	fma.rn.f32 	%f421, %f376, %f1265, %f372;
	mov.f32 	%f1266, 0f00000000;
	@%p146 bra 	$L__BB5_283;
	ld.shared.f32 	%f1266, [%r14+8128];
$L__BB5_283:
	fma.rn.f32 	%f424, %f376, %f1266, %f375;
	ld.shared.f32 	%f425, [%r7+32];
	mov.f32 	%f1267, 0f00000000;
	@%p147 bra 	$L__BB5_285;
	ld.shared.f32 	%f1267, [%r14+8192];
$L__BB5_285:
	fma.rn.f32 	%f428, %f425, %f1267, %f379;
	mov.f32 	%f1268, 0f00000000;
	@%p148 bra 	$L__BB5_287;
	ld.shared.f32 	%f1268, [%r14+8256];
$L__BB5_287:
	fma.rn.f32 	%f431, %f425, %f1268, %f382;
	mov.f32 	%f1269, 0f00000000;
	@%p149 bra 	$L__BB5_289;
	ld.shared.f32 	%f1269, [%r14+8320];
$L__BB5_289:
	fma.rn.f32 	%f434, %f425, %f1269, %f385;
	mov.f32 	%f1270, 0f00000000;
	@%p150 bra 	$L__BB5_291;
	ld.shared.f32 	%f1270, [%r14+8384];
$L__BB5_291:
	setp.ge.s32 	%p167, %r16, %r43;
	fma.rn.f32 	%f437, %f425, %f1270, %f388;
	mov.f32 	%f1271, 0f00000000;
	@%p167 bra 	$L__BB5_293;
	ld.shared.f32 	%f1271, [%r14+8448];
$L__BB5_293:
	setp.ge.s32 	%p168, %r17, %r43;
	fma.rn.f32 	%f440, %f425, %f1271, %f391;
	mov.f32 	%f1272, 0f00000000;
	@%p168 bra 	$L__BB5_295;
	ld.shared.f32 	%f1272, [%r14+8512];
$L__BB5_295:
	setp.ge.s32 	%p169, %r18, %r43;
	fma.rn.f32 	%f443, %f425, %f1272, %f394;
	mov.f32 	%f1273, 0f00000000;
	@%p169 bra 	$L__BB5_297;
	ld.shared.f32 	%f1273, [%r14+8576];
$L__BB5_297:
	setp.ge.s32 	%p170, %r19, %r43;
	fma.rn.f32 	%f446, %f425, %f1273, %f397;
	mov.f32 	%f1274, 0f00000000;
	@%p170 bra 	$L__BB5_299;
	ld.shared.f32 	%f1274, [%r14+8640];
$L__BB5_299:
	setp.ge.s32 	%p171, %r20, %r43;
	fma.rn.f32 	%f449, %f425, %f1274, %f400;
	mov.f32 	%f1275, 0f00000000;
	@%p171 bra 	$L__BB5_301;
	ld.shared.f32 	%f1275, [%r14+8704];
$L__BB5_301:
	setp.ge.s32 	%p172, %r21, %r43;
	fma.rn.f32 	%f452, %f425, %f1275, %f403;
	mov.f32 	%f1276, 0f00000000;
	@%p172 bra 	$L__BB5_303;
	ld.shared.f32 	%f1276, [%r14+8768];
$L__BB5_303:
	setp.ge.s32 	%p173, %r22, %r43;
	fma.rn.f32 	%f455, %f425, %f1276, %f406;
	mov.f32 	%f1277, 0f00000000;
	@%p173 bra 	$L__BB5_305;
	ld.shared.f32 	%f1277, [%r14+8832];
$L__BB5_305:
	setp.ge.s32 	%p174, %r23, %r43;
	fma.rn.f32 	%f458, %f425, %f1277, %f409;
	mov.f32 	%f1278, 0f00000000;
	@%p174 bra 	$L__BB5_307;
	ld.shared.f32 	%f1278, [%r14+8896];
$L__BB5_307:
	setp.ge.s32 	%p175, %r24, %r43;
	fma.rn.f32 	%f461, %f425, %f1278, %f412;
	mov.f32 	%f1279, 0f00000000;
	@%p175 bra 	$L__BB5_309;
	ld.shared.f32 	%f1279, [%r14+8960];
$L__BB5_309:
	setp.ge.s32 	%p176, %r25, %r43;
	fma.rn.f32 	%f464, %f425, %f1279, %f415;
	mov.f32 	%f1280, 0f00000000;
	@%p176 bra 	$L__BB5_311;
	ld.shared.f32 	%f1280, [%r14+9024];
$L__BB5_311:
	setp.ge.s32 	%p177, %r26, %r43;
	fma.rn.f32 	%f467, %f425, %f1280, %f418;
	mov.f32 	%f1281, 0f00000000;
	@%p177 bra 	$L__BB5_313;
	ld.shared.f32 	%f1281, [%r14+9088];
$L__BB5_313:
	setp.ge.s32 	%p178, %r27, %r43;
	fma.rn.f32 	%f470, %f425, %f1281, %f421;
	mov.f32 	%f1282, 0f00000000;
	@%p178 bra 	$L__BB5_315;
	ld.shared.f32 	%f1282, [%r14+9152];
$L__BB5_315:
	setp.ge.s32 	%p179, %r5, %r43;
	fma.rn.f32 	%f473, %f425, %f1282, %f424;
	ld.shared.f32 	%f474, [%r7+36];
	mov.f32 	%f1283, 0f00000000;
	@%p179 bra 	$L__BB5_317;
	ld.shared.f32 	%f1283, [%r14+9216];
$L__BB5_317:
	setp.ge.s32 	%p180, %r12, %r43;
	fma.rn.f32 	%f477, %f474, %f1283, %f428;
	mov.f32 	%f1284, 0f00000000;
	@%p180 bra 	$L__BB5_319;
	ld.shared.f32 	%f1284, [%r14+9280];
$L__BB5_319:
	setp.ge.s32 	%p181, %r13, %r43;
	fma.rn.f32 	%f480, %f474, %f1284, %f431;
	mov.f32 	%f1285, 0f00000000;
	@%p181 bra 	$L__BB5_321;
	ld.shared.f32 	%f1285, [%r14+9344];
$L__BB5_321:
	setp.ge.s32 	%p182, %r15, %r43;
	fma.rn.f32 	%f483, %f474, %f1285, %f434;
	mov.f32 	%f1286, 0f00000000;
	@%p182 bra 	$L__BB5_323;
	ld.shared.f32 	%f1286, [%r14+9408];
$L__BB5_323:
	fma.rn.f32 	%f486, %f474, %f1286, %f437;
	mov.f32 	%f1287, 0f00000000;
	@%p167 bra 	$L__BB5_325;
	ld.shared.f32 	%f1287, [%r14+9472];
$L__BB5_325:
	fma.rn.f32 	%f489, %f474, %f1287, %f440;
	mov.f32 	%f1288, 0f00000000;
	@%p168 bra 	$L__BB5_327;
	ld.shared.f32 	%f1288, [%r14+9536];
$L__BB5_327:
	fma.rn.f32 	%f492, %f474, %f1288, %f443;
	mov.f32 	%f1289, 0f00000000;
	@%p169 bra 	$L__BB5_329;
	ld.shared.f32 	%f1289, [%r14+9600];
$L__BB5_329:
	fma.rn.f32 	%f495, %f474, %f1289, %f446;
	mov.f32 	%f1290, 0f00000000;
	@%p170 bra 	$L__BB5_331;
	ld.shared.f32 	%f1290, [%r14+9664];
$L__BB5_331:
	fma.rn.f32 	%f498, %f474, %f1290, %f449;
	mov.f32 	%f1291, 0f00000000;
	@%p171 bra 	$L__BB5_333;
	ld.shared.f32 	%f1291, [%r14+9728];
$L__BB5_333:
	fma.rn.f32 	%f501, %f474, %f1291, %f452;
	mov.f32 	%f1292, 0f00000000;
	@%p172 bra 	$L__BB5_335;
	ld.shared.f32 	%f1292, [%r14+9792];
$L__BB5_335:
	setp.ge.s32 	%p189, %r22, %r43;
	fma.rn.f32 	%f504, %f474, %f1292, %f455;
	mov.f32 	%f1293, 0f00000000;
	@%p189 bra 	$L__BB5_337;
	ld.shared.f32 	%f1293, [%r14+9856];
$L__BB5_337:
	setp.ge.s32 	%p190, %r23, %r43;
	fma.rn.f32 	%f507, %f474, %f1293, %f458;
	mov.f32 	%f1294, 0f00000000;
	@%p190 bra 	$L__BB5_339;
	ld.shared.f32 	%f1294, [%r14+9920];
$L__BB5_339:
	setp.ge.s32 	%p191, %r24, %r43;
	fma.rn.f32 	%f510, %f474, %f1294, %f461;
	mov.f32 	%f1295, 0f00000000;
	@%p191 bra 	$L__BB5_341;
	ld.shared.f32 	%f1295, [%r14+9984];
$L__BB5_341:
	setp.ge.s32 	%p192, %r25, %r43;
	fma.rn.f32 	%f513, %f474, %f1295, %f464;
	mov.f32 	%f1296, 0f00000000;
	@%p192 bra 	$L__BB5_343;
	ld.shared.f32 	%f1296, [%r14+10048];
$L__BB5_343:
	setp.ge.s32 	%p193, %r26, %r43;
	fma.rn.f32 	%f516, %f474, %f1296, %f467;
	mov.f32 	%f1297, 0f00000000;
	@%p193 bra 	$L__BB5_345;
	ld.shared.f32 	%f1297, [%r14+10112];
$L__BB5_345:
	setp.ge.s32 	%p194, %r27, %r43;
	fma.rn.f32 	%f519, %f474, %f1297, %f470;
	mov.f32 	%f1298, 0f00000000;
	@%p194 bra 	$L__BB5_347;
	ld.shared.f32 	%f1298, [%r14+10176];
$L__BB5_347:
	setp.ge.s32 	%p195, %r5, %r43;
	fma.rn.f32 	%f522, %f474, %f1298, %f473;
	ld.shared.f32 	%f523, [%r7+40];
	mov.f32 	%f1299, 0f00000000;
	@%p195 bra 	$L__BB5_349;
	ld.shared.f32 	%f1299, [%r14+10240];
$L__BB5_349:
	setp.ge.s32 	%p196, %r12, %r43;
	fma.rn.f32 	%f526, %f523, %f1299, %f477;
	mov.f32 	%f1300, 0f00000000;
	@%p196 bra 	$L__BB5_351;
	ld.shared.f32 	%f1300, [%r14+10304];
$L__BB5_351:
	setp.ge.s32 	%p197, %r13, %r43;
	fma.rn.f32 	%f529, %f523, %f1300, %f480;
	mov.f32 	%f1301, 0f00000000;
	@%p197 bra 	$L__BB5_353;
	ld.shared.f32 	%f1301, [%r14+10368];
$L__BB5_353:
	setp.ge.s32 	%p198, %r15, %r43;
	fma.rn.f32 	%f532, %f523, %f1301, %f483;
	mov.f32 	%f1302, 0f00000000;
	@%p198 bra 	$L__BB5_355;
	ld.shared.f32 	%f1302, [%r14+10432];
$L__BB5_355:
	setp.ge.s32 	%p199, %r16, %r43;
	fma.rn.f32 	%f535, %f523, %f1302, %f486;
	mov.f32 	%f1303, 0f00000000;
	@%p199 bra 	$L__BB5_357;
	ld.shared.f32 	%f1303, [%r14+10496];
$L__BB5_357:
	setp.ge.s32 	%p200, %r17, %r43;
	fma.rn.f32 	%f538, %f523, %f1303, %f489;
	mov.f32 	%f1304, 0f00000000;
	@%p200 bra 	$L__BB5_359;
	ld.shared.f32 	%f1304, [%r14+10560];
$L__BB5_359:
	setp.ge.s32 	%p201, %r18, %r43;
	fma.rn.f32 	%f541, %f523, %f1304, %f492;
	mov.f32 	%f1305, 0f00000000;
	@%p201 bra 	$L__BB5_361;
	ld.shared.f32 	%f1305, [%r14+10624];
$L__BB5_361:
	setp.ge.s32 	%p202, %r19, %r43;
	fma.rn.f32 	%f544, %f523, %f1305, %f495;
	mov.f32 	%f1306, 0f00000000;
	@%p202 bra 	$L__BB5_363;
	ld.shared.f32 	%f1306, [%r14+10688];
$L__BB5_363:
	setp.ge.s32 	%p203, %r20, %r43;
	fma.rn.f32 	%f547, %f523, %f1306, %f498;
	mov.f32 	%f1307, 0f00000000;
	@%p203 bra 	$L__BB5_365;
	ld.shared.f32 	%f1307, [%r14+10752];
$L__BB5_365:
	setp.ge.s32 	%p204, %r21, %r43;
	fma.rn.f32 	%f550, %f523, %f1307, %f501;
	mov.f32 	%f1308, 0f00000000;
	@%p204 bra 	$L__BB5_367;
	ld.shared.f32 	%f1308, [%r14+10816];
$L__BB5_367:
	fma.rn.f32 	%f553, %f523, %f1308, %f504;
	mov.f32 	%f1309, 0f00000000;
	@%p189 bra 	$L__BB5_369;
	ld.shared.f32 	%f1309, [%r14+10880];
$L__BB5_369:
	fma.rn.f32 	%f556, %f523, %f1309, %f507;
	mov.f32 	%f1310, 0f00000000;
	@%p190 bra 	$L__BB5_371;
	ld.shared.f32 	%f1310, [%r14+10944];
$L__BB5_371:
	fma.rn.f32 	%f559, %f523, %f1310, %f510;
	mov.f32 	%f1311, 0f00000000;
	@%p191 bra 	$L__BB5_373;
	ld.shared.f32 	%f1311, [%r14+11008];
$L__BB5_373:
	fma.rn.f32 	%f562, %f523, %f1311, %f513;
	mov.f32 	%f1312, 0f00000000;
	@%p192 bra 	$L__BB5_375;
	ld.shared.f32 	%f1312, [%r14+11072];
$L__BB5_375:
	fma.rn.f32 	%f565, %f523, %f1312, %f516;
	mov.f32 	%f1313, 0f00000000;
	@%p193 bra 	$L__BB5_377;
	ld.shared.f32 	%f1313, [%r14+11136];
$L__BB5_377:
	fma.rn.f32 	%f568, %f523, %f1313, %f519;
	mov.f32 	%f1314, 0f00000000;
	@%p194 bra 	$L__BB5_379;
	ld.shared.f32 	%f1314, [%r14+11200];
$L__BB5_379:
	setp.ge.s32 	%p211, %r5, %r43;
	fma.rn.f32 	%f571, %f523, %f1314, %f522;
	ld.shared.f32 	%f572, [%r7+44];
	mov.f32 	%f1315, 0f00000000;
	@%p211 bra 	$L__BB5_381;
	ld.shared.f32 	%f1315, [%r14+11264];
$L__BB5_381:
	setp.ge.s32 	%p212, %r12, %r43;
	fma.rn.f32 	%f575, %f572, %f1315, %f526;
	mov.f32 	%f1316, 0f00000000;
	@%p212 bra 	$L__BB5_383;
	ld.shared.f32 	%f1316, [%r14+11328];
$L__BB5_383:
	setp.ge.s32 	%p213, %r13, %r43;
	fma.rn.f32 	%f578, %f572, %f1316, %f529;
	mov.f32 	%f1317, 0f00000000;
	@%p213 bra 	$L__BB5_385;
	ld.shared.f32 	%f1317, [%r14+11392];
$L__BB5_385:
	setp.ge.s32 	%p214, %r15, %r43;
	fma.rn.f32 	%f581, %f572, %f1317, %f532;
	mov.f32 	%f1318, 0f00000000;
	@%p214 bra 	$L__BB5_387;
	ld.shared.f32 	%f1318, [%r14+11456];
$L__BB5_387:
	setp.ge.s32 	%p215, %r16, %r43;
	fma.rn.f32 	%f584, %f572, %f1318, %f535;
	mov.f32 	%f1319, 0f00000000;
	@%p215 bra 	$L__BB5_389;
	ld.shared.f32 	%f1319, [%r14+11520];
$L__BB5_389:
	setp.ge.s32 	%p216, %r17, %r43;
	fma.rn.f32 	%f587, %f572, %f1319, %f538;
	mov.f32 	%f1320, 0f00000000;
	@%p216 bra 	$L__BB5_391;
	ld.shared.f32 	%f1320, [%r14+11584];
$L__BB5_391:
	setp.ge.s32 	%p217, %r18, %r43;
	fma.rn.f32 	%f590, %f572, %f1320, %f541;
	mov.f32 	%f1321, 0f00000000;
	@%p217 bra 	$L__BB5_393;
	ld.shared.f32 	%f1321, [%r14+11648];
$L__BB5_393:
	setp.ge.s32 	%p218, %r19, %r43;
	fma.rn.f32 	%f593, %f572, %f1321, %f544;
	mov.f32 	%f1322, 0f00000000;
	@%p218 bra 	$L__BB5_395;
	ld.shared.f32 	%f1322, [%r14+11712];
$L__BB5_395:
	setp.ge.s32 	%p219, %r20, %r43;
	fma.rn.f32 	%f596, %f572, %f1322, %f547;
	mov.f32 	%f1323, 0f00000000;
	@%p219 bra 	$L__BB5_397;
	ld.shared.f32 	%f1323, [%r14+11776];
$L__BB5_397:
	setp.ge.s32 	%p220, %r21, %r43;
	fma.rn.f32 	%f599, %f572, %f1323, %f550;
	mov.f32 	%f1324, 0f00000000;
	@%p220 bra 	$L__BB5_399;
	ld.shared.f32 	%f1324, [%r14+11840];
$L__BB5_399:
	setp.ge.s32 	%p221, %r22, %r43;
	fma.rn.f32 	%f602, %f572, %f1324, %f553;
	mov.f32 	%f1325, 0f00000000;
	@%p221 bra 	$L__BB5_401;
	ld.shared.f32 	%f1325, [%r14+11904];
$L__BB5_401:
	setp.ge.s32 	%p222, %r23, %r43;
	fma.rn.f32 	%f605, %f572, %f1325, %f556;
	mov.f32 	%f1326, 0f00000000;
	@%p222 bra 	$L__BB5_403;
	ld.shared.f32 	%f1326, [%r14+11968];
$L__BB5_403:
	setp.ge.s32 	%p223, %r24, %r43;
	fma.rn.f32 	%f608, %f572, %f1326, %f559;
	mov.f32 	%f1327, 0f00000000;
	@%p223 bra 	$L__BB5_405;
	ld.shared.f32 	%f1327, [%r14+12032];
$L__BB5_405:
	setp.ge.s32 	%p224, %r25, %r43;
	fma.rn.f32 	%f611, %f572, %f1327, %f562;
	mov.f32 	%f1328, 0f00000000;
	@%p224 bra 	$L__BB5_407;
	ld.shared.f32 	%f1328, [%r14+12096];
$L__BB5_407:
	setp.ge.s32 	%p225, %r26, %r43;
	fma.rn.f32 	%f614, %f572, %f1328, %f565;
	mov.f32 	%f1329, 0f00000000;
	@%p225 bra 	$L__BB5_409;
	ld.shared.f32 	%f1329, [%r14+12160];
$L__BB5_409:
	setp.ge.s32 	%p226, %r27, %r43;
	fma.rn.f32 	%f617, %f572, %f1329, %f568;
	mov.f32 	%f1330, 0f00000000;
	@%p226 bra 	$L__BB5_411;
	ld.shared.f32 	%f1330, [%r14+12224];
$L__BB5_411:
	fma.rn.f32 	%f620, %f572, %f1330, %f571;
	ld.shared.f32 	%f621, [%r7+48];
	mov.f32 	%f1331, 0f00000000;
	@%p211 bra 	$L__BB5_413;
	ld.shared.f32 	%f1331, [%r14+12288];
$L__BB5_413:
	fma.rn.f32 	%f624, %f621, %f1331, %f575;
	mov.f32 	%f1332, 0f00000000;
	@%p212 bra 	$L__BB5_415;
	ld.shared.f32 	%f1332, [%r14+12352];
$L__BB5_415:
	fma.rn.f32 	%f627, %f621, %f1332, %f578;
	mov.f32 	%f1333, 0f00000000;
	@%p213 bra 	$L__BB5_417;
	ld.shared.f32 	%f1333, [%r14+12416];
$L__BB5_417:
	fma.rn.f32 	%f630, %f621, %f1333, %f581;
	mov.f32 	%f1334, 0f00000000;
	@%p214 bra 	$L__BB5_419;
	ld.shared.f32 	%f1334, [%r14+12480];
$L__BB5_419:
	fma.rn.f32 	%f633, %f621, %f1334, %f584;
	mov.f32 	%f1335, 0f00000000;
	@%p215 bra 	$L__BB5_421;
	ld.shared.f32 	%f1335, [%r14+12544];
$L__BB5_421:
	fma.rn.f32 	%f636, %f621, %f1335, %f587;
	mov.f32 	%f1336, 0f00000000;
	@%p216 bra 	$L__BB5_423;
	ld.shared.f32 	%f1336, [%r14+12608];
$L__BB5_423:
	setp.ge.s32 	%p233, %r18, %r43;
	fma.rn.f32 	%f639, %f621, %f1336, %f590;
	mov.f32 	%f1337, 0f00000000;
	@%p233 bra 	$L__BB5_425;
	ld.shared.f32 	%f1337, [%r14+12672];
$L__BB5_425:
	setp.ge.s32 	%p234, %r19, %r43;
	fma.rn.f32 	%f642, %f621, %f1337, %f593;
	mov.f32 	%f1338, 0f00000000;
	@%p234 bra 	$L__BB5_427;
	ld.shared.f32 	%f1338, [%r14+12736];
$L__BB5_427:
	setp.ge.s32 	%p235, %r20, %r43;
	fma.rn.f32 	%f645, %f621, %f1338, %f596;
	mov.f32 	%f1339, 0f00000000;
	@%p235 bra 	$L__BB5_429;
	ld.shared.f32 	%f1339, [%r14+12800];
$L__BB5_429:
	setp.ge.s32 	%p236, %r21, %r43;
	fma.rn.f32 	%f648, %f621, %f1339, %f599;
	mov.f32 	%f1340, 0f00000000;
	@%p236 bra 	$L__BB5_431;
	ld.shared.f32 	%f1340, [%r14+12864];
$L__BB5_431:
	setp.ge.s32 	%p237, %r22, %r43;
	fma.rn.f32 	%f651, %f621, %f1340, %f602;
	mov.f32 	%f1341, 0f00000000;
	@%p237 bra 	$L__BB5_433;
	ld.shared.f32 	%f1341, [%r14+12928];
$L__BB5_433:
	setp.ge.s32 	%p238, %r23, %r43;
	fma.rn.f32 	%f654, %f621, %f1341, %f605;
	mov.f32 	%f1342, 0f00000000;
	@%p238 bra 	$L__BB5_435;
	ld.shared.f32 	%f1342, [%r14+12992];
$L__BB5_435:
	setp.ge.s32 	%p239, %r24, %r43;
	fma.rn.f32 	%f657, %f621, %f1342, %f608;
	mov.f32 	%f1343, 0f00000000;
	@%p239 bra 	$L__BB5_437;
	ld.shared.f32 	%f1343, [%r14+13056];
$L__BB5_437:
	setp.ge.s32 	%p240, %r25, %r43;
	fma.rn.f32 	%f660, %f621, %f1343, %f611;
	mov.f32 	%f1344, 0f00000000;
	@%p240 bra 	$L__BB5_439;
	ld.shared.f32 	%f1344, [%r14+13120];
$L__BB5_439:
	setp.ge.s32 	%p241, %r26, %r43;
	fma.rn.f32 	%f663, %f621, %f1344, %f614;
	mov.f32 	%f1345, 0f00000000;
	@%p241 bra 	$L__BB5_441;
	ld.shared.f32 	%f1345, [%r14+13184];
$L__BB5_441:
	setp.ge.s32 	%p242, %r27, %r43;
	fma.rn.f32 	%f666, %f621, %f1345, %f617;
	mov.f32 	%f1346, 0f00000000;
	@%p242 bra 	$L__BB5_443;
	ld.shared.f32 	%f1346, [%r14+13248];
$L__BB5_443:
	setp.ge.s32 	%p243, %r5, %r43;
	fma.rn.f32 	%f669, %f621, %f1346, %f620;
	ld.shared.f32 	%f670, [%r7+52];
	mov.f32 	%f1347, 0f00000000;
	@%p243 bra 	$L__BB5_445;
	ld.shared.f32 	%f1347, [%r14+13312];
$L__BB5_445:
	setp.ge.s32 	%p244, %r12, %r43;
	fma.rn.f32 	%f673, %f670, %f1347, %f624;
	mov.f32 	%f1348, 0f00000000;
	@%p244 bra 	$L__BB5_447;
	ld.shared.f32 	%f1348, [%r14+13376];
$L__BB5_447:
	setp.ge.s32 	%p245, %r13, %r43;
	fma.rn.f32 	%f676, %f670, %f1348, %f627;
	mov.f32 	%f1349, 0f00000000;
	@%p245 bra 	$L__BB5_449;
	ld.shared.f32 	%f1349, [%r14+13440];
$L__BB5_449:
	setp.ge.s32 	%p246, %r15, %r43;
	fma.rn.f32 	%f679, %f670, %f1349, %f630;
	mov.f32 	%f1350, 0f00000000;
	@%p246 bra 	$L__BB5_451;
	ld.shared.f32 	%f1350, [%r14+13504];
$L__BB5_451:
	setp.ge.s32 	%p247, %r16, %r43;
	fma.rn.f32 	%f682, %f670, %f1350, %f633;
	mov.f32 	%f1351, 0f00000000;
	@%p247 bra 	$L__BB5_453;
	ld.shared.f32 	%f1351, [%r14+13568];
$L__BB5_453:
	setp.ge.s32 	%p248, %r17, %r43;
	fma.rn.f32 	%f685, %f670, %f1351, %f636;
	mov.f32 	%f1352, 0f00000000;
	@%p248 bra 	$L__BB5_455;
	ld.shared.f32 	%f1352, [%r14+13632];
$L__BB5_455:
	fma.rn.f32 	%f688, %f670, %f1352, %f639;
	mov.f32 	%f1353, 0f00000000;
	@%p233 bra 	$L__BB5_457;
	ld.shared.f32 	%f1353, [%r14+13696];
$L__BB5_457:
	fma.rn.f32 	%f691, %f670, %f1353, %f642;
	mov.f32 	%f1354, 0f00000000;
	@%p234 bra 	$L__BB5_459;
	ld.shared.f32 	%f1354, [%r14+13760];
$L__BB5_459:
	fma.rn.f32 	%f694, %f670, %f1354, %f645;
	mov.f32 	%f1355, 0f00000000;
	@%p235 bra 	$L__BB5_461;
	ld.shared.f32 	%f1355, [%r14+13824];
$L__BB5_461:
	fma.rn.f32 	%f697, %f670, %f1355, %f648;
	mov.f32 	%f1356, 0f00000000;
	@%p236 bra 	$L__BB5_463;
	ld.shared.f32 	%f1356, [%r14+13888];
$L__BB5_463:
	fma.rn.f32 	%f700, %f670, %f1356, %f651;
	mov.f32 	%f1357, 0f00000000;
	@%p237 bra 	$L__BB5_465;
	ld.shared.f32 	%f1357, [%r14+13952];
$L__BB5_465:
	fma.rn.f32 	%f703, %f670, %f1357, %f654;
	mov.f32 	%f1358, 0f00000000;
	@%p238 bra 	$L__BB5_467;
	ld.shared.f32 	%f1358, [%r14+14016];
$L__BB5_467:
	setp.ge.s32 	%p255, %r24, %r43;
	fma.rn.f32 	%f706, %f670, %f1358, %f657;
	mov.f32 	%f1359, 0f00000000;
	@%p255 bra 	$L__BB5_469;
	ld.shared.f32 	%f1359, [%r14+14080];
$L__BB5_469:
	setp.ge.s32 	%p256, %r25, %r43;
	fma.rn.f32 	%f709, %f670, %f1359, %f660;
	mov.f32 	%f1360, 0f00000000;
	@%p256 bra 	$L__BB5_471;
	ld.shared.f32 	%f1360, [%r14+14144];
$L__BB5_471:
	setp.ge.s32 	%p257, %r26, %r43;
	fma.rn.f32 	%f712, %f670, %f1360, %f663;
	mov.f32 	%f1361, 0f00000000;
	@%p257 bra 	$L__BB5_473;
	ld.shared.f32 	%f1361, [%r14+14208];
$L__BB5_473:
	setp.ge.s32 	%p258, %r27, %r43;
	fma.rn.f32 	%f715, %f670, %f1361, %f666;
	mov.f32 	%f1362, 0f00000000;
	@%p258 bra 	$L__BB5_475;
	ld.shared.f32 	%f1362, [%r14+14272];
$L__BB5_475:
	setp.ge.s32 	%p259, %r5, %r43;
	fma.rn.f32 	%f718, %f670, %f1362, %f669;
	ld.shared.f32 	%f719, [%r7+56];
	mov.f32 	%f1363, 0f00000000;
	@%p259 bra 	$L__BB5_477;
	ld.shared.f32 	%f1363, [%r14+14336];
$L__BB5_477:
	setp.ge.s32 	%p260, %r12, %r43;
	fma.rn.f32 	%f722, %f719, %f1363, %f673;
	mov.f32 	%f1364, 0f00000000;
	@%p260 bra 	$L__BB5_479;
	ld.shared.f32 	%f1364, [%r14+14400];
$L__BB5_479:
	setp.ge.s32 	%p261, %r13, %r43;
	fma.rn.f32 	%f725, %f719, %f1364, %f676;
	mov.f32 	%f1365, 0f00000000;
	@%p261 bra 	$L__BB5_481;
	ld.shared.f32 	%f1365, [%r14+14464];
$L__BB5_481:
	setp.ge.s32 	%p262, %r15, %r43;
	fma.rn.f32 	%f728, %f719, %f1365, %f679;
	mov.f32 	%f1366, 0f00000000;
	@%p262 bra 	$L__BB5_483;
	ld.shared.f32 	%f1366, [%r14+14528];
$L__BB5_483:
	setp.ge.s32 	%p263, %r16, %r43;
	fma.rn.f32 	%f731, %f719, %f1366, %f682;
	mov.f32 	%f1367, 0f00000000;
	@%p263 bra 	$L__BB5_485;
	ld.shared.f32 	%f1367, [%r14+14592];
$L__BB5_485:
	setp.ge.s32 	%p264, %r17, %r43;
	fma.rn.f32 	%f734, %f719, %f1367, %f685;
	mov.f32 	%f1368, 0f00000000;
	@%p264 bra 	$L__BB5_487;
	ld.shared.f32 	%f1368, [%r14+14656];
$L__BB5_487:
	setp.ge.s32 	%p265, %r18, %r43;
	fma.rn.f32 	%f737, %f719, %f1368, %f688;
	mov.f32 	%f1369, 0f00000000;
	@%p265 bra 	$L__BB5_489;
	ld.shared.f32 	%f1369, [%r14+14720];
$L__BB5_489:
	setp.ge.s32 	%p266, %r19, %r43;
	fma.rn.f32 	%f740, %f719, %f1369, %f691;
	mov.f32 	%f1370, 0f00000000;
	@%p266 bra 	$L__BB5_491;
	ld.shared.f32 	%f1370, [%r14+14784];
$L__BB5_491:
	setp.ge.s32 	%p267, %r20, %r43;
	fma.rn.f32 	%f743, %f719, %f1370, %f694;
	mov.f32 	%f1371, 0f00000000;
	@%p267 bra 	$L__BB5_493;
	ld.shared.f32 	%f1371, [%r14+14848];
$L__BB5_493:
	setp.ge.s32 	%p268, %r21, %r43;
	fma.rn.f32 	%f746, %f719, %f1371, %f697;
	mov.f32 	%f1372, 0f00000000;
	@%p268 bra 	$L__BB5_495;
	ld.shared.f32 	%f1372, [%r14+14912];
$L__BB5_495:
	setp.ge.s32 	%p269, %r22, %r43;
	fma.rn.f32 	%f749, %f719, %f1372, %f700;
	mov.f32 	%f1373, 0f00000000;
	@%p269 bra 	$L__BB5_497;
	ld.shared.f32 	%f1373, [%r14+14976];
$L__BB5_497:
	setp.ge.s32 	%p270, %r23, %r43;
	fma.rn.f32 	%f752, %f719, %f1373, %f703;
	mov.f32 	%f1374, 0f00000000;
	@%p270 bra 	$L__BB5_499;
	ld.shared.f32 	%f1374, [%r14+15040];
$L__BB5_499:
	fma.rn.f32 	%f755, %f719, %f1374, %f706;
	mov.f32 	%f1375, 0f00000000;
	@%p255 bra 	$L__BB5_501;
	ld.shared.f32 	%f1375, [%r14+15104];
$L__BB5_501:
	fma.rn.f32 	%f758, %f719, %f1375, %f709;
	mov.f32 	%f1376, 0f00000000;
	@%p256 bra 	$L__BB5_503;
	ld.shared.f32 	%f1376, [%r14+15168];
$L__BB5_503:
	fma.rn.f32 	%f761, %f719, %f1376, %f712;
	mov.f32 	%f1377, 0f00000000;
	@%p257 bra 	$L__BB5_505;
	ld.shared.f32 	%f1377, [%r14+15232];
$L__BB5_505:
	fma.rn.f32 	%f764, %f719, %f1377, %f715;
	mov.f32 	%f1378, 0f00000000;
	@%p258 bra 	$L__BB5_507;
	ld.shared.f32 	%f1378, [%r14+15296];
$L__BB5_507:
	fma.rn.f32 	%f767, %f719, %f1378, %f718;
	ld.shared.f32 	%f768, [%r7+60];
	mov.f32 	%f1379, 0f00000000;
	@%p259 bra 	$L__BB5_509;
	ld.shared.f32 	%f1379, [%r14+15360];
$L__BB5_509:
	fma.rn.f32 	%f1410, %f768, %f1379, %f722;
	mov.f32 	%f1380, 0f00000000;
	@%p260 bra 	$L__BB5_511;
	ld.shared.f32 	%f1380, [%r14+15424];
$L__BB5_511:
	setp.ge.s32 	%p277, %r13, %r43;
	fma.rn.f32 	%f1409, %f768, %f1380, %f725;
	mov.f32 	%f1381, 0f00000000;
	@%p277 bra 	$L__BB5_513;
	ld.shared.f32 	%f1381, [%r14+15488];
$L__BB5_513:
	setp.ge.s32 	%p278, %r15, %r43;
	fma.rn.f32 	%f1408, %f768, %f1381, %f728;
	mov.f32 	%f1382, 0f00000000;
	@%p278 bra 	$L__BB5_515;
	ld.shared.f32 	%f1382, [%r14+15552];
$L__BB5_515:
	setp.ge.s32 	%p279, %r16, %r43;
	fma.rn.f32 	%f1407, %f768, %f1382, %f731;
	mov.f32 	%f1383, 0f00000000;
	@%p279 bra 	$L__BB5_517;
	ld.shared.f32 	%f1383, [%r14+15616];
$L__BB5_517:
	setp.ge.s32 	%p280, %r17, %r43;
	fma.rn.f32 	%f1406, %f768, %f1383, %f734;
	mov.f32 	%f1384, 0f00000000;
	@%p280 bra 	$L__BB5_519;
	ld.shared.f32 	%f1384, [%r14+15680];
$L__BB5_519:
	setp.ge.s32 	%p281, %r18, %r43;
	fma.rn.f32 	%f1405, %f768, %f1384, %f737;
	mov.f32 	%f1385, 0f00000000;
	@%p281 bra 	$L__BB5_521;
	ld.shared.f32 	%f1385, [%r14+15744];
$L__BB5_521:
	setp.ge.s32 	%p282, %r19, %r43;
	fma.rn.f32 	%f1404, %f768, %f1385, %f740;
	mov.f32 	%f1386, 0f00000000;
	@%p282 bra 	$L__BB5_523;
	ld.shared.f32 	%f1386, [%r14+15808];
$L__BB5_523:
	setp.ge.s32 	%p283, %r20, %r43;
	fma.rn.f32 	%f1403, %f768, %f1386, %f743;
	mov.f32 	%f1387, 0f00000000;
	@%p283 bra 	$L__BB5_525;
	ld.shared.f32 	%f1387, [%r14+15872];
$L__BB5_525:
	setp.ge.s32 	%p284, %r21, %r43;
	fma.rn.f32 	%f1402, %f768, %f1387, %f746;
	mov.f32 	%f1388, 0f00000000;
	@%p284 bra 	$L__BB5_527;
	ld.shared.f32 	%f1388, [%r14+15936];
$L__BB5_527:
	setp.ge.s32 	%p285, %r22, %r43;
	fma.rn.f32 	%f1401, %f768, %f1388, %f749;
	mov.f32 	%f1389, 0f00000000;
	@%p285 bra 	$L__BB5_529;
	ld.shared.f32 	%f1389, [%r14+16000];
$L__BB5_529:
	setp.ge.s32 	%p286, %r23, %r43;
	fma.rn.f32 	%f1400, %f768, %f1389, %f752;
	mov.f32 	%f1390, 0f00000000;
	@%p286 bra 	$L__BB5_531;
	ld.shared.f32 	%f1390, [%r14+16064];
$L__BB5_531:
	setp.ge.s32 	%p287, %r24, %r43;
	fma.rn.f32 	%f1399, %f768, %f1390, %f755;
	mov.f32 	%f1391, 0f00000000;
	@%p287 bra 	$L__BB5_533;
	ld.shared.f32 	%f1391, [%r14+16128];
$L__BB5_533:
	setp.ge.s32 	%p288, %r25, %r43;
	fma.rn.f32 	%f1398, %f768, %f1391, %f758;
	mov.f32 	%f1392, 0f00000000;
	@%p288 bra 	$L__BB5_535;
	ld.shared.f32 	%f1392, [%r14+16192];
$L__BB5_535:
	setp.ge.s32 	%p289, %r26, %r43;
	fma.rn.f32 	%f1397, %f768, %f1392, %f761;
	mov.f32 	%f1393, 0f00000000;
	@%p289 bra 	$L__BB5_537;
	ld.shared.f32 	%f1393, [%r14+16256];
$L__BB5_537:
	setp.ge.s32 	%p290, %r27, %r43;
	fma.rn.f32 	%f1396, %f768, %f1393, %f764;
	mov.f32 	%f1394, 0f00000000;
	@%p290 bra 	$L__BB5_539;
	ld.shared.f32 	%f1394, [%r14+16320];
$L__BB5_539:
	fma.rn.f32 	%f1395, %f768, %f1394, %f767;
$L__BB5_540:
	bar.sync 	0;
	add.s32 	%r84, %r84, 16;
	setp.lt.s32 	%p291, %r84, %r44;
	@%p291 bra 	$L__BB5_2;
$L__BB5_541:
	setp.ge.s32 	%p292, %r4, %r42;
	@%p292 bra 	$L__BB5_574;
	mul.lo.s32 	%r41, %r43, %r4;
	setp.ge.s32 	%p293, %r5, %r43;
	@%p293 bra 	$L__BB5_544;
	add.s32 	%r68, %r5, %r41;
	mul.wide.s32 	%rd28, %r68, 4;
	add.s64 	%rd29, %rd2, %rd28;
	st.global.f32 	[%rd29], %f1410;
$L__BB5_544:
	add.s32 	%r69, %r5, 16;
	setp.ge.s32 	%p294, %r69, %r43;
	cvt.s64.s32 	%rd30, %r41;
	cvt.s64.s32 	%rd31, %r5;
	add.s64 	%rd32, %rd31, %rd30;
	shl.b64 	%rd33, %rd32, 2;
	add.s64 	%rd5, %rd2, %rd33;
	@%p294 bra 	$L__BB5_546;
	st.global.f32 	[%rd5+64], %f1409;
$L__BB5_546:
	add.s32 	%r70, %r5, 32;
	setp.ge.s32 	%p295, %r70, %r43;
	@%p295 bra 	$L__BB5_548;
	st.global.f32 	[%rd5+128], %f1408;
$L__BB5_548:
	add.s32 	%r71, %r5, 48;
	setp.ge.s32 	%p296, %r71, %r43;
	@%p296 bra 	$L__BB5_550;
	st.global.f32 	[%rd5+192], %f1407;
$L__BB5_550:
	add.s32 	%r72, %r5, 64;
	setp.ge.s32 	%p297, %r72, %r43;
	@%p297 bra 	$L__BB5_552;
	st.global.f32 	[%rd5+256], %f1406;
$L__BB5_552:
	add.s32 	%r73, %r5, 80;
	setp.ge.s32 	%p298, %r73, %r43;
	@%p298 bra 	$L__BB5_554;
	st.global.f32 	[%rd5+320], %f1405;
$L__BB5_554:
	add.s32 	%r74, %r5, 96;
	setp.ge.s32 	%p299, %r74, %r43;
	@%p299 bra 	$L__BB5_556;
	st.global.f32 	[%rd5+384], %f1404;
$L__BB5_556:
	add.s32 	%r75, %r5, 112;
	setp.ge.s32 	%p300, %r75, %r43;
	@%p300 bra 	$L__BB5_558;
	st.global.f32 	[%rd5+448], %f1403;
$L__BB5_558:
	add.s32 	%r76, %r5, 128;
	setp.ge.s32 	%p301, %r76, %r43;
	@%p301 bra 	$L__BB5_560;
	st.global.f32 	[%rd5+512], %f1402;
$L__BB5_560:
	add.s32 	%r77, %r5, 144;
	setp.ge.s32 	%p302, %r77, %r43;
	@%p302 bra 	$L__BB5_562;
	st.global.f32 	[%rd5+576], %f1401;
$L__BB5_562:
	add.s32 	%r78, %r5, 160;
	setp.ge.s32 	%p303, %r78, %r43;
	@%p303 bra 	$L__BB5_564;
	st.global.f32 	[%rd5+640], %f1400;
$L__BB5_564:
	add.s32 	%r79, %r5, 176;
	setp.ge.s32 	%p304, %r79, %r43;
	@%p304 bra 	$L__BB5_566;
	st.global.f32 	[%rd5+704], %f1399;
$L__BB5_566:
	add.s32 	%r80, %r5, 192;
	setp.ge.s32 	%p305, %r80, %r43;
	@%p305 bra 	$L__BB5_568;
	st.global.f32 	[%rd5+768], %f1398;
$L__BB5_568:
	add.s32 	%r81, %r5, 208;
	setp.ge.s32 	%p306, %r81, %r43;
	@%p306 bra 	$L__BB5_570;
	st.global.f32 	[%rd5+832], %f1397;
$L__BB5_570:
	add.s32 	%r82, %r5, 224;
	setp.ge.s32 	%p307, %r82, %r43;
	@%p307 bra 	$L__BB5_572;
	st.global.f32 	[%rd5+896], %f1396;
$L__BB5_572:
	add.s32 	%r83, %r5, 240;
	setp.ge.s32 	%p308, %r83, %r43;
	@%p308 bra 	$L__BB5_574;
	st.global.f32 	[%rd5+960], %f1395;
$L__BB5_574:
	ret;
$L__BB5_575:
	setp.ge.s32 	%p3, %r4, %r42;
	add.s32 	%r29, %r3, %r84;
	setp.ge.s32 	%p4, %r29, %r44;
	mov.f32 	%f1131, 0f00000000;
	or.pred  	%p5, %p3, %p4;
	@%p5 bra 	$L__BB5_577;
	ld.param.u64 	%rd34, [_Z25gemm_reg_tiling_TN_kernelILi16EEvPKfS1_Pfiii_param_0];
	add.s32 	%r59, %r29, %r6;
	cvta.to.global.u64 	%rd9, %rd34;
	mul.wide.u32 	%rd10, %r59, 4;
	add.s64 	%rd11, %rd9, %rd10;
	ld.global.nc.f32 	%f1131, [%rd11];
$L__BB5_577:
	shl.b32 	%r60, %r3, 2;
	add.s32 	%r61, %r7, %r60;
	st.shared.f32 	[%r61], %f1131;
	bra.uni 	$L__BB5_3;

}


// ===== COMPILED SASS (sm_100) =====

	.target	sm_100

	.elftype	@"ET_EXEC"


//--------------------- .note.nv.tkinfo           --------------------------
	.section	.note.nv.tkinfo,"",@"SHT_NOTE"
	.sectionflags	@"SHF_NOTE_NV_TKINFO"
	.tkinfo
        /*0018*/ 	.word	0x00000002
        /*0030*/ 	.string	""
        /*0030*/ 	.string	"ptxas"
        /*0030*/ 	.string	"Cuda compilation tools, release 13.0, V13.0.88"
        /*0030*/ 	.string	"Build cuda_13.0.r13.0/compiler.36424714_0"
        /*0030*/ 	.string	"-arch sm_100 -m 64 "



//--------------------- .note.nv.cuinfo           --------------------------
	.section	.note.nv.cuinfo,"",@"SHT_NOTE"
	.sectionflags	@"SHF_NOTE_NV_CUINFO"
        /*0018*/ 	.short	0x0002
        /*001a*/ 	.short	0x0064
        /*001c*/ 	.short	0x0082
	.zero		2


//--------------------- .nv.info                  --------------------------
	.section	.nv.info,"",@"SHT_CUDA_INFO"
	.align	4


	//----- nvinfo : EIATTR_REGCOUNT
	.align		4
        /*0000*/ 	.byte	0x04, 0x2f
        /*0002*/ 	.short	(.L_1 - .L_0)
	.align		4
.L_0:
        /*0004*/ 	.word	index@(_Z25gemm_reg_tiling_TN_kernelILi1EEvPKfS1_Pfiii)
        /*0008*/ 	.word	0x0000001e


	//----- nvinfo : EIATTR_FRAME_SIZE
	.align		4
.L_1:
        /*000c*/ 	.byte	0x04, 0x11
        /*000e*/ 	.short	(.L_3 - .L_2)
	.align		4
.L_2:
        /*0010*/ 	.word	index@(_Z25gemm_reg_tiling_TN_kernelILi1EEvPKfS1_Pfiii)
        /*0014*/ 	.word	0x00000000


	//----- nvinfo : EIATTR_REGCOUNT
	.align		4
.L_3:
        /*0018*/ 	.byte	0x04, 0x2f
        /*001a*/ 	.short	(.L_5 - .L_4)
	.align		4
.L_4:
        /*001c*/ 	.word	index@(_Z25gemm_reg_tiling_TN_kernelILi2EEvPKfS1_Pfiii)
        /*0020*/ 	.word	0x0000001e


	//----- nvinfo : EIATTR_FRAME_SIZE
	.align		4
.L_5:
        /*0024*/ 	.byte	0x04, 0x11
        /*0026*/ 	.short	(.L_7 - .L_6)
	.align		4
.L_6:
        /*0028*/ 	.word	index@(_Z25gemm_reg_tiling_TN_kernelILi2EEvPKfS1_Pfiii)
        /*002c*/ 	.word	0x00000000


	//----- nvinfo : EIATTR_REGCOUNT
	.align		4
.L_7:
        /*0030*/ 	.byte	0x04, 0x2f
        /*0032*/ 	.short	(.L_9 - .L_8)
	.align		4
.L_8:
        /*0034*/ 	.word	index@(_Z25gemm_reg_tiling_TN_kernelILi4EEvPKfS1_Pfiii)
        /*0038*/ 	.word	0x00000020


	//----- nvinfo : EIATTR_FRAME_SIZE
	.align		4
.L_9:
        /*003c*/ 	.byte	0x04, 0x11
        /*003e*/ 	.short	(.L_11 - .L_10)
	.align		4
.L_10:
        /*0040*/ 	.word	index@(_Z25gemm_reg_tiling_TN_kernelILi4EEvPKfS1_Pfiii)
        /*0044*/ 	.word	0x00000000


	//----- nvinfo : EIATTR_REGCOUNT
	.align		4
.L_11:
        /*0048*/ 	.byte	0x04, 0x2f
        /*004a*/ 	.short	(.L_13 - .L_12)
	.align		4
.L_12:
        /*004c*/ 	.word	index@(_Z25gemm_reg_tiling_TN_kernelILi8EEvPKfS1_Pfiii)
        /*0050*/ 	.word	0x0000002f


	//----- nvinfo : EIATTR_FRAME_SIZE
	.align		4
.L_13:
        /*0054*/ 	.byte	0x04, 0x11
        /*0056*/ 	.short	(.L_15 - .L_14)
	.align		4
.L_14:
        /*0058*/ 	.word	index@(_Z25gemm_reg_tiling_TN_kernelILi8EEvPKfS1_Pfiii)
        /*005c*/ 	.word	0x00000000


	//----- nvinfo : EIATTR_REGCOUNT
	.align		4
.L_15:
        /*0060*/ 	.byte	0x04, 0x2f
        /*0062*/ 	.short	(.L_17 - .L_16)
	.align		4
.L_16:
        /*0064*/ 	.word	index@(_Z25gemm_reg_tiling_TN_kernelILi12EEvPKfS1_Pfiii)
        /*0068*/ 	.word	0x00000030


	//----- nvinfo : EIATTR_FRAME_SIZE
	.align		4
.L_17:
        /*006c*/ 	.byte	0x04, 0x11
        /*006e*/ 	.short	(.L_19 - .L_18)
	.align		4
.L_18:
        /*0070*/ 	.word	index@(_Z25gemm_reg_tiling_TN_kernelILi12EEvPKfS1_Pfiii)
        /*0074*/ 	.word	0x00000000


	//----- nvinfo : EIATTR_REGCOUNT
	.align		4
.L_19:
        /*0078*/ 	.byte	0x04, 0x2f
        /*007a*/ 	.short	(.L_21 - .L_20)
	.align		4
.L_20:
        /*007c*/ 	.word	index@(_Z25gemm_reg_tiling_TN_kernelILi16EEvPKfS1_Pfiii)
        /*0080*/ 	.word	0x00000038


	//----- nvinfo : EIATTR_FRAME_SIZE
	.align		4
.L_21:
        /*0084*/ 	.byte	0x04, 0x11
        /*0086*/ 	.short	(.L_23 - .L_22)
	.align		4
.L_22:
        /*0088*/ 	.word	index@(_Z25gemm_reg_tiling_TN_kernelILi16EEvPKfS1_Pfiii)
        /*008c*/ 	.word	0x00000000


	//----- nvinfo : EIATTR_MIN_STACK_SIZE
	.align		4
.L_23:
        /*0090*/ 	.byte	0x04, 0x12
        /*0092*/ 	.short	(.L_25 - .L_24)
	.align		4
.L_24:
        /*0094*/ 	.word	index@(_Z25gemm_reg_tiling_TN_kernelILi16EEvPKfS1_Pfiii)
        /*0098*/ 	.word	0x00000000


	//----- nvinfo : EIATTR_MIN_STACK_SIZE
	.align		4
.L_25:
        /*009c*/ 	.byte	0x04, 0x12
        /*009e*/ 	.short	(.L_27 - .L_26)
	.align		4
.L_26:
        /*00a0*/ 	.word	index@(_Z25gemm_reg_tiling_TN_kernelILi12EEvPKfS1_Pfiii)
        /*00a4*/ 	.word	0x00000000


	//----- nvinfo : EIATTR_MIN_STACK_SIZE
	.align		4
.L_27:
        /*00a8*/ 	.byte	0x04, 0x12
        /*00aa*/ 	.short	(.L_29 - .L_28)
	.align		4
.L_28:
        /*00ac*/ 	.word	index@(_Z25gemm_reg_tiling_TN_kernelILi8EEvPKfS1_Pfiii)
        /*00b0*/ 	.word	0x00000000


	//----- nvinfo : EIATTR_MIN_STACK_SIZE
	.align		4
.L_29:
        /*00b4*/ 	.byte	0x04, 0x12
        /*00b6*/ 	.short	(.L_31 - .L_30)
	.align		4
.L_30:
        /*00b8*/ 	.word	index@(_Z25gemm_reg_tiling_TN_kernelILi4EEvPKfS1_Pfiii)
        /*00bc*/ 	.word	0x00000000


	//----- nvinfo : EIATTR_MIN_STACK_SIZE
	.align		4
.L_31:
        /*00c0*/ 	.byte	0x04, 0x12
        /*00c2*/ 	.short	(.L_33 - .L_32)
	.align		4
.L_32:
        /*00c4*/ 	.word	index@(_Z25gemm_reg_tiling_TN_kernelILi2EEvPKfS1_Pfiii)
        /*00c8*/ 	.word	0x00000000


	//----- nvinfo : EIATTR_MIN_STACK_SIZE
	.align		4
.L_33:
        /*00cc*/ 	.byte	0x04, 0x12
        /*00ce*/ 	.short	(.L_35 - .L_34)
	.align		4
.L_34:
        /*00d0*/ 	.word	index@(_Z25gemm_reg_tiling_TN_kernelILi1EEvPKfS1_Pfiii)
        /*00d4*/ 	.word	0x00000000
.L_35:


//--------------------- .nv.compat                --------------------------
	.section	.nv.compat,"",@"SHT_CUDA_COMPAT_INFO"
	.align	4
        /*0000*/ 	.byte	0x02, 0x09, 0x00, 0x00, 0x02, 0x02, 0x01, 0x00, 0x02, 0x05, 0x05, 0x00, 0x03, 0x07, 0x01, 0x01
        /*0010*/ 	.byte	0x02, 0x03, 0x00, 0x00, 0x02, 0x06, 0x01, 0x00, 0x04, 0x0b, 0x08, 0x00, 0x09, 0x00, 0x00, 0x00
        /*0020*/ 	.byte	0x00, 0x00, 0x00, 0x00


//--------------------- .nv.info._Z25gemm_reg_tiling_TN_kernelILi16EEvPKfS1_Pfiii --------------------------
	.section	.nv.info._Z25gemm_reg_tiling_TN_kernelILi16EEvPKfS1_Pfiii,"",@"SHT_CUDA_INFO"
	.sectionflags	@""
	.align	4


	//----- nvinfo : EIATTR_CUDA_API_VERSION
	.align		4
        /*0000*/ 	.byte	0x04, 0x37
        /*0002*/ 	.short	(.L_37 - .L_36)
.L_36:
        /*0004*/ 	.word	0x00000082


	//----- nvinfo : EIATTR_KPARAM_INFO
	.align		4
.L_37:
        /*0008*/ 	.byte	0x04, 0x17
        /*000a*/ 	.short	(.L_39 - .L_38)
.L_38:
        /*000c*/ 	.word	0x00000000
        /*0010*/ 	.short	0x0005
        /*0012*/ 	.short	0x0020
        /*0014*/ 	.byte	0x00, 0xf0, 0x11, 0x00


	//----- nvinfo : EIATTR_KPARAM_INFO
	.align		4
.L_39:
        /*0018*/ 	.byte	0x04, 0x17
        /*001a*/ 	.short	(.L_41 - .L_40)
.L_40:
        /*001c*/ 	.word	0x00000000
        /*0020*/ 	.short	0x0004
        /*0022*/ 	.short	0x001c
        /*0024*/ 	.byte	0x00, 0xf0, 0x11, 0x00


	//----- nvinfo : EIATTR_KPARAM_INFO
	.align		4
.L_41:
        /*0028*/ 	.byte	0x04, 0x17
        /*002a*/ 	.short	(.L_43 - .L_42)
.L_42:
        /*002c*/ 	.word	0x00000000
        /*0030*/ 	.short	0x0003
        /*0032*/ 	.short	0x0018
        /*0034*/ 	.byte	0x00, 0xf0, 0x11, 0x00


	//----- nvinfo : EIATTR_KPARAM_INFO
	.align		4
.L_43:
        /*0038*/ 	.byte	0x04, 0x17
        /*003a*/ 	.short	(.L_45 - .L_44)
.L_44:
        /*003c*/ 	.word	0x00000000
        /*0040*/ 	.short	0x0002
        /*0042*/ 	.short	0x0010
        /*0044*/ 	.byte	0x00, 0xf5, 0x21, 0x00


	//----- nvinfo : EIATTR_KPARAM_INFO
	.align		4
.L_45:
        /*0048*/ 	.byte	0x04, 0x17
        /*004a*/ 	.short	(.L_47 - .L_46)
.L_46:
        /*004c*/ 	.word	0x00000000
        /*0050*/ 	.short	0x0001
        /*0052*/ 	.short	0x0008
        /*0054*/ 	.byte	0x00, 0xf5, 0x21, 0x00


	//----- nvinfo : EIATTR_KPARAM_INFO
	.align		4
.L_47:
        /*0058*/ 	.byte	0x04, 0x17
        /*005a*/ 	.short	(.L_49 - .L_48)
.L_48:
        /*005c*/ 	.word	0x00000000
        /*0060*/ 	.short	0x0000
        /*0062*/ 	.short	0x0000
        /*0064*/ 	.byte	0x00, 0xf5, 0x21, 0x00


	//----- nvinfo : EIATTR_SPARSE_MMA_MASK
	.align		4
.L_49:
        /*0068*/ 	.byte	0x03, 0x50
        /*006a*/ 	.short	0x0000


	//----- nvinfo : EIATTR_MAXREG_COUNT
	.align		4
        /*006c*/ 	.byte	0x03, 0x1b
        /*006e*/ 	.short	0x00ff


	//----- nvinfo : EIATTR_NUM_BARRIERS
	.align		4
        /*0070*/ 	.byte	0x02, 0x4c
        /*0072*/ 	.byte	0x01
	.zero		1


	//----- nvinfo : EIATTR_MERCURY_ISA_VERSION
	.align		4
        /*0074*/ 	.byte	0x03, 0x5f
        /*0076*/ 	.short	0x0101


	//----- nvinfo : EIATTR_VRC_CTA_INIT_COUNT
	.align		4
        /*0078*/ 	.byte	0x02, 0x4a
	.zero		1
	.zero		1


	//----- nvinfo : EIATTR_EXIT_INSTR_OFFSETS
	.align		4
        /*007c*/ 	.byte	0x04, 0x1c
        /*007e*/ 	.short	(.L_51 - .L_50)


	//   ....[0]....
.L_50:
        /*0080*/ 	.word	0x00003c10


	//   ....[1]....
        /*0084*/ 	.word	0x00003fb0


	//   ....[2]....
        /*0088*/ 	.word	0x00003fd0


	//----- nvinfo : EIATTR_CRS_STACK_SIZE
	.align		4
.L_51:
        /*008c*/ 	.byte	0x04, 0x1e
        /*008e*/ 	.short	(.L_53 - .L_52)
.L_52:
        /*0090*/ 	.word	0x00000000


	//----- nvinfo : EIATTR_CBANK_PARAM_SIZE
	.align		4
.L_53:
        /*0094*/ 	.byte	0x03, 0x19
        /*0096*/ 	.short	0x0024


	//----- nvinfo : EIATTR_PARAM_CBANK
	.align		4
        /*0098*/ 	.byte	0x04, 0x0a
        /*009a*/ 	.short	(.L_55 - .L_54)
	.align		4
.L_54:
        /*009c*/ 	.word	index@(.nv.constant0._Z25gemm_reg_tiling_TN_kernelILi16EEvPKfS1_Pfiii)
        /*00a0*/ 	.short	0x0380
        /*00a2*/ 	.short	0x0024


	//----- nvinfo : EIATTR_SW_WAR
	.align		4
.L_55:
        /*00a4*/ 	.byte	0x04, 0x36
        /*00a6*/ 	.short	(.L_57 - .L_56)
.L_56:
        /*00a8*/ 	.word	0x00000008
.L_57:


//--------------------- .nv.info._Z25gemm_reg_tiling_TN_kernelILi12EEvPKfS1_Pfiii --------------------------
	.section	.nv.info._Z25gemm_reg_tiling_TN_kernelILi12EEvPKfS1_Pfiii,"",@"SHT_CUDA_INFO"
	.sectionflags	@""
	.align	4


	//----- nvinfo : EIATTR_CUDA_API_VERSION
	.align		4
        /*0000*/ 	.byte	0x04, 0x37
        /*0002*/ 	.short	(.L_59 - .L_58)
.L_58:
        /*0004*/ 	.word	0x00000082


	//----- nvinfo : EIATTR_KPARAM_INFO
	.align		4
.L_59:
        /*0008*/ 	.byte	0x04, 0x17
        /*000a*/ 	.short	(.L_61 - .L_60)
.L_60:
        /*000c*/ 	.word	0x00000000
        /*0010*/ 	.short	0x0005
        /*0012*/ 	.short	0x0020
        /*0014*/ 	.byte	0x00, 0xf0, 0x11, 0x00


	//----- nvinfo : EIATTR_KPARAM_INFO
	.align		4
.L_61:
        /*0018*/ 	.byte	0x04, 0x17
        /*001a*/ 	.short	(.L_63 - .L_62)
.L_62:
        /*001c*/ 	.word	0x00000000
        /*0020*/ 	.short	0x0004
        /*0022*/ 	.short	0x001c
        /*0024*/ 	.byte	0x00, 0xf0, 0x11, 0x00


	//----- nvinfo : EIATTR_KPARAM_INFO
	.align		4
.L_63:
        /*0028*/ 	.byte	0x04, 0x17
        /*002a*/ 	.short	(.L_65 - .L_64)
.L_64:
        /*002c*/ 	.word	0x00000000
        /*0030*/ 	.short	0x0003
        /*0032*/ 	.short	0x0018
        /*0034*/ 	.byte	0x00, 0xf0, 0x11, 0x00


	//----- nvinfo : EIATTR_KPARAM_INFO
	.align		4
.L_65:
        /*0038*/ 	.byte	0x04, 0x17
        /*003a*/ 	.short	(.L_67 - .L_66)
.L_66:
        /*003c*/ 	.word	0x00000000
        /*0040*/ 	.short	0x0002
        /*0042*/ 	.short	0x0010
        /*0044*/ 	.byte	0x00, 0xf5, 0x21, 0x00


	//----- nvinfo : EIATTR_KPARAM_INFO
	.align		4
.L_67:
        /*0048*/ 	.byte	0x04, 0x17
        /*004a*/ 	.short	(.L_69 - .L_68)
.L_68:
        /*004c*/ 	.word	0x00000000
        /*0050*/ 	.short	0x0001
        /*0052*/ 	.short	0x0008
        /*0054*/ 	.byte	0x00, 0xf5, 0x21, 0x00


	//----- nvinfo : EIATTR_KPARAM_INFO
	.align		4
.L_69:
        /*0058*/ 	.byte	0x04, 0x17
        /*005a*/ 	.short	(.L_71 - .L_70)
.L_70:
        /*005c*/ 	.word	0x00000000
        /*0060*/ 	.short	0x0000
        /*0062*/ 	.short	0x0000
        /*0064*/ 	.byte	0x00, 0xf5, 0x21, 0x00


	//----- nvinfo : EIATTR_SPARSE_MMA_MASK
	.align		4
.L_71:
        /*0068*/ 	.byte	0x03, 0x50
        /*006a*/ 	.short	0x0000


	//----- nvinfo : EIATTR_MAXREG_COUNT
	.align		4
        /*006c*/ 	.byte	0x03, 0x1b
        /*006e*/ 	.short	0x00ff


	//----- nvinfo : EIATTR_NUM_BARRIERS
	.align		4
        /*0070*/ 	.byte	0x02, 0x4c
        /*0072*/ 	.byte	0x01
	.zero		1


	//----- nvinfo : EIATTR_MERCURY_ISA_VERSION
	.align		4
        /*0074*/ 	.byte	0x03, 0x5f
        /*0076*/ 	.short	0x0101


	//----- nvinfo : EIATTR_VRC_CTA_INIT_COUNT
	.align		4
        /*0078*/ 	.byte	0x02, 0x4a
	.zero		1
	.zero		1


	//----- nvinfo : EIATTR_EXIT_INSTR_OFFSETS
	.align		4
        /*007c*/ 	.byte	0x04, 0x1c
        /*007e*/ 	.short	(.L_73 - .L_72)


	//   ....[0]....
.L_72:
        /*0080*/ 	.word	0x00002fc0


	//   ....[1]....
        /*0084*/ 	.word	0x000032a0


	//   ....[2]....
        /*0088*/ 	.word	0x000032c0


	//----- nvinfo : EIATTR_CRS_STACK_SIZE
	.align		4
.L_73:
        /*008c*/ 	.byte	0x04, 0x1e
        /*008e*/ 	.short	(.L_75 - .L_74)
.L_74:
        /*0090*/ 	.word	0x00000000


	//----- nvinfo : EIATTR_CBANK_PARAM_SIZE
	.align		4
.L_75:
        /*0094*/ 	.byte	0x03, 0x19
        /*0096*/ 	.short	0x0024


	//----- nvinfo : EIATTR_PARAM_CBANK
	.align		4
        /*0098*/ 	.byte	0x04, 0x0a
        /*009a*/ 	.short	(.L_77 - .L_76)
	.align		4
.L_76:
        /*009c*/ 	.word	index@(.nv.constant0._Z25gemm_reg_tiling_TN_kernelILi12EEvPKfS1_Pfiii)
        /*00a0*/ 	.short	0x0380
        /*00a2*/ 	.short	0x0024


	//----- nvinfo : EIATTR_SW_WAR
	.align		4
.L_77:
        /*00a4*/ 	.byte	0x04, 0x36
        /*00a6*/ 	.short	(.L_79 - .L_78)
.L_78:
        /*00a8*/ 	.word	0x00000008
.L_79:


//--------------------- .nv.info._Z25gemm_reg_tiling_TN_kernelILi8EEvPKfS1_Pfiii --------------------------
	.section	.nv.info._Z25gemm_reg_tiling_TN_kernelILi8EEvPKfS1_Pfiii,"",@"SHT_CUDA_INFO"
	.sectionflags	@""
	.align	4


	//----- nvinfo : EIATTR_CUDA_API_VERSION
	.align		4
        /*0000*/ 	.byte	0x04, 0x37
        /*0002*/ 	.short	(.L_81 - .L_80)
.L_80:
        /*0004*/ 	.word	0x00000082


	//----- nvinfo : EIATTR_KPARAM_INFO
	.align		4
.L_81:
        /*0008*/ 	.byte	0x04, 0x17
        /*000a*/ 	.short	(.L_83 - .L_82)
.L_82:
        /*000c*/ 	.word	0x00000000
        /*0010*/ 	.short	0x0005
        /*0012*/ 	.short	0x0020
        /*0014*/ 	.byte	0x00, 0xf0, 0x11, 0x00


	//----- nvinfo : EIATTR_KPARAM_INFO
	.align		4
.L_83:
        /*0018*/ 	.byte	0x04, 0x17
        /*001a*/ 	.short	(.L_85 - .L_84)
.L_84:
        /*001c*/ 	.word	0x00000000
        /*0020*/ 	.short	0x0004
        /*0022*/ 	.short	0x001c
        /*0024*/ 	.byte	0x00, 0xf0, 0x11, 0x00


	//----- nvinfo : EIATTR_KPARAM_INFO
	.align		4
.L_85:
        /*0028*/ 	.byte	0x04, 0x17
        /*002a*/ 	.short	(.L_87 - .L_86)
.L_86:
        /*002c*/ 	.word	0x00000000
        /*0030*/ 	.short	0x0003
        /*0032*/ 	.short	0x0018
        /*0034*/ 	.byte	0x00, 0xf0, 0x11, 0x00


	//----- nvinfo : EIATTR_KPARAM_INFO
	.align		4
.L_87:
        /*0038*/ 	.byte	0x04, 0x17
        /*003a*/ 	.short	(.L_89 - .L_88)
.L_88:
        /*003c*/ 	.word	0x00000000
        /*0040*/ 	.short	0x0002
        /*0042*/ 	.short	0x0010
        /*0044*/ 	.byte	0x00, 0xf5, 0x21, 0x00


	//----- nvinfo : EIATTR_KPARAM_INFO
	.align		4
.L_89:
        /*0048*/ 	.byte	0x04, 0x17
        /*004a*/ 	.short	(.L_91 - .L_90)
.L_90:
        /*004c*/ 	.word	0x00000000
        /*0050*/ 	.short	0x0001
        /*0052*/ 	.short	0x0008
        /*0054*/ 	.byte	0x00, 0xf5, 0x21, 0x00


	//----- nvinfo : EIATTR_KPARAM_INFO
	.align		4
.L_91:
        /*0058*/ 	.byte	0x04, 0x17
        /*005a*/ 	.short	(.L_93 - .L_92)
.L_92:
        /*005c*/ 	.word	0x00000000
        /*0060*/ 	.short	0x0000
        /*0062*/ 	.short	0x0000
        /*0064*/ 	.byte	0x00, 0xf5, 0x21, 0x00


	//----- nvinfo : EIATTR_SPARSE_MMA_MASK
	.align		4
.L_93:
        /*0068*/ 	.byte	0x03, 0x50
        /*006a*/ 	.short	0x0000


	//----- nvinfo : EIATTR_MAXREG_COUNT
	.align		4
        /*006c*/ 	.byte	0x03, 0x1b
        /*006e*/ 	.short	0x00ff


	//----- nvinfo : EIATTR_NUM_BARRIERS
	.align		4
        /*0070*/ 	.byte	0x02, 0x4c
        /*0072*/ 	.byte	0x01
	.zero		1


	//----- nvinfo : EIATTR_MERCURY_ISA_VERSION
	.align		4
        /*0074*/ 	.byte	0x03, 0x5f
        /*0076*/ 	.short	0x0101


	//----- nvinfo : EIATTR_VRC_CTA_INIT_COUNT
	.align		4
        /*0078*/ 	.byte	0x02, 0x4a
	.zero		1
	.zero		1


	//----- nvinfo : EIATTR_EXIT_INSTR_OFFSETS
	.align		4
        /*007c*/ 	.byte	0x04, 0x1c
        /*007e*/ 	.short	(.L_95 - .L_94)


	//   ....[0]....
.L_94:
        /*0080*/ 	.word	0x000022e0


	//   ....[1]....
        /*0084*/ 	.word	0x00002500


	//   ....[2]....
        /*0088*/ 	.word	0x00002520


	//----- nvinfo : EIATTR_CRS_STACK_SIZE
	.align		4
.L_95:
        /*008c*/ 	.byte	0x04, 0x1e
        /*008e*/ 	.short	(.L_97 - .L_96)
.L_96:
        /*0090*/ 	.word	0x00000000


	//----- nvinfo : EIATTR_CBANK_PARAM_SIZE
	.align		4
.L_97:
        /*0094*/ 	.byte	0x03, 0x19
        /*0096*/ 	.short	0x0024


	//----- nvinfo : EIATTR_PARAM_CBANK
	.align		4
        /*0098*/ 	.byte	0x04, 0x0a
        /*009a*/ 	.short	(.L_99 - .L_98)
	.align		4
.L_98:
        /*009c*/ 	.word	index@(.nv.constant0._Z25gemm_reg_tiling_TN_kernelILi8EEvPKfS1_Pfiii)
        /*00a0*/ 	.short	0x0380
        /*00a2*/ 	.short	0x0024


	//----- nvinfo : EIATTR_SW_WAR
	.align		4
.L_99:
        /*00a4*/ 	.byte	0x04, 0x36
        /*00a6*/ 	.short	(.L_101 - .L_100)
.L_100:
        /*00a8*/ 	.word	0x00000008
.L_101:


//--------------------- .nv.info._Z25gemm_reg_tiling_TN_kernelILi4EEvPKfS1_Pfiii --------------------------
	.section	.nv.info._Z25gemm_reg_tiling_TN_kernelILi4EEvPKfS1_Pfiii,"",@"SHT_CUDA_INFO"
	.sectionflags	@""
	.align	4


	//----- nvinfo : EIATTR_CUDA_API_VERSION
	.align		4
        /*0000*/ 	.byte	0x04, 0x37
        /*0002*/ 	.short	(.L_103 - .L_102)
.L_102:
        /*0004*/ 	.word	0x00000082


	//----- nvinfo : EIATTR_KPARAM_INFO
	.align		4
.L_103:
        /*0008*/ 	.byte	0x04, 0x17
        /*000a*/ 	.short	(.L_105 - .L_104)
.L_104:
        /*000c*/ 	.word	0x00000000
        /*0010*/ 	.short	0x0005
        /*0012*/ 	.short	0x0020
        /*0014*/ 	.byte	0x00, 0xf0, 0x11, 0x00


	//----- nvinfo : EIATTR_KPARAM_INFO
	.align		4
.L_105:
        /*0018*/ 	.byte	0x04, 0x17
        /*001a*/ 	.short	(.L_107 - .L_106)
.L_106:
        /*001c*/ 	.word	0x00000000
        /*0020*/ 	.short	0x0004
        /*0022*/ 	.short	0x001c
        /*0024*/ 	.byte	0x00, 0xf0, 0x11, 0x00


	//----- nvinfo : EIATTR_KPARAM_INFO
	.align		4
.L_107:
        /*0028*/ 	.byte	0x04, 0x17
        /*002a*/ 	.short	(.L_109 - .L_108)
.L_108:
        /*002c*/ 	.word	0x00000000
        /*0030*/ 	.short	0x0003
        /*0032*/ 	.short	0x0018
        /*0034*/ 	.byte	0x00, 0xf0, 0x11, 0x00


	//----- nvinfo : EIATTR_KPARAM_INFO
	.align		4
.L_109:
        /*0038*/ 	.byte	0x04, 0x17
        /*003a*/ 	.short	(.L_111 - .L_110)
.L_110:
        /*003c*/ 	.word	0x00000000
        /*0040*/ 	.short	0x0002
        /*0042*/ 	.short	0x0010
        /*0044*/ 	.byte	0x00, 0xf5, 0x21, 0x00


	//----- nvinfo : EIATTR_KPARAM_INFO
	.align		4
.L_111:
        /*0048*/ 	.byte	0x04, 0x17
        /*004a*/ 	.short	(.L_113 - .L_112)
.L_112:
        /*004c*/ 	.word	0x00000000
        /*0050*/ 	.short	0x0001
        /*0052*/ 	.short	0x0008
        /*0054*/ 	.byte	0x00, 0xf5, 0x21, 0x00


	//----- nvinfo : EIATTR_KPARAM_INFO
	.align		4
.L_113:
        /*0058*/ 	.byte	0x04, 0x17
        /*005a*/ 	.short	(.L_115 - .L_114)
.L_114:
        /*005c*/ 	.word	0x00000000
        /*0060*/ 	.short	0x0000
        /*0062*/ 	.short	0x0000
        /*0064*/ 	.byte	0x00, 0xf5, 0x21, 0x00


	//----- nvinfo : EIATTR_SPARSE_MMA_MASK
	.align		4
.L_115:
        /*0068*/ 	.byte	0x03, 0x50
        /*006a*/ 	.short	0x0000


	//----- nvinfo : EIATTR_MAXREG_COUNT
	.align		4
        /*006c*/ 	.byte	0x03, 0x1b
        /*006e*/ 	.short	0x00ff


	//----- nvinfo : EIATTR_NUM_BARRIERS
	.align		4
        /*0070*/ 	.byte	0x02, 0x4c
        /*0072*/ 	.byte	0x01
	.zero		1


	//----- nvinfo : EIATTR_MERCURY_ISA_VERSION
	.align		4
        /*0074*/ 	.byte	0x03, 0x5f
        /*0076*/ 	.short	0x0101


	//----- nvinfo : EIATTR_VRC_CTA_INIT_COUNT
	.align		4
        /*0078*/ 	.byte	0x02, 0x4a
	.zero		1
	.zero		1


	//----- nvinfo : EIATTR_EXIT_INSTR_OFFSETS
	.align		4
        /*007c*/ 	.byte	0x04, 0x1c
        /*007e*/ 	.short	(.L_117 - .L_116)


	//   ....[0]....
.L_116:
        /*0080*/ 	.word	0x000011a0


	//   ....[1]....
        /*0084*/ 	.word	0x00001300


	//   ....[2]....
        /*0088*/ 	.word	0x00001320


	//----- nvinfo : EIATTR_CRS_STACK_SIZE
	.align		4
.L_117:
        /*008c*/ 	.byte	0x04, 0x1e
        /*008e*/ 	.short	(.L_119 - .L_118)
.L_118:
        /*0090*/ 	.word	0x00000000


	//----- nvinfo : EIATTR_CBANK_PARAM_SIZE
	.align		4
.L_119:
        /*0094*/ 	.byte	0x03, 0x19
        /*0096*/ 	.short	0x0024


	//----- nvinfo : EIATTR_PARAM_CBANK
	.align		4
        /*0098*/ 	.byte	0x04, 0x0a
        /*009a*/ 	.short	(.L_121 - .L_120)
	.align		4
.L_120:
        /*009c*/ 	.word	index@(.nv.constant0._Z25gemm_reg_tiling_TN_kernelILi4EEvPKfS1_Pfiii)
        /*00a0*/ 	.short	0x0380
        /*00a2*/ 	.short	0x0024


	//----- nvinfo : EIATTR_SW_WAR
	.align		4
.L_121:
        /*00a4*/ 	.byte	0x04, 0x36
        /*00a6*/ 	.short	(.L_123 - .L_122)
.L_122:
        /*00a8*/ 	.word	0x00000008
.L_123:


//--------------------- .nv.info._Z25gemm_reg_tiling_TN_kernelILi2EEvPKfS1_Pfiii --------------------------
	.section	.nv.info._Z25gemm_reg_tiling_TN_kernelILi2EEvPKfS1_Pfiii,"",@"SHT_CUDA_INFO"
	.sectionflags	@""
	.align	4


	//----- nvinfo : EIATTR_CUDA_API_VERSION
	.align		4
        /*0000*/ 	.byte	0x04, 0x37
        /*0002*/ 	.short	(.L_125 - .L_124)
.L_124:
        /*0004*/ 	.word	0x00000082


	//----- nvinfo : EIATTR_KPARAM_INFO
	.align		4
.L_125:
        /*0008*/ 	.byte	0x04, 0x17
        /*000a*/ 	.short	(.L_127 - .L_126)
.L_126:
        /*000c*/ 	.word	0x00000000
        /*0010*/ 	.short	0x0005
        /*0012*/ 	.short	0x0020
        /*0014*/ 	.byte	0x00, 0xf0, 0x11, 0x00


	//----- nvinfo : EIATTR_KPARAM_INFO
	.align		4
.L_127:
        /*0018*/ 	.byte	0x04, 0x17
        /*001a*/ 	.short	(.L_129 - .L_128)
.L_128:
        /*001c*/ 	.word	0x00000000
        /*0020*/ 	.short	0x0004
        /*0022*/ 	.short	0x001c
        /*0024*/ 	.byte	0x00, 0xf0, 0x11, 0x00


	//----- nvinfo : EIATTR_KPARAM_INFO
	.align		4
.L_129:
        /*0028*/ 	.byte	0x04, 0x17
        /*002a*/ 	.short	(.L_131 - .L_130)
.L_130:
        /*002c*/ 	.word	0x00000000
        /*0030*/ 	.short	0x0003
        /*0032*/ 	.short	0x0018
        /*0034*/ 	.byte	0x00, 0xf0, 0x11, 0x00


	//----- nvinfo : EIATTR_KPARAM_INFO
	.align		4
.L_131:
        /*0038*/ 	.byte	0x04, 0x17
        /*003a*/ 	.short	(.L_133 - .L_132)
.L_132:
        /*003c*/ 	.word	0x00000000
        /*0040*/ 	.short	0x0002
        /*0042*/ 	.short	0x0010
        /*0044*/ 	.byte	0x00, 0xf5, 0x21, 0x00


	//----- nvinfo : EIATTR_KPARAM_INFO
	.align		4
.L_133:
        /*0048*/ 	.byte	0x04, 0x17
        /*004a*/ 	.short	(.L_135 - .L_134)
.L_134:
        /*004c*/ 	.word	0x00000000
        /*0050*/ 	.short	0x0001
        /*0052*/ 	.short	0x0008
        /*0054*/ 	.byte	0x00, 0xf5, 0x21, 0x00


	//----- nvinfo : EIATTR_KPARAM_INFO
	.align		4
.L_135:
        /*0058*/ 	.byte	0x04, 0x17
        /*005a*/ 	.short	(.L_137 - .L_136)
.L_136:
        /*005c*/ 	.word	0x00000000
        /*0060*/ 	.short	0x0000
        /*0062*/ 	.short	0x0000
        /*0064*/ 	.byte	0x00, 0xf5, 0x21, 0x00


	//----- nvinfo : EIATTR_SPARSE_MMA_MASK
	.align		4
.L_137:
        /*0068*/ 	.byte	0x03, 0x50
        /*006a*/ 	.short	0x0000


	//----- nvinfo : EIATTR_MAXREG_COUNT
	.align		4
        /*006c*/ 	.byte	0x03, 0x1b
        /*006e*/ 	.short	0x00ff


	//----- nvinfo : EIATTR_NUM_BARRIERS
	.align		4
        /*0070*/ 	.byte	0x02, 0x4c
        /*0072*/ 	.byte	0x01
	.zero		1


	//----- nvinfo : EIATTR_MERCURY_ISA_VERSION
	.align		4
        /*0074*/ 	.byte	0x03, 0x5f
        /*0076*/ 	.short	0x0101


	//----- nvinfo : EIATTR_VRC_CTA_INIT_COUNT
	.align		4
        /*0078*/ 	.byte	0x02, 0x4a
	.zero		1
	.zero		1


	//----- nvinfo : EIATTR_EXIT_INSTR_OFFSETS
	.align		4
        /*007c*/ 	.byte	0x04, 0x1c
        /*007e*/ 	.short	(.L_139 - .L_138)


	//   ....[0]....
.L_138:
        /*0080*/ 	.word	0x00000af0


	//   ....[1]....
        /*0084*/ 	.word	0x00000b90


	//   ....[2]....
        /*0088*/ 	.word	0x00000c10


	//----- nvinfo : EIATTR_CRS_STACK_SIZE
	.align		4
.L_139:
        /*008c*/ 	.byte	0x04, 0x1e
        /*008e*/ 	.short	(.L_141 - .L_140)
.L_140:
        /*0090*/ 	.word	0x00000000


	//----- nvinfo : EIATTR_CBANK_PARAM_SIZE
	.align		4
.L_141:
        /*0094*/ 	.byte	0x03, 0x19
        /*0096*/ 	.short	0x0024


	//----- nvinfo : EIATTR_PARAM_CBANK
	.align		4
        /*0098*/ 	.byte	0x04, 0x0a
        /*009a*/ 	.short	(.L_143 - .L_142)
	.align		4
.L_142:
        /*009c*/ 	.word	index@(.nv.constant0._Z25gemm_reg_tiling_TN_kernelILi2EEvPKfS1_Pfiii)
        /*00a0*/ 	.short	0x0380
        /*00a2*/ 	.short	0x0024


	//----- nvinfo : EIATTR_SW_WAR
	.align		4
.L_143:
        /*00a4*/ 	.byte	0x04, 0x36
        /*00a6*/ 	.short	(.L_145 - .L_144)
.L_144:
        /*00a8*/ 	.word	0x00000008
.L_145:


//--------------------- .nv.info._Z25gemm_reg_tiling_TN_kernelILi1EEvPKfS1_Pfiii --------------------------
	.section	.nv.info._Z25gemm_reg_tiling_TN_kernelILi1EEvPKfS1_Pfiii,"",@"SHT_CUDA_INFO"
	.sectionflags	@""
	.align	4


	//----- nvinfo : EIATTR_CUDA_API_VERSION
	.align		4
        /*0000*/ 	.byte	0x04, 0x37
        /*0002*/ 	.short	(.L_147 - .L_146)
.L_146:
        /*0004*/ 	.word	0x00000082


	//----- nvinfo : EIATTR_KPARAM_INFO
	.align		4
.L_147:
        /*0008*/ 	.byte	0x04, 0x17
        /*000a*/ 	.short	(.L_149 - .L_148)
.L_148:
        /*000c*/ 	.word	0x00000000
        /*0010*/ 	.short	0x0005
        /*0012*/ 	.short	0x0020
        /*0014*/ 	.byte	0x00, 0xf0, 0x11, 0x00


	//----- nvinfo : EIATTR_KPARAM_INFO
	.align		4
.L_149:
        /*0018*/ 	.byte	0x04, 0x17
        /*001a*/ 	.short	(.L_151 - .L_150)
.L_150:
        /*001c*/ 	.word	0x00000000
        /*0020*/ 	.short	0x0004
        /*0022*/ 	.short	0x001c
        /*0024*/ 	.byte	0x00, 0xf0, 0x11, 0x00


	//----- nvinfo : EIATTR_KPARAM_INFO
	.align		4
.L_151:
        /*0028*/ 	.byte	0x04, 0x17
        /*002a*/ 	.short	(.L_153 - .L_152)
.L_152:
        /*002c*/ 	.word	0x00000000
        /*0030*/ 	.short	0x0003
        /*0032*/ 	.short	0x0018
        /*0034*/ 	.byte	0x00, 0xf0, 0x11, 0x00


	//----- nvinfo : EIATTR_KPARAM_INFO
	.align		4
.L_153:
        /*0038*/ 	.byte	0x04, 0x17
        /*003a*/ 	.short	(.L_155 - .L_154)
.L_154:
        /*003c*/ 	.word	0x00000000
        /*0040*/ 	.short	0x0002
        /*0042*/ 	.short	0x0010
        /*0044*/ 	.byte	0x00, 0xf5, 0x21, 0x00


	//----- nvinfo : EIATTR_KPARAM_INFO
	.align		4
.L_155:
        /*0048*/ 	.byte	0x04, 0x17
        /*004a*/ 	.short	(.L_157 - .L_156)
.L_156:
        /*004c*/ 	.word	0x00000000
        /*0050*/ 	.short	0x0001
        /*0052*/ 	.short	0x0008
        /*0054*/ 	.byte	0x00, 0xf5, 0x21, 0x00


	//----- nvinfo : EIATTR_KPARAM_INFO
	.align		4
.L_157:
        /*0058*/ 	.byte	0x04, 0x17
        /*005a*/ 	.short	(.L_159 - .L_158)
.L_158:
        /*005c*/ 	.word	0x00000000
        /*0060*/ 	.short	0x0000
        /*0062*/ 	.short	0x0000
        /*0064*/ 	.byte	0x00, 0xf5, 0x21, 0x00


	//----- nvinfo : EIATTR_SPARSE_MMA_MASK
	.align		4
.L_159:
        /*0068*/ 	.byte	0x03, 0x50
        /*006a*/ 	.short	0x0000


	//----- nvinfo : EIATTR_MAXREG_COUNT
	.align		4
        /*006c*/ 	.byte	0x03, 0x1b
        /*006e*/ 	.short	0x00ff


	//----- nvinfo : EIATTR_NUM_BARRIERS
	.align		4
        /*0070*/ 	.byte	0x02, 0x4c
        /*0072*/ 	.byte	0x01
	.zero		1


	//----- nvinfo : EIATTR_MERCURY_ISA_VERSION
	.align		4
        /*0074*/ 	.byte	0x03, 0x5f
        /*0076*/ 	.short	0x0101


	//----- nvinfo : EIATTR_VRC_CTA_INIT_COUNT
	.align		4
        /*0078*/ 	.byte	0x02, 0x4a
	.zero		1
	.zero		1


	//----- nvinfo : EIATTR_EXIT_INSTR_OFFSETS
	.align		4
        /*007c*/ 	.byte	0x04, 0x1c
        /*007e*/ 	.short	(.L_161 - .L_160)


	//   ....[0]....
.L_160:
        /*0080*/ 	.word	0x000007f0


	//   ....[1]....
        /*0084*/ 	.word	0x00000840


	//----- nvinfo : EIATTR_CRS_STACK_SIZE
	.align		4
.L_161:
        /*0088*/ 	.byte	0x04, 0x1e
        /*008a*/ 	.short	(.L_163 - .L_162)
.L_162:
        /*008c*/ 	.word	0x00000000


	//----- nvinfo : EIATTR_CBANK_PARAM_SIZE
	.align		4
.L_163:
        /*0090*/ 	.byte	0x03, 0x19
        /*0092*/ 	.short	0x0024


	//----- nvinfo : EIATTR_PARAM_CBANK
	.align		4
        /*0094*/ 	.byte	0x04, 0x0a
        /*0096*/ 	.short	(.L_165 - .L_164)
	.align		4
.L_164:
        /*0098*/ 	.word	index@(.nv.constant0._Z25gemm_reg_tiling_TN_kernelILi1EEvPKfS1_Pfiii)
        /*009c*/ 	.short	0x0380
        /*009e*/ 	.short	0x0024


	//----- nvinfo : EIATTR_SW_WAR
	.align		4
.L_165:
        /*00a0*/ 	.byte	0x04, 0x36
        /*00a2*/ 	.short	(.L_167 - .L_166)
.L_166:
        /*00a4*/ 	.word	0x00000008
.L_167:


//--------------------- .nv.callgraph             --------------------------
	.section	.nv.callgraph,"",@"SHT_CUDA_CALLGRAPH"
	.align	4
	.sectionentsize	8
	.align		4
        /*0000*/ 	.word	0x00000000
	.align		4
        /*0004*/ 	.word	0xffffffff
	.align		4
        /*0008*/ 	.word	0x00000000
	.align		4
        /*000c*/ 	.word	0xfffffffe
	.align		4
        /*0010*/ 	.word	0x00000000
	.align		4
        /*0014*/ 	.word	0xfffffffd
	.align		4
        /*0018*/ 	.word	0x00000000
	.align		4
        /*001c*/ 	.word	0xfffffffc


//--------------------- .text._Z25gemm_reg_tiling_TN_kernelILi16EEvPKfS1_Pfiii --------------------------
	.section	.text._Z25gemm_reg_tiling_TN_kernelILi16EEvPKfS1_Pfiii,"ax",@progbits
	.align	128
        .global         _Z25gemm_reg_tiling_TN_kernelILi16EEvPKfS1_Pfiii
        .type           _Z25gemm_reg_tiling_TN_kernelILi16EEvPKfS1_Pfiii,@function
        .size           _Z25gemm_reg_tiling_TN_kernelILi16EEvPKfS1_Pfiii,(.L_x_95 - _Z25gemm_reg_tiling_TN_kernelILi16EEvPKfS1_Pfiii)
        .other          _Z25gemm_reg_tiling_TN_kernelILi16EEvPKfS1_Pfiii,@"STO_CUDA_ENTRY STV_DEFAULT"
_Z25gemm_reg_tiling_TN_kernelILi16EEvPKfS1_Pfiii:
.text._Z25gemm_reg_tiling_TN_kernelILi16EEvPKfS1_Pfiii:
[----:B------:R-:W-:Y:S01]  /*0000*/  LDC R1, c[0x0][0x37c] ;  /* 0x0000df00ff017b82 */ /* 0x000fe20000000800 */
[----:B------:R-:W0:Y:S07]  /*0010*/  S2R R2, SR_CTAID.Y ;  /* 0x0000000000027919 */ /* 0x000e2e0000002600 */
[----:B------:R-:W1:Y:S01]  /*0020*/  S2UR UR5, SR_CTAID.X ;  /* 0x00000000000579c3 */ /* 0x000e620000002500 */
[----:B------:R-:W2:Y:S01]  /*0030*/  LDCU UR4, c[0x0][0x3a0] ;  /* 0x00007400ff0477ac */ /* 0x000ea20008000800 */
[----:B------:R-:W-:Y:S01]  /*0040*/  HFMA2 R3, -RZ, RZ, 0, 0 ;  /* 0x00000000ff037431 */ /* 0x000fe200000001ff */
[----:B------:R-:W0:Y:S01]  /*0050*/  S2R R53, SR_TID.Y ;  /* 0x0000000000357919 */ /* 0x000e220000002200 */
[----:B------:R-:W-:Y:S01]  /*0060*/  HFMA2 R7, -RZ, RZ, 0, 0 ;  /* 0x00000000ff077431 */ /* 0x000fe200000001ff */
[----:B------:R-:W-:Y:S01]  /*0070*/  MOV R5, RZ ;  /* 0x000000ff00057202 */ /* 0x000fe20000000f00 */
[----:B------:R-:W-:Y:S01]  /*0080*/  HFMA2 R13, -RZ, RZ, 0, 0 ;  /* 0x00000000ff0d7431 */ /* 0x000fe200000001ff */
[----:B------:R-:W3:Y:S01]  /*0090*/  S2R R0, SR_TID.X ;  /* 0x0000000000007919 */ /* 0x000ee20000002100 */
[----:B------:R-:W-:-:S02]  /*00a0*/  HFMA2 R35, -RZ, RZ, 0, 0 ;  /* 0x00000000ff237431 */ /* 0x000fc400000001ff */
[----:B------:R-:W-:Y:S02]  /*00b0*/  IMAD.MOV.U32 R9, RZ, RZ, RZ ;  /* 0x000000ffff097224 */ /* 0x000fe400078e00ff */
[----:B------:R-:W-:Y:S01]  /*00c0*/  HFMA2 R39, -RZ, RZ, 0, 0 ;  /* 0x00000000ff277431 */ /* 0x000fe200000001ff */
[----:B------:R-:W-:Y:S01]  /*00d0*/  MOV R11, RZ ;  /* 0x000000ff000b7202 */ /* 0x000fe20000000f00 */
[----:B------:R-:W-:Y:S01]  /*00e0*/  HFMA2 R45, -RZ, RZ, 0, 0 ;  /* 0x00000000ff2d7431 */ /* 0x000fe200000001ff */
[----:B------:R-:W-:Y:S01]  /*00f0*/  MOV R15, RZ ;  /* 0x000000ff000f7202 */ /* 0x000fe20000000f00 */
[----:B------:R-:W-:Y:S01]  /*0100*/  IMAD.MOV.U32 R33, RZ, RZ, RZ ;  /* 0x000000ffff217224 */ /* 0x000fe200078e00ff */
[----:B------:R-:W-:Y:S01]  /*0110*/  MOV R37, RZ ;  /* 0x000000ff00257202 */ /* 0x000fe20000000f00 */
[----:B------:R-:W-:Y:S01]  /*0120*/  IMAD.MOV.U32 R41, RZ, RZ, RZ ;  /* 0x000000ffff297224 */ /* 0x000fe200078e00ff */
[----:B------:R-:W-:Y:S01]  /*0130*/  MOV R43, RZ ;  /* 0x000000ff002b7202 */ /* 0x000fe20000000f00 */
[----:B------:R-:W-:Y:S01]  /*0140*/  IMAD.MOV.U32 R49, RZ, RZ, RZ ;  /* 0x000000ffff317224 */ /* 0x000fe200078e00ff */
[----:B--2---:R-:W-:Y:S01]  /*0150*/  UISETP.GE.AND UP0, UPT, UR4, 0x1, UPT ;  /* 0x000000010400788c */ /* 0x004fe2000bf06270 */
[----:B------:R-:W-:Y:S01]  /*0160*/  MOV R47, RZ ;  /* 0x000000ff002f7202 */ /* 0x000fe20000000f00 */
[----:B------:R-:W2:Y:S01]  /*0170*/  LDCU.64 UR8, c[0x0][0x358] ;  /* 0x00006b00ff0877ac */ /* 0x000ea20008000a00 */
[----:B-1----:R-:W-:Y:S01]  /*0180*/  USHF.L.U32 UR5, UR5, 0x8, URZ ;  /* 0x0000000805057899 */ /* 0x002fe200080006ff */
[----:B0-----:R-:W-:-:S05]  /*0190*/  LEA R2, R2, R53, 0x4 ;  /* 0x0000003502027211 */ /* 0x001fca00078e20ff */
[----:B---3--:R-:W-:Y:S01]  /*01a0*/  IADD3 R4, PT, PT, R0, UR5, RZ ;  /* 0x0000000500047c10 */ /* 0x008fe2000fffe0ff */
[----:B------:R-:W-:Y:S06]  /*01b0*/  BRA.U !UP0, `(.L_x_0) ;  /* 0x00000039088c7547 */ /* 0x000fec000b800000 */
[----:B------:R-:W0:Y:S01]  /*01c0*/  S2UR UR7, SR_CgaCtaId ;  /* 0x00000000000779c3 */ /* 0x000e220000008800 */
[----:B------:R-:W-:Y:S01]  /*01d0*/  UMOV UR4, 0x400 ;  /* 0x0000040000047882 */ /* 0x000fe20000000000 */
[C---:B------:R-:W-:Y:S01]  /*01e0*/  IADD3 R6, PT, PT, R4.reuse, 0x10, RZ ;  /* 0x0000001004067810 */ /* 0x040fe20007ffe0ff */
[----:B------:R-:W-:Y:S01]  /*01f0*/  UIADD3 UR6, UPT, UPT, UR4, 0x400, URZ ;  /* 0x0000040004067890 */ /* 0x000fe2000fffe0ff */
[C---:B------:R-:W-:Y:S01]  /*0200*/  VIADD R8, R4.reuse, 0x20 ;  /* 0x0000002004087836 */ /* 0x040fe20000000000 */
[C---:B------:R-:W-:Y:S01]  /*0210*/  IADD3 R10, PT, PT, R4.reuse, 0xb0, RZ ;  /* 0x000000b0040a7810 */ /* 0x040fe20007ffe0ff */
[C---:B------:R-:W-:Y:S01]  /*0220*/  VIADD R32, R4.reuse, 0xe0 ;  /* 0x000000e004207836 */ /* 0x040fe20000000000 */
[C---:B------:R-:W-:Y:S01]  /*0230*/  IADD3 R12, PT, PT, R4.reuse, 0xc0, RZ ;  /* 0x000000c0040c7810 */ /* 0x040fe20007ffe0ff */
[----:B------:R-:W-:Y:S01]  /*0240*/  USHF.R.S32.HI UR10, URZ, 0x1f, UR5 ;  /* 0x0000001fff0a7899 */ /* 0x000fe20008011405 */
[C---:B------:R-:W-:Y:S02]  /*0250*/  IADD3 R14, PT, PT, R4.reuse, 0xd0, RZ ;  /* 0x000000d0040e7810 */ /* 0x040fe40007ffe0ff */
[----:B------:R-:W-:-:S02]  /*0260*/  IADD3 R34, PT, PT, R4, 0xf0, RZ ;  /* 0x000000f004227810 */ /* 0x000fc40007ffe0ff */
[----:B------:R-:W-:Y:S01]  /*0270*/  MOV R3, RZ ;  /* 0x000000ff00037202 */ /* 0x000fe20000000f00 */
[----:B0-----:R-:W-:Y:S02]  /*0280*/  ULEA UR4, UR7, UR4, 0x18 ;  /* 0x0000000407047291 */ /* 0x001fe4000f8ec0ff */
[----:B------:R-:W-:-:S04]  /*0290*/  ULEA UR6, UR7, UR6, 0x18 ;  /* 0x0000000607067291 */ /* 0x000fc8000f8ec0ff */
[C---:B------:R-:W-:Y:S01]  /*02a0*/  LEA R51, R53.reuse, UR4, 0x6 ;  /* 0x0000000435337c11 */ /* 0x040fe2000f8e30ff */
[----:B------:R-:W-:Y:S01]  /*02b0*/  UMOV UR4, URZ ;  /* 0x000000ff00047c82 */ /* 0x000fe20008000000 */
[----:B------:R-:W-:-:S07]  /*02c0*/  LEA R53, R53, UR6, 0xa ;  /* 0x0000000635357c11 */ /* 0x000fce000f8e50ff */
.L_x_18:
[----:B0---4-:R-:W0:Y:S01]  /*02d0*/  S2R R25, SR_TID.Y ;  /* 0x0000000000197919 */ /* 0x011e220000002200 */
[----:B------:R-:W-:Y:S01]  /*02e0*/  BSSY.RECONVERGENT B0, `(.L_x_1) ;  /* 0x0000012000007945 */ /* 0x000fe20003800200 */
[----:B0-----:R-:W-:-:S13]  /*02f0*/  LOP3.LUT P0, RZ, R25, 0x3f0, R0, 0xc8, !PT ;  /* 0x000003f019ff7812 */ /* 0x001fda000780c800 */
[----:B-1----:R-:W-:Y:S05]  /*0300*/  @P0 BRA `(.L_x_2) ;  /* 0x00000000003c0947 */ /* 0x002fea0003800000 */
[----:B------:R-:W0:Y:S01]  /*0310*/  LDC R18, c[0x0][0x3a0] ;  /* 0x0000e800ff127b82 */ /* 0x000e220000000800 */
[----:B------:R-:W1:Y:S01]  /*0320*/  LDCU UR6, c[0x0][0x398] ;  /* 0x00007300ff0677ac */ /* 0x000e620008000800 */
[C---:B------:R-:W-:Y:S01]  /*0330*/  IADD3 R19, PT, PT, R0.reuse, UR4, RZ ;  /* 0x0000000400137c10 */ /* 0x040fe2000fffe0ff */
[----:B------:R-:W-:Y:S01]  /*0340*/  BSSY.RECONVERGENT B1, `(.L_x_3) ;  /* 0x000000a000017945 */ /* 0x000fe20003800200 */
[----:B------:R-:W-:Y:S02]  /*0350*/  HFMA2 R16, -RZ, RZ, 0, 0 ;  /* 0x00000000ff107431 */ /* 0x000fe400000001ff */
[----:B------:R-:W-:Y:S01]  /*0360*/  IMAD R21, R0, 0x4, R51 ;  /* 0x0000000400157824 */ /* 0x000fe200078e0233 */
[----:B0-----:R-:W-:-:S04]  /*0370*/  ISETP.GE.AND P0, PT, R19, R18, PT ;  /* 0x000000121300720c */ /* 0x001fc80003f06270 */
[----:B-1----:R-:W-:-:S13]  /*0380*/  ISETP.GE.OR P0, PT, R2, UR6, P0 ;  /* 0x0000000602007c0c */ /* 0x002fda0008706670 */
[----:B------:R-:W-:Y:S05]  /*0390*/  @P0 BRA `(.L_x_4) ;  /* 0x0000000000100947 */ /* 0x000fea0003800000 */
[----:B------:R-:W0:Y:S01]  /*03a0*/  LDC.64 R16, c[0x0][0x380] ;  /* 0x0000e000ff107b82 */ /* 0x000e220000000a00 */
[----:B------:R-:W-:-:S04]  /*03b0*/  IMAD R19, R2, R18, R19 ;  /* 0x0000001202137224 */ /* 0x000fc800078e0213 */
[----:B0-----:R-:W-:-:S06]  /*03c0*/  IMAD.WIDE.U32 R16, R19, 0x4, R16 ;  /* 0x0000000413107825 */ /* 0x001fcc00078e0010 */
[----:B--2---:R0:W5:Y:S02]  /*03d0*/  LDG.E.CONSTANT R16, desc[UR8][R16.64] ;  /* 0x0000000810107981 */ /* 0x004164000c1e9900 */
.L_x_4:
[----:B--2---:R-:W-:Y:S05]  /*03e0*/  BSYNC.RECONVERGENT B1 ;  /* 0x0000000000017941 */ /* 0x004fea0003800200 */
.L_x_3:
[----:B-----5:R1:W-:Y:S02]  /*03f0*/  STS [R21], R16 ;  /* 0x0000001015007388 */ /* 0x0203e40000000800 */
.L_x_2:
[----:B--2---:R-:W-:Y:S05]  /*0400*/  BSYNC.RECONVERGENT B0 ;  /* 0x0000000000007941 */ /* 0x004fea0003800200 */
.L_x_1:
[----:B------:R-:W-:Y:S01]  /*0410*/  ISETP.GE.U32.AND P0, PT, R25, 0x10, PT ;  /* 0x000000101900780c */ /* 0x000fe20003f06070 */
[----:B------:R-:W2:Y:S01]  /*0420*/  LDCU UR11, c[0x0][0x39c] ;  /* 0x00007380ff0b77ac */ /* 0x000ea20008000800 */
[----:B------:R-:W-:Y:S01]  /*0430*/  BSSY.RECONVERGENT B1, `(.L_x_5) ;  /* 0x000005c000017945 */ /* 0x000fe20003800200 */
[----:B------:R-:W3:Y:S10]  /*0440*/  LDCU.64 UR12, c[0x0][0x388] ;  /* 0x00007100ff0c77ac */ /* 0x000ef40008000a00 */
[----:B------:R-:W-:Y:S05]  /*0450*/  @P0 BRA `(.L_x_6) ;  /* 0x0000000400640947 */ /* 0x000fea0003800000 */
[----:B------:R-:W-:-:S13]  /*0460*/  ISETP.GT.U32.AND P0, PT, R0, 0xff, PT ;  /* 0x000000ff0000780c */ /* 0x000fda0003f04070 */
[----:B------:R-:W-:Y:S05]  /*0470*/  @P0 BRA `(.L_x_6) ;  /* 0x00000004005c0947 */ /* 0x000fea0003800000 */
[----:B0-----:R-:W-:Y:S01]  /*0480*/  VIMNMX.U32 R17, PT, PT, R0, 0xf0, !PT ;  /* 0x000000f000117848 */ /* 0x001fe20007fe0000 */
[----:B------:R-:W1:Y:S01]  /*0490*/  LDC R23, c[0x0][0x39c] ;  /* 0x0000e700ff177b82 */ /* 0x000e620000000800 */
[----:B------:R-:W-:Y:S01]  /*04a0*/  IADD3 R22, PT, PT, R25, UR4, RZ ;  /* 0x0000000419167c10 */ /* 0x000fe2000fffe0ff */
[----:B------:R-:W-:Y:S01]  /*04b0*/  BSSY.RECONVERGENT B0, `(.L_x_7) ;  /* 0x0000030000007945 */ /* 0x000fe20003800200 */
[----:B------:R-:W-:Y:S02]  /*04c0*/  IADD3 R24, PT, PT, R17, 0xf, -R0 ;  /* 0x0000000f11187810 */ /* 0x000fe40007ffe800 */
[----:B------:R-:W-:Y:S02]  /*04d0*/  MOV R20, R0 ;  /* 0x0000000000147202 */ /* 0x000fe40000000f00 */
[----:B------:R-:W-:-:S04]  /*04e0*/  LOP3.LUT R26, R24, 0x30, RZ, 0xc0, !PT ;  /* 0x00000030181a7812 */ /* 0x000fc800078ec0ff */
[----:B------:R-:W-:Y:S01]  /*04f0*/  ISETP.NE.AND P0, PT, R26, 0x30, PT ;  /* 0x000000301a00780c */ /* 0x000fe20003f05270 */
[----:B-1----:R-:W-:-:S12]  /*0500*/  IMAD R21, R22, R23, RZ ;  /* 0x0000001716157224 */ /* 0x002fd800078e02ff */
[----:B------:R-:W-:Y:S05]  /*0510*/  @!P0 BRA `(.L_x_8) ;  /* 0x0000000000a48947 */ /* 0x000fea0003800000 */
[----:B------:R-:W0:Y:S01]  /*0520*/  LDCU UR6, c[0x0][0x3a0] ;  /* 0x00007400ff0677ac */ /* 0x000e220008000800 */
[----:B------:R-:W-:Y:S01]  /*0530*/  BSSY.RECONVERGENT B2, `(.L_x_9) ;  /* 0x000000a000027945 */ /* 0x000fe20003800200 */
[----:B------:R-:W-:Y:S02]  /*0540*/  HFMA2 R16, -RZ, RZ, 0, 0 ;  /* 0x00000000ff107431 */ /* 0x000fe400000001ff */
[----:B------:R-:W-:Y:S01]  /*0550*/  IMAD R25, R0, 0x4, R53 ;  /* 0x0000000400197824 */ /* 0x000fe200078e0235 */
[----:B0-----:R-:W-:-:S04]  /*0560*/  ISETP.GE.AND P0, PT, R22, UR6, PT ;  /* 0x0000000616007c0c */ /* 0x001fc8000bf06270 */
[----:B------:R-:W-:-:S13]  /*0570*/  ISETP.GE.OR P1, PT, R4, R23, P0 ;  /* 0x000000170400720c */ /* 0x000fda0000726670 */
[----:B------:R-:W-:Y:S05]  /*0580*/  @P1 BRA `(.L_x_10) ;  /* 0x0000000000101947 */ /* 0x000fea0003800000 */
[----:B------:R-:W0:Y:S01]  /*0590*/  LDC.64 R16, c[0x0][0x388] ;  /* 0x0000e200ff107b82 */ /* 0x000e220000000a00 */
[----:B------:R-:W-:-:S05]  /*05a0*/  IADD3 R19, PT, PT, R4, R21, RZ ;  /* 0x0000001504137210 */ /* 0x000fca0007ffe0ff */
[----:B0-----:R-:W-:-:S06]  /*05b0*/  IMAD.WIDE R16, R19, 0x4, R16 ;  /* 0x0000000413107825 */ /* 0x001fcc00078e0210 */
[----:B------:R0:W5:Y:S02]  /*05c0*/  LDG.E.CONSTANT R16, desc[UR8][R16.64] ;  /* 0x0000000810107981 */ /* 0x000164000c1e9900 */
.L_x_10:
[----:B--23--:R-:W-:Y:S05]  /*05d0*/  BSYNC.RECONVERGENT B2 ;  /* 0x0000000000027941 */ /* 0x00cfea0003800200 */
.L_x_9:
[----:B-----5:R1:W-:Y:S01]  /*05e0*/  STS [R25], R16 ;  /* 0x0000001019007388 */ /* 0x0203e20000000800 */
[----:B------:R-:W-:Y:S02]  /*05f0*/  ISETP.NE.AND P1, PT, R26, RZ, PT ;  /* 0x000000ff1a00720c */ /* 0x000fe40003f25270 */
[----:B------:R-:W-:-:S11]  /*0600*/  IADD3 R20, PT, PT, R0, 0x10, RZ ;  /* 0x0000001000147810 */ /* 0x000fd60007ffe0ff */
[----:B-1----:R-:W-:Y:S05]  /*0610*/  @!P1 BRA `(.L_x_8) ;  /* 0x0000000000649947 */ /* 0x002fea0003800000 */
[----:B------:R-:W-:Y:S01]  /*0620*/  IADD3 R16, P2, PT, R0, UR5, RZ ;  /* 0x0000000500107c10 */ /* 0x000fe2000ff5e0ff */
[----:B------:R-:W1:Y:S01]  /*0630*/  LDCU.64 UR6, c[0x0][0x388] ;  /* 0x00007100ff0677ac */ /* 0x000e620008000a00 */
[----:B------:R-:W-:Y:S02]  /*0640*/  BSSY.RECONVERGENT B2, `(.L_x_11) ;  /* 0x000000a000027945 */ /* 0x000fe40003800200 */
[----:B0-----:R-:W-:Y:S01]  /*0650*/  IADD3 R17, P1, PT, R21, R16, RZ ;  /* 0x0000001015117210 */ /* 0x001fe20007f3e0ff */
[----:B------:R-:W-:-:S05]  /*0660*/  IMAD.X R18, RZ, RZ, UR10, P2 ;  /* 0x0000000aff127e24 */ /* 0x000fca00090e06ff */
[----:B------:R-:W-:Y:S02]  /*0670*/  LEA.HI.X.SX32 R18, R21, R18, 0x1, P1 ;  /* 0x0000001215127211 */ /* 0x000fe400008f0eff */
[----:B------:R-:W-:Y:S02]  /*0680*/  ISETP.GE.OR P1, PT, R6, R23, P0 ;  /* 0x000000170600720c */ /* 0x000fe40000726670 */
[----:B-1----:R-:W-:-:S04]  /*0690*/  LEA R16, P2, R17, UR6, 0x2 ;  /* 0x0000000611107c11 */ /* 0x002fc8000f8410ff */
[----:B------:R-:W-:Y:S02]  /*06a0*/  LEA.HI.X R17, R17, UR7, R18, 0x2, P2 ;  /* 0x0000000711117c11 */ /* 0x000fe400090f1412 */
[----:B------:R-:W-:-:S05]  /*06b0*/  MOV R18, RZ ;  /* 0x000000ff00127202 */ /* 0x000fca0000000f00 */
[----:B------:R-:W-:Y:S05]  /*06c0*/  @P1 BRA `(.L_x_12) ;  /* 0x0000000000041947 */ /* 0x000fea0003800000 */
[----:B------:R0:W5:Y:S02]  /*06d0*/  LDG.E.CONSTANT R18, desc[UR8][R16.64+0x40] ;  /* 0x0000400810127981 */ /* 0x000164000c1e9900 */
.L_x_12:
[----:B------:R-:W-:Y:S05]  /*06e0*/  BSYNC.RECONVERGENT B2 ;  /* 0x0000000000027941 */ /* 0x000fea0003800200 */
.L_x_11:
[----:B-----5:R1:W-:Y:S01]  /*06f0*/  STS [R25+0x40], R18 ;  /* 0x0000401219007388 */ /* 0x0203e20000000800 */
[----:B------:R-:W-:Y:S02]  /*0700*/  ISETP.NE.AND P1, PT, R26, 0x10, PT ;  /* 0x000000101a00780c */ /* 0x000fe40003f25270 */
[----:B------:R-:W-:-:S11]  /*0710*/  IADD3 R20, PT, PT, R0, 0x20, RZ ;  /* 0x0000002000147810 */ /* 0x000fd60007ffe0ff */
[----:B-1----:R-:W-:Y:S05]  /*0720*/  @!P1 BRA `(.L_x_8) ;  /* 0x0000000000209947 */ /* 0x002fea0003800000 */
[----:B------:R-:W-:Y:S01]  /*0730*/  ISETP.GE.OR P0, PT, R8, R23, P0 ;  /* 0x000000170800720c */ /* 0x000fe20000706670 */
[----:B------:R-:W-:Y:S01]  /*0740*/  BSSY.RECONVERGENT B2, `(.L_x_13) ;  /* 0x0000004000027945 */ /* 0x000fe20003800200 */
[----:B------:R-:W-:-:S11]  /*0750*/  HFMA2 R18, -RZ, RZ, 0, 0 ;  /* 0x00000000ff127431 */ /* 0x000fd600000001ff */
[----:B------:R-:W-:Y:S05]  /*0760*/  @P0 BRA `(.L_x_14) ;  /* 0x0000000000040947 */ /* 0x000fea0003800000 */
[----:B------:R1:W5:Y:S02]  /*0770*/  LDG.E.CONSTANT R18, desc[UR8][R16.64+0x80] ;  /* 0x0000800810127981 */ /* 0x000364000c1e9900 */
.L_x_14:
[----:B------:R-:W-:Y:S05]  /*0780*/  BSYNC.RECONVERGENT B2 ;  /* 0x0000000000027941 */ /* 0x000fea0003800200 */
.L_x_13:
[----:B-----5:R4:W-:Y:S01]  /*0790*/  STS [R25+0x80], R18 ;  /* 0x0000801219007388 */ /* 0x0209e20000000800 */
[----:B------:R-:W-:-:S07]  /*07a0*/  VIADD R20, R0, 0x30 ;  /* 0x0000003000147836 */ /* 0x000fce0000000000 */
.L_x_8:
[----:B--23--:R-:W-:Y:S05]  /*07b0*/  BSYNC.RECONVERGENT B0 ;  /* 0x0000000000007941 */ /* 0x00cfea0003800200 */
.L_x_7:
[----:B------:R-:W-:-:S13]  /*07c0*/  ISETP.GE.U32.AND P0, PT, R24, 0x30, PT ;  /* 0x000000301800780c */ /* 0x000fda0003f06070 */
[----:B------:R-:W-:Y:S05]  /*07d0*/  @!P0 BRA `(.L_x_6) ;  /* 0x0000000000848947 */ /* 0x000fea0003800000 */
[----:B------:R-:W2:Y:S01]  /*07e0*/  LDCU UR6, c[0x0][0x3a0] ;  /* 0x00007400ff0677ac */ /* 0x000ea20008000800 */
[----:B------:R-:W-:Y:S02]  /*07f0*/  SHF.R.S32.HI R27, RZ, 0x1f, R21 ;  /* 0x0000001fff1b7819 */ /* 0x000fe40000011415 */
[----:B--2---:R-:W-:-:S13]  /*0800*/  ISETP.GE.AND P0, PT, R22, UR6, PT ;  /* 0x0000000616007c0c */ /* 0x004fda000bf06270 */
.L_x_15:
[----:B0-----:R-:W-:Y:S02]  /*0810*/  IADD3 R24, PT, PT, R20, UR5, RZ ;  /* 0x0000000514187c10 */ /* 0x001fe4000fffe0ff */
[--C-:B01----:R-:W-:Y:S02]  /*0820*/  SHF.R.S32.HI R16, RZ, 0x1f, R20.reuse ;  /* 0x0000001fff107819 */ /* 0x103fe40000011414 */
[C---:B------:R-:W-:Y:S01]  /*0830*/  ISETP.GE.OR P1, PT, R24.reuse, UR11, P0 ;  /* 0x0000000b18007c0c */ /* 0x040fe20008726670 */
[C---:B----4-:R-:W-:Y:S01]  /*0840*/  VIADD R25, R24.reuse, 0x30 ;  /* 0x0000003018197836 */ /* 0x050fe20000000000 */
[C---:B------:R-:W-:Y:S02]  /*0850*/  IADD3 R22, PT, PT, R24.reuse, 0x10, RZ ;  /* 0x0000001018167810 */ /* 0x040fe40007ffe0ff */
[----:B------:R-:W-:Y:S02]  /*0860*/  IADD3 R17, P4, P5, R21, UR5, R20 ;  /* 0x0000000515117c10 */ /* 0x000fe4000fd9e014 */
[----:B------:R-:W-:-:S02]  /*0870*/  IADD3 R23, PT, PT, R24, 0x20, RZ ;  /* 0x0000002018177810 */ /* 0x000fc40007ffe0ff */
[----:B------:R-:W-:Y:S02]  /*0880*/  ISETP.GE.OR P3, PT, R22, UR11, P0 ;  /* 0x0000000b16007c0c */ /* 0x000fe40008766670 */
[----:B------:R-:W-:Y:S02]  /*0890*/  IADD3.X R22, PT, PT, R27, UR10, R16, P4, P5 ;  /* 0x0000000a1b167c10 */ /* 0x000fe4000a7ea410 */
[----:B------:R-:W-:Y:S01]  /*08a0*/  ISETP.GE.OR P2, PT, R23, UR11, P0 ;  /* 0x0000000b17007c0c */ /* 0x000fe20008746670 */
[----:B------:R-:W0:Y:S01]  /*08b0*/  @!P1 LDC.64 R18, c[0x0][0x388] ;  /* 0x0000e200ff129b82 */ /* 0x000e220000000a00 */
[----:B------:R-:W-:Y:S02]  /*08c0*/  ISETP.GE.OR P4, PT, R25, UR11, P0 ;  /* 0x0000000b19007c0c */ /* 0x000fe40008786670 */
[----:B------:R-:W-:Y:S02]  /*08d0*/  @!P1 IADD3 R23, PT, PT, R21, R24, RZ ;  /* 0x0000001815179210 */ /* 0x000fe40007ffe0ff */
[----:B------:R-:W-:-:S02]  /*08e0*/  CS2R R24, SRZ ;  /* 0x0000000000187805 */ /* 0x000fc4000001ff00 */
[----:B------:R-:W-:-:S04]  /*08f0*/  LEA R16, P5, R17, UR12, 0x2 ;  /* 0x0000000c11107c11 */ /* 0x000fc8000f8a10ff */
[----:B------:R-:W-:-:S05]  /*0900*/  LEA.HI.X R17, R17, UR13, R22, 0x2, P5 ;  /* 0x0000000d11117c11 */ /* 0x000fca000a8f1416 */
[----:B------:R-:W2:Y:S04]  /*0910*/  @!P2 LDG.E.CONSTANT R24, desc[UR8][R16.64+0x80] ;  /* 0x000080081018a981 */ /* 0x000ea8000c1e9900 */
[----:B------:R-:W3:Y:S01]  /*0920*/  @!P4 LDG.E.CONSTANT R25, desc[UR8][R16.64+0xc0] ;  /* 0x0000c0081019c981 */ /* 0x000ee2000c1e9900 */
[----:B0-----:R-:W-:Y:S01]  /*0930*/  @!P1 IMAD.WIDE R18, R23, 0x4, R18 ;  /* 0x0000000417129825 */ /* 0x001fe200078e0212 */
[----:B------:R-:W-:-:S06]  /*0940*/  CS2R R22, SRZ ;  /* 0x0000000000167805 */ /* 0x000fcc000001ff00 */
[----:B------:R-:W4:Y:S04]  /*0950*/  @!P3 LDG.E.CONSTANT R23, desc[UR8][R16.64+0x40] ;  /* 0x000040081017b981 */ /* 0x000f28000c1e9900 */
[----:B------:R-:W5:Y:S01]  /*0960*/  @!P1 LDG.E.CONSTANT R22, desc[UR8][R18.64] ;  /* 0x0000000812169981 */ /* 0x000f62000c1e9900 */
[C---:B------:R-:W-:Y:S02]  /*0970*/  LEA R26, R20.reuse, R53, 0x2 ;  /* 0x00000035141a7211 */ /* 0x040fe400078e10ff */
[C---:B------:R-:W-:Y:S02]  /*0980*/  ISETP.GE.U32.AND P1, PT, R20.reuse, 0xc0, PT ;  /* 0x000000c01400780c */ /* 0x040fe40003f26070 */
[----:B------:R-:W-:Y:S01]  /*0990*/  IADD3 R20, PT, PT, R20, 0x40, RZ ;  /* 0x0000004014147810 */ /* 0x000fe20007ffe0ff */
[----:B--2---:R0:W-:Y:S04]  /*09a0*/  STS [R26+0x80], R24 ;  /* 0x000080181a007388 */ /* 0x0041e80000000800 */
[----:B---3--:R0:W-:Y:S04]  /*09b0*/  STS [R26+0xc0], R25 ;  /* 0x0000c0191a007388 */ /* 0x0081e80000000800 */
[----:B----4-:R0:W-:Y:S04]  /*09c0*/  STS [R26+0x40], R23 ;  /* 0x000040171a007388 */ /* 0x0101e80000000800 */
[----:B-----5:R0:W-:Y:S01]  /*09d0*/  STS [R26], R22 ;  /* 0x000000161a007388 */ /* 0x0201e20000000800 */
[----:B------:R-:W-:Y:S05]  /*09e0*/  @!P1 BRA `(.L_x_15) ;  /* 0xfffffffc00889947 */ /* 0x000fea000383ffff */
.L_x_6:
[----:B--23--:R-:W-:Y:S05]  /*09f0*/  BSYNC.RECONVERGENT B1 ;  /* 0x0000000000017941 */ /* 0x00cfea0003800200 */
.L_x_5:
[----:B------:R-:W2:Y:S01]  /*0a00*/  LDCU UR6, c[0x0][0x398] ;  /* 0x00007300ff0677ac */ /* 0x000ea20008000800 */
[----:B------:R-:W-:Y:S01]  /*0a10*/  BSSY.RECONVERGENT B0, `(.L_x_16) ;  /* 0x0000318000007945 */ /* 0x000fe20003800200 */
[----:B------:R-:W-:Y:S01]  /*0a20*/  BAR.SYNC.DEFER_BLOCKING 0x0 ;  /* 0x0000000000007b1d */ /* 0x000fe20000010000 */
[----:B--2---:R-:W-:-:S13]  /*0a30*/  ISETP.GE.AND P0, PT, R2, UR6, PT ;  /* 0x0000000602007c0c */ /* 0x004fda000bf06270 */
[----:B------:R-:W-:Y:S05]  /*0a40*/  @P0 BRA `(.L_x_17) ;  /* 0x0000003000500947 */ /* 0x000fea0003800000 */
[----:B------:R-:W2:Y:S01]  /*0a50*/  S2UR UR7, SR_CgaCtaId ;  /* 0x00000000000779c3 */ /* 0x000ea20000008800 */
[----:B------:R-:W3:Y:S01]  /*0a60*/  LDCU UR11, c[0x0][0x39c] ;  /* 0x00007380ff0b77ac */ /* 0x000ee20008000800 */
[----:B0---4-:R-:W-:Y:S02]  /*0a70*/  CS2R R24, SRZ ;  /* 0x0000000000187805 */ /* 0x011fe4000001ff00 */
[----:B------:R-:W-:Y:S01]  /*0a80*/  CS2R R26, SRZ ;  /* 0x00000000001a7805 */ /* 0x000fe2000001ff00 */
[----:B-1----:R-:W-:Y:S01]  /*0a90*/  LDS.128 R16, [R51] ;  /* 0x0000000033107984 */ /* 0x002fe20000000c00 */
[----:B------:R-:W-:Y:S01]  /*0aa0*/  UMOV UR6, 0x400 ;  /* 0x0000040000067882 */ /* 0x000fe20000000000 */
[----:B------:R-:W-:Y:S01]  /*0ab0*/  CS2R R30, SRZ ;  /* 0x00000000001e7805 */ /* 0x000fe2000001ff00 */
[----:B------:R-:W-:Y:S01]  /*0ac0*/  UIADD3 UR6, UPT, UPT, UR6, 0x400, URZ ;  /* 0x0000040006067890 */ /* 0x000fe2000fffe0ff */
[----:B------:R-:W-:Y:S01]  /*0ad0*/  IMAD.MOV.U32 R38, RZ, RZ, RZ ;  /* 0x000000ffff267224 */ /* 0x000fe200078e00ff */
[----:B------:R-:W-:Y:S01]  /*0ae0*/  LDS.128 R20, [R51+0x10] ;  /* 0x0000100033147984 */ /* 0x000fe20000000c00 */
[----:B------:R-:W-:-:S02]  /*0af0*/  CS2R R28, SRZ ;  /* 0x00000000001c7805 */ /* 0x000fc4000001ff00 */
[----:B------:R-:W-:Y:S01]  /*0b00*/  MOV R46, RZ ;  /* 0x000000ff002e7202 */ /* 0x000fe20000000f00 */
[----:B------:R-:W-:Y:S02]  /*0b10*/  HFMA2 R44, -RZ, RZ, 0, 0 ;  /* 0x00000000ff2c7431 */ /* 0x000fe400000001ff */
[----:B------:R-:W-:Y:S02]  /*0b20*/  IMAD.MOV.U32 R42, RZ, RZ, RZ ;  /* 0x000000ffff2a7224 */ /* 0x000fe400078e00ff */
[----:B------:R-:W-:Y:S01]  /*0b30*/  HFMA2 R40, -RZ, RZ, 0, 0 ;  /* 0x00000000ff287431 */ /* 0x000fe200000001ff */
[----:B---3--:R-:W-:Y:S02]  /*0b40*/  ISETP.GE.AND P0, PT, R4, UR11, PT ;  /* 0x0000000b04007c0c */ /* 0x008fe4000bf06270 */
[----:B------:R-:W-:Y:S02]  /*0b50*/  ISETP.GE.AND P1, PT, R6, UR11, PT ;  /* 0x0000000b06007c0c */ /* 0x000fe4000bf26270 */
[----:B------:R-:W-:Y:S01]  /*0b60*/  ISETP.GE.AND P2, PT, R8, UR11, PT ;  /* 0x0000000b08007c0c */ /* 0x000fe2000bf46270 */
[----:B--2---:R-:W-:-:S06]  /*0b70*/  ULEA UR6, UR7, UR6, 0x18 ;  /* 0x0000000607067291 */ /* 0x004fcc000f8ec0ff */
[----:B------:R-:W-:-:S05]  /*0b80*/  LEA R36, R0, UR6, 0x2 ;  /* 0x0000000600247c11 */ /* 0x000fca000f8e10ff */
[----:B------:R-:W0:Y:S04]  /*0b90*/  @!P0 LDS R24, [R36] ;  /* 0x0000000024188984 */ /* 0x000e280000000800 */
[----:B------:R-:W1:Y:S04]  /*0ba0*/  @!P0 LDS R26, [R36+0x400] ;  /* 0x00040000241a8984 */ /* 0x000e680000000800 */
[----:B------:R-:W2:Y:S04]  /*0bb0*/  @!P0 LDS R25, [R36+0x800] ;  /* 0x0008000024198984 */ /* 0x000ea80000000800 */
[----:B------:R-:W3:Y:S04]  /*0bc0*/  @!P0 LDS R30, [R36+0xc00] ;  /* 0x000c0000241e8984 */ /* 0x000ee80000000800 */
[----:B------:R-:W4:Y:S04]  /*0bd0*/  @!P0 LDS R27, [R36+0x1000] ;  /* 0x00100000241b8984 */ /* 0x000f280000000800 */
[----:B------:R-:W5:Y:S04]  /*0be0*/  @!P0 LDS R38, [R36+0x1400] ;  /* 0x0014000024268984 */ /* 0x000f680000000800 */
[----:B------:R-:W5:Y:S04]  /*0bf0*/  @!P0 LDS R29, [R36+0x1800] ;  /* 0x00180000241d8984 */ /* 0x000f680000000800 */
[----:B------:R-:W5:Y:S04]  /*0c00*/  @!P0 LDS R28, [R36+0x1c00] ;  /* 0x001c0000241c8984 */ /* 0x000f680000000800 */
[----:B------:R-:W5:Y:S04]  /*0c10*/  @!P1 LDS R31, [R36+0x40] ;  /* 0x00004000241f9984 */ /* 0x000f680000000800 */
[----:B------:R-:W-:Y:S01]  /*0c20*/  @!P0 LDS R46, [R36+0x2000] ;  /* 0x00200000242e8984 */ /* 0x000fe20000000800 */
[----:B0-----:R-:W-:-:S03]  /*0c30*/  FFMA R49, R16, R24, R49 ;  /* 0x0000001810317223 */ /* 0x001fc60000000031 */
[----:B------:R-:W-:Y:S01]  /*0c40*/  @!P0 LDS R44, [R36+0x2400] ;  /* 0x00240000242c8984 */ /* 0x000fe20000000800 */
[----:B-1----:R-:W-:-:S03]  /*0c50*/  FFMA R26, R26, R17, R49 ;  /* 0x000000111a1a7223 */ /* 0x002fc60000000031 */
[----:B------:R-:W-:Y:S01]  /*0c60*/  @!P1 LDS R42, [R36+0x1040] ;  /* 0x00104000242a9984 */ /* 0x000fe20000000800 */
[----:B--2---:R-:W-:-:S03]  /*0c70*/  FFMA R25, R25, R18, R26 ;  /* 0x0000001219197223 */ /* 0x004fc6000000001a */
[----:B------:R-:W-:Y:S01]  /*0c80*/  @!P0 LDS R40, [R36+0x2c00] ;  /* 0x002c000024288984 */ /* 0x000fe20000000800 */
[----:B---3--:R-:W-:Y:S01]  /*0c90*/  FFMA R25, R30, R19, R25 ;  /* 0x000000131e197223 */ /* 0x008fe20000000019 */
[----:B------:R-:W-:-:S03]  /*0ca0*/  MOV R30, RZ ;  /* 0x000000ff001e7202 */ /* 0x000fc60000000f00 */
[----:B----4-:R-:W-:-:S03]  /*0cb0*/  FFMA R25, R20, R27, R25 ;  /* 0x0000001b14197223 */ /* 0x010fc60000000019 */
[----:B------:R-:W0:Y:S01]  /*0cc0*/  @!P1 LDS R30, [R36+0x440] ;  /* 0x00044000241e9984 */ /* 0x000e220000000800 */
[----:B-----5:R-:W-:-:S03]  /*0cd0*/  FFMA R38, R38, R21, R25 ;  /* 0x0000001526267223 */ /* 0x020fc60000000019 */
[----:B------:R-:W1:Y:S01]  /*0ce0*/  LDS.128 R24, [R51+0x20] ;  /* 0x0000200033187984 */ /* 0x000e620000000c00 */
[----:B------:R-:W-:Y:S01]  /*0cf0*/  FFMA R49, R29, R22, R38 ;  /* 0x000000161d317223 */ /* 0x000fe20000000026 */
[----:B------:R-:W-:Y:S01]  /*0d00*/  IMAD.MOV.U32 R29, RZ, RZ, RZ ;  /* 0x000000ffff1d7224 */ /* 0x000fe200078e00ff */
[----:B------:R-:W-:Y:S02]  /*0d10*/  MOV R38, RZ ;  /* 0x000000ff00267202 */ /* 0x000fe40000000f00 */
[----:B------:R-:W-:Y:S01]  /*0d20*/  FFMA R28, R28, R23, R49 ;  /* 0x000000171c1c7223 */ /* 0x000fe20000000031 */
[----:B------:R-:W-:Y:S02]  /*0d30*/  HFMA2 R49, -RZ, RZ, 0, 0 ;  /* 0x00000000ff317431 */ /* 0x000fe400000001ff */
[----:B------:R-:W2:Y:S01]  /*0d40*/  @!P1 LDS R29, [R36+0x840] ;  /* 0x00084000241d9984 */ /* 0x000ea20000000800 */
[----:B------:R-:W-:Y:S01]  /*0d50*/  FFMA R31, R16, R31, R47 ;  /* 0x0000001f101f7223 */ /* 0x000fe2000000002f */
[----:B------:R-:W-:-:S02]  /*0d60*/  MOV R47, RZ ;  /* 0x000000ff002f7202 */ /* 0x000fc40000000f00 */
[----:B------:R-:W-:Y:S04]  /*0d70*/  @!P1 LDS R38, [R36+0xc40] ;  /* 0x000c400024269984 */ /* 0x000fe80000000800 */
[----:B------:R-:W3:Y:S04]  /*0d80*/  @!P0 LDS R49, [R36+0x2800] ;  /* 0x0028000024318984 */ /* 0x000ee80000000800 */
[----:B------:R-:W-:Y:S01]  /*0d90*/  @!P0 LDS R47, [R36+0x3000] ;  /* 0x00300000242f8984 */ /* 0x000fe20000000800 */
[----:B0-----:R-:W-:Y:S01]  /*0da0*/  FFMA R30, R30, R17, R31 ;  /* 0x000000111e1e7223 */ /* 0x001fe2000000001f */
[----:B-1----:R-:W-:-:S04]  /*0db0*/  FFMA R28, R24, R46, R28 ;  /* 0x0000002e181c7223 */ /* 0x002fc8000000001c */
[----:B------:R-:W-:Y:S01]  /*0dc0*/  FFMA R44, R44, R25, R28 ;  /* 0x000000192c2c7223 */ /* 0x000fe2000000001c */
[----:B--2---:R-:W-:Y:S02]  /*0dd0*/  FFMA R46, R29, R18, R30 ;  /* 0x000000121d2e7223 */ /* 0x004fe4000000001e */
[----:B------:R-:W0:Y:S01]  /*0de0*/  LDS.128 R28, [R51+0x30] ;  /* 0x00003000331c7984 */ /* 0x000e220000000c00 */
[----:B---3--:R-:W-:Y:S01]  /*0df0*/  FFMA R44, R49, R26, R44 ;  /* 0x0000001a312c7223 */ /* 0x008fe2000000002c */
[----:B------:R-:W-:-:S03]  /*0e00*/  FFMA R49, R38, R19, R46 ;  /* 0x0000001326317223 */ /* 0x000fc6000000002e */
[----:B------:R-:W-:Y:S01]  /*0e10*/  FFMA R38, R40, R27, R44 ;  /* 0x0000001b28267223 */ /* 0x000fe2000000002c */
[----:B------:R-:W-:Y:S01]  /*0e20*/  FFMA R46, R20, R42, R49 ;  /* 0x0000002a142e7223 */ /* 0x000fe20000000031 */
[----:B------:R-:W-:Y:S01]  /*0e30*/  MOV R42, RZ ;  /* 0x000000ff002a7202 */ /* 0x000fe20000000f00 */
[----:B------:R-:W-:Y:S02]  /*0e40*/  HFMA2 R44, -RZ, RZ, 0, 0 ;  /* 0x00000000ff2c7431 */ /* 0x000fe400000001ff */
[----:B------:R-:W-:Y:S02]  /*0e50*/  IMAD.MOV.U32 R40, RZ, RZ, RZ ;  /* 0x000000ffff287224 */ /* 0x000fe400078e00ff */
[----:B------:R-:W-:Y:S01]  /*0e60*/  HFMA2 R49, -RZ, RZ, 0, 0 ;  /* 0x00000000ff317431 */ /* 0x000fe200000001ff */
[----:B------:R-:W1:Y:S04]  /*0e70*/  @!P1 LDS R42, [R36+0x1440] ;  /* 0x00144000242a9984 */ /* 0x000e680000000800 */
[----:B------:R-:W2:Y:S04]  /*0e80*/  @!P1 LDS R40, [R36+0x1840] ;  /* 0x0018400024289984 */ /* 0x000ea80000000800 */
[----:B------:R-:W3:Y:S04]  /*0e90*/  @!P0 LDS R44, [R36+0x3400] ;  /* 0x00340000242c8984 */ /* 0x000ee80000000800 */
[----:B------:R-:W4:Y:S01]  /*0ea0*/  @!P0 LDS R49, [R36+0x3800] ;  /* 0x0038000024318984 */ /* 0x000f220000000800 */
[----:B0-----:R-:W-:Y:S01]  /*0eb0*/  FFMA R48, R28, R47, R38 ;  /* 0x0000002f1c307223 */ /* 0x001fe20000000026 */
[----:B------:R-:W-:-:S06]  /*0ec0*/  MOV R38, RZ ;  /* 0x000000ff00267202 */ /* 0x000fcc0000000f00 */
[----:B------:R-:W0:Y:S01]  /*0ed0*/  @!P2 LDS R38, [R36+0x80] ;  /* 0x000080002426a984 */ /* 0x000e220000000800 */
[----:B-1----:R-:W-:Y:S01]  /*0ee0*/  FFMA R47, R42, R21, R46 ;  /* 0x000000152a2f7223 */ /* 0x002fe2000000002e */
[----:B------:R-:W-:-:S03]  /*0ef0*/  IADD3 R42, PT, PT, R4, 0x30, RZ ;  /* 0x00000030042a7810 */ /* 0x000fc60007ffe0ff */
[----:B--2---:R-:W-:Y:S01]  /*0f00*/  FFMA R40, R40, R22, R47 ;  /* 0x0000001628287223 */ /* 0x004fe2000000002f */
[----:B------:R-:W-:Y:S01]  /*0f10*/  HFMA2 R47, -RZ, RZ, 0, 0 ;  /* 0x00000000ff2f7431 */ /* 0x000fe200000001ff */
[----:B------:R-:W-:Y:S01]  /*0f20*/  ISETP.GE.AND P3, PT, R42, UR11, PT ;  /* 0x0000000b2a007c0c */ /* 0x000fe2000bf66270 */
[----:B---3--:R-:W-:Y:S01]  /*0f30*/  FFMA R44, R44, R29, R48 ;  /* 0x0000001d2c2c7223 */ /* 0x008fe20000000030 */
[----:B------:R-:W-:-:S03]  /*0f40*/  MOV R42, RZ ;  /* 0x000000ff002a7202 */ /* 0x000fc60000000f00 */
[----:B----4-:R-:W-:Y:S01]  /*0f50*/  FFMA R49, R49, R30, R44 ;  /* 0x0000001e31317223 */ /* 0x010fe2000000002c */
[----:B------:R-:W-:Y:S01]  /*0f60*/  IMAD.MOV.U32 R44, RZ, RZ, RZ ;  /* 0x000000ffff2c7224 */ /* 0x000fe200078e00ff */
[----:B------:R-:W1:Y:S05]  /*0f70*/  @!P1 LDS R47, [R36+0x1c40] ;  /* 0x001c4000242f9984 */ /* 0x000e6a0000000800 */
[----:B------:R-:W2:Y:S04]  /*0f80*/  @!P0 LDS R44, [R36+0x3c00] ;  /* 0x003c0000242c8984 */ /* 0x000ea80000000800 */
[----:B------:R-:W3:Y:S01]  /*0f90*/  @!P2 LDS R42, [R36+0x480] ;  /* 0x00048000242aa984 */ /* 0x000ee20000000800 */
[----:B0-----:R-:W-:Y:S01]  /*0fa0*/  FFMA R46, R16, R38, R45 ;  /* 0x00000026102e7223 */ /* 0x001fe2000000002d */
[----:B------:R-:W-:-:S02]  /*0fb0*/  HFMA2 R45, -RZ, RZ, 0, 0 ;  /* 0x00000000ff2d7431 */ /* 0x000fc400000001ff */
[----:B------:R-:W-:-:S06]  /*0fc0*/  IMAD.MOV.U32 R38, RZ, RZ, RZ ;  /* 0x000000ffff267224 */ /* 0x000fcc00078e00ff */
[----:B------:R-:W-:Y:S04]  /*0fd0*/  @!P3 LDS R38, [R36+0xc0] ;  /* 0x0000c0002426b984 */ /* 0x000fe80000000800 */
[----:B------:R-:W0:Y:S01]  /*0fe0*/  @!P2 LDS R45, [R36+0x880] ;  /* 0x00088000242da984 */ /* 0x000e220000000800 */
[----:B-1----:R-:W-:Y:S01]  /*0ff0*/  FFMA R47, R47, R23, R40 ;  /* 0x000000172f2f7223 */ /* 0x002fe20000000028 */
[----:B------:R-:W-:Y:S02]  /*1000*/  HFMA2 R40, -RZ, RZ, 0, 0 ;  /* 0x00000000ff287431 */ /* 0x000fe400000001ff */
[----:B--2---:R-:W-:Y:S01]  /*1010*/  FFMA R49, R44, R31, R49 ;  /* 0x0000001f2c317223 */ /* 0x004fe20000000031 */
[----:B------:R-:W-:Y:S01]  /*1020*/  MOV R44, RZ ;  /* 0x000000ff002c7202 */ /* 0x000fe20000000f00 */
[----:B---3--:R-:W-:Y:S01]  /*1030*/  FFMA R46, R42, R17, R46 ;  /* 0x000000112a2e7223 */ /* 0x008fe2000000002e */
[----:B------:R-:W-:-:S04]  /*1040*/  MOV R42, RZ ;  /* 0x000000ff002a7202 */ /* 0x000fc80000000f00 */
[----:B------:R-:W1:Y:S04]  /*1050*/  @!P1 LDS R44, [R36+0x2040] ;  /* 0x00204000242c9984 */ /* 0x000e680000000800 */
[----:B------:R-:W2:Y:S04]  /*1060*/  @!P2 LDS R40, [R36+0xc80] ;  /* 0x000c80002428a984 */ /* 0x000ea80000000800 */
[----:B------:R-:W3:Y:S01]  /*1070*/  @!P3 LDS R42, [R36+0x4c0] ;  /* 0x0004c000242ab984 */ /* 0x000ee20000000800 */
[----:B0-----:R-:W-:Y:S01]  /*1080*/  FFMA R48, R45, R18, R46 ;  /* 0x000000122d307223 */ /* 0x001fe2000000002e */
[----:B------:R-:W-:Y:S01]  /*1090*/  FFMA R46, R16, R38, R43 ;  /* 0x00000026102e7223 */ /* 0x000fe2000000002b */
[----:B------:R-:W-:-:S02]  /*10a0*/  IMAD.MOV.U32 R43, RZ, RZ, RZ ;  /* 0x000000ffff2b7224 */ /* 0x000fc400078e00ff */
[----:B------:R-:W-:-:S04]  /*10b0*/  HFMA2 R45, -RZ, RZ, 0, 0 ;  /* 0x00000000ff2d7431 */ /* 0x000fc800000001ff */
[----:B------:R-:W0:Y:S04]  /*10c0*/  @!P2 LDS R43, [R36+0x1080] ;  /* 0x00108000242ba984 */ /* 0x000e280000000800 */
[----:B------:R-:W4:Y:S01]  /*10d0*/  @!P3 LDS R45, [R36+0x8c0] ;  /* 0x0008c000242db984 */ /* 0x000f220000000800 */
[----:B-1----:R-:W-:Y:S01]  /*10e0*/  FFMA R38, R24, R44, R47 ;  /* 0x0000002c18267223 */ /* 0x002fe2000000002f */
[----:B--2---:R-:W-:Y:S01]  /*10f0*/  FFMA R47, R40, R19, R48 ;  /* 0x00000013282f7223 */ /* 0x004fe20000000030 */
[----:B------:R-:W-:Y:S01]  /*1100*/  MOV R40, RZ ;  /* 0x000000ff00287202 */ /* 0x000fe20000000f00 */
[----:B---3--:R-:W-:Y:S01]  /*1110*/  FFMA R46, R42, R17, R46 ;  /* 0x000000112a2e7223 */ /* 0x008fe2000000002e */
[----:B------:R-:W-:-:S04]  /*1120*/  HFMA2 R42, -RZ, RZ, 0, 0 ;  /* 0x00000000ff2a7431 */ /* 0x000fc800000001ff */
[----:B------:R-:W1:Y:S04]  /*1130*/  @!P2 LDS R40, [R36+0x1480] ;  /* 0x001480002428a984 */ /* 0x000e680000000800 */
[----:B------:R-:W2:Y:S01]  /*1140*/  @!P3 LDS R42, [R36+0xcc0] ;  /* 0x000cc000242ab984 */ /* 0x000ea20000000800 */
[----:B0-----:R-:W-:Y:S01]  /*1150*/  FFMA R44, R20, R43, R47 ;  /* 0x0000002b142c7223 */ /* 0x001fe2000000002f */
[----:B------:R-:W-:Y:S01]  /*1160*/  HFMA2 R43, -RZ, RZ, 0, 0 ;  /* 0x00000000ff2b7431 */ /* 0x000fe200000001ff */
[----:B------:R-:W-:Y:S01]  /*1170*/  MOV R47, RZ ;  /* 0x000000ff002f7202 */ /* 0x000fe20000000f00 */
[----:B----4-:R-:W-:Y:S01]  /*1180*/  FFMA R46, R45, R18, R46 ;  /* 0x000000122d2e7223 */ /* 0x010fe2000000002e */
[----:B------:R-:W-:-:S04]  /*1190*/  IMAD.MOV.U32 R45, RZ, RZ, RZ ;  /* 0x000000ffff2d7224 */ /* 0x000fc800078e00ff */
[----:B------:R-:W0:Y:S04]  /*11a0*/  @!P2 LDS R47, [R36+0x1880] ;  /* 0x00188000242fa984 */ /* 0x000e280000000800 */
[----:B------:R-:W3:Y:S04]  /*11b0*/  @!P3 LDS R43, [R36+0x10c0] ;  /* 0x0010c000242bb984 */ /* 0x000ee80000000800 */
[----:B------:R-:W4:Y:S01]  /*11c0*/  @!P1 LDS R45, [R36+0x2440] ;  /* 0x00244000242d9984 */ /* 0x000f220000000800 */
[----:B-1----:R-:W-:Y:S01]  /*11d0*/  FFMA R44, R40, R21, R44 ;  /* 0x00000015282c7223 */ /* 0x002fe2000000002c */
[----:B------:R-:W-:-:S06]  /*11e0*/  MOV R40, RZ ;  /* 0x000000ff00287202 */ /* 0x000fcc0000000f00 */
[----:B------:R-:W1:Y:S01]  /*11f0*/  @!P3 LDS R40, [R36+0x14c0] ;  /* 0x0014c0002428b984 */ /* 0x000e620000000800 */
[----:B--2---:R-:W-:Y:S01]  /*1200*/  FFMA R46, R42, R19, R46 ;  /* 0x000000132a2e7223 */ /* 0x004fe2000000002e */
[----:B------:R-:W-:-:S05]  /*1210*/  VIADD R42, R4, 0x40 ;  /* 0x00000040042a7836 */ /* 0x000fca0000000000 */
[----:B------:R-:W-:Y:S01]  /*1220*/  ISETP.GE.AND P0, PT, R42, UR11, PT ;  /* 0x0000000b2a007c0c */ /* 0x000fe2000bf06270 */
[----:B0-----:R-:W-:Y:S01]  /*1230*/  FFMA R42, R47, R22, R44 ;  /* 0x000000162f2a7223 */ /* 0x001fe2000000002c */
[----:B------:R-:W-:Y:S01]  /*1240*/  HFMA2 R47, -RZ, RZ, 0, 0 ;  /* 0x00000000ff2f7431 */ /* 0x000fe200000001ff */
[----:B------:R-:W-:Y:S01]  /*1250*/  MOV R44, RZ ;  /* 0x000000ff002c7202 */ /* 0x000fe20000000f00 */
[----:B---3--:R-:W-:Y:S01]  /*1260*/  FFMA R46, R20, R43, R46 ;  /* 0x0000002b142e7223 */ /* 0x008fe2000000002e */
[----:B------:R-:W-:Y:S01]  /*1270*/  MOV R43, RZ ;  /* 0x000000ff002b7202 */ /* 0x000fe20000000f00 */
[----:B----4-:R-:W-:Y:S01]  /*1280*/  FFMA R45, R45, R25, R38 ;  /* 0x000000192d2d7223 */ /* 0x010fe20000000026 */
[----:B------:R-:W-:-:S06]  /*1290*/  HFMA2 R38, -RZ, RZ, 0, 0 ;  /* 0x00000000ff267431 */ /* 0x000fcc00000001ff */
[----:B------:R-:W-:Y:S04]  /*12a0*/  @!P0 LDS R44, [R36+0x100] ;  /* 0x00010000242c8984 */ /* 0x000fe80000000800 */
[----:B------:R-:W0:Y:S04]  /*12b0*/  @!P2 LDS R43, [R36+0x1c80] ;  /* 0x001c8000242ba984 */ /* 0x000e280000000800 */
[----:B------:R-:W2:Y:S04]  /*12c0*/  @!P3 LDS R47, [R36+0x18c0] ;  /* 0x0018c000242fb984 */ /* 0x000ea80000000800 */
[----:B------:R-:W3:Y:S01]  /*12d0*/  @!P1 LDS R38, [R36+0x2840] ;  /* 0x0028400024269984 */ /* 0x000ee20000000800 */
[----:B-1----:R-:W-:Y:S01]  /*12e0*/  FFMA R46, R40, R21, R46 ;  /* 0x00000015282e7223 */ /* 0x002fe2000000002e */
[----:B------:R-:W-:-:S06]  /*12f0*/  IMAD.MOV.U32 R40, RZ, RZ, RZ ;  /* 0x000000ffff287224 */ /* 0x000fcc00078e00ff */
[----:B------:R-:W1:Y:S01]  /*1300*/  @!P0 LDS R40, [R36+0x500] ;  /* 0x0005000024288984 */ /* 0x000e620000000800 */
[----:B0-----:R-:W-:Y:S01]  /*1310*/  FFMA R43, R43, R23, R42 ;  /* 0x000000172b2b7223 */ /* 0x001fe2000000002a */
[----:B--2---:R-:W-:Y:S01]  /*1320*/  FFMA R42, R47, R22, R46 ;  /* 0x000000162f2a7223 */ /* 0x004fe2000000002e */
[----:B------:R-:W-:Y:S01]  /*1330*/  FFMA R46, R16, R44, R41 ;  /* 0x0000002c102e7223 */ /* 0x000fe20000000029 */
[----:B------:R-:W-:Y:S01]  /*1340*/  MOV R47, RZ ;  /* 0x000000ff002f7202 */ /* 0x000fe20000000f00 */
[----:B------:R-:W-:Y:S02]  /*1350*/  HFMA2 R41, -RZ, RZ, 0, 0 ;  /* 0x00000000ff297431 */ /* 0x000fe400000001ff */
[----:B---3--:R-:W-:Y:S01]  /*1360*/  FFMA R38, R38, R26, R45 ;  /* 0x0000001a26267223 */ /* 0x008fe2000000002d */
[----:B------:R-:W-:Y:S02]  /*1370*/  CS2R R44, SRZ ;  /* 0x00000000002c7805 */ /* 0x000fe4000001ff00 */
[----:B------:R-:W0:Y:S04]  /*1380*/  @!P3 LDS R47, [R36+0x1cc0] ;  /* 0x001cc000242fb984 */ /* 0x000e280000000800 */
[----:B------:R-:W2:Y:S01]  /*1390*/  @!P2 LDS R44, [R36+0x2080] ;  /* 0x00208000242ca984 */ /* 0x000ea20000000800 */
[----:B-1----:R-:W-:Y:S01]  /*13a0*/  FFMA R46, R40, R17, R46 ;  /* 0x00000011282e7223 */ /* 0x002fe2000000002e */
[----:B------:R-:W-:-:S02]  /*13b0*/  HFMA2 R40, -RZ, RZ, 0, 0 ;  /* 0x00000000ff287431 */ /* 0x000fc400000001ff */
[----:B------:R-:W1:Y:S04]  /*13c0*/  @!P0 LDS R45, [R36+0x900] ;  /* 0x00090000242d8984 */ /* 0x000e680000000800 */
[----:B------:R-:W3:Y:S04]  /*13d0*/  @!P1 LDS R41, [R36+0x2c40] ;  /* 0x002c400024299984 */ /* 0x000ee80000000800 */
[----:B------:R-:W4:Y:S01]  /*13e0*/  @!P0 LDS R40, [R36+0xd00] ;  /* 0x000d000024288984 */ /* 0x000f220000000800 */
[----:B0-----:R-:W-:Y:S01]  /*13f0*/  FFMA R47, R47, R23, R42 ;  /* 0x000000172f2f7223 */ /* 0x001fe2000000002a */
[----:B--2---:R-:W-:Y:S01]  /*1400*/  FFMA R44, R24, R44, R43 ;  /* 0x0000002c182c7223 */ /* 0x004fe2000000002b */
[----:B------:R-:W-:Y:S01]  /*1410*/  CS2R R42, SRZ ;  /* 0x00000000002a7805 */ /* 0x000fe2000001ff00 */
[----:B-1----:R-:W-:Y:S01]  /*1420*/  FFMA R46, R45, R18, R46 ;  /* 0x000000122d2e7223 */ /* 0x002fe2000000002e */
[----:B------:R-:W-:-:S04]  /*1430*/  IMAD.MOV.U32 R45, RZ, RZ, RZ ;  /* 0x000000ffff2d7224 */ /* 0x000fc800078e00ff */
[----:B------:R-:W0:Y:S01]  /*1440*/  @!P2 LDS R43, [R36+0x2480] ;  /* 0x00248000242ba984 */ /* 0x000e220000000800 */
[----:B---3--:R-:W-:Y:S01]  /*1450*/  FFMA R41, R41, R27, R38 ;  /* 0x0000001b29297223 */ /* 0x008fe20000000026 */
[----:B------:R-:W-:Y:S02]  /*1460*/  MOV R38, RZ ;  /* 0x000000ff00267202 */ /* 0x000fe40000000f00 */
[----:B------:R-:W1:Y:S01]  /*1470*/  @!P3 LDS R42, [R36+0x20c0] ;  /* 0x0020c000242ab984 */ /* 0x000e620000000800 */
[----:B----4-:R-:W-:Y:S01]  /*1480*/  FFMA R46, R40, R19, R46 ;  /* 0x00000013282e7223 */ /* 0x010fe2000000002e */
[----:B------:R-:W-:Y:S02]  /*1490*/  HFMA2 R40, -RZ, RZ, 0, 0 ;  /* 0x00000000ff287431 */ /* 0x000fe400000001ff */
[----:B------:R-:W2:Y:S04]  /*14a0*/  @!P1 LDS R38, [R36+0x3040] ;  /* 0x0030400024269984 */ /* 0x000ea80000000800 */
[----:B------:R-:W3:Y:S04]  /*14b0*/  @!P0 LDS R45, [R36+0x1100] ;  /* 0x00110000242d8984 */ /* 0x000ee80000000800 */
[----:B------:R-:W4:Y:S01]  /*14c0*/  @!P0 LDS R40, [R36+0x1500] ;  /* 0x0015000024288984 */ /* 0x000f220000000800 */
[----:B0-----:R-:W-:Y:S01]  /*14d0*/  FFMA R43, R43, R25, R44 ;  /* 0x000000192b2b7223 */ /* 0x001fe2000000002c */
[----:B-1----:R-:W-:Y:S01]  /*14e0*/  FFMA R44, R24, R42, R47 ;  /* 0x0000002a182c7223 */ /* 0x002fe2000000002f */
[----:B------:R-:W-:Y:S01]  /*14f0*/  HFMA2 R42, -RZ, RZ, 0, 0 ;  /* 0x00000000ff2a7431 */ /* 0x000fe200000001ff */
[----:B------:R-:W-:Y:S01]  /*1500*/  MOV R47, RZ ;  /* 0x000000ff002f7202 */ /* 0x000fe20000000f00 */
[----:B--2---:R-:W-:Y:S01]  /*1510*/  FFMA R38, R28, R38, R41 ;  /* 0x000000261c267223 */ /* 0x004fe20000000029 */
[----:B------:R-:W-:-:S04]  /*1520*/  MOV R41, RZ ;  /* 0x000000ff00297202 */ /* 0x000fc80000000f00 */
[----:B------:R-:W0:Y:S01]  /*1530*/  @!P3 LDS R47, [R36+0x24c0] ;  /* 0x0024c000242fb984 */ /* 0x000e220000000800 */
[----:B---3--:R-:W-:Y:S01]  /*1540*/  FFMA R46, R20, R45, R46 ;  /* 0x0000002d142e7223 */ /* 0x008fe2000000002e */
[----:B------:R-:W-:Y:S02]  /*1550*/  IMAD.MOV.U32 R45, RZ, RZ, RZ ;  /* 0x000000ffff2d7224 */ /* 0x000fe400078e00ff */
        /* <DEDUP_REMOVED lines=8> */
[----:B--2---:R-:W-:Y:S01]  /*15e0*/  FFMA R42, R42, R26, R43 ;  /* 0x0000001a2a2a7223 */ /* 0x004fe2000000002b */
[----:B------:R-:W-:-:S02]  /*15f0*/  HFMA2 R43, -RZ, RZ, 0, 0 ;  /* 0x00000000ff2b7431 */ /* 0x000fc400000001ff */
[----:B---3--:R-:W-:Y:S01]  /*1600*/  FFMA R38, R45, R22, R46 ;  /* 0x000000162d267223 */ /* 0x008fe2000000002e */
[----:B------:R-:W-:Y:S02]  /*1610*/  MOV R46, RZ ;  /* 0x000000ff002e7202 */ /* 0x000fe40000000f00 */
[----:B------:R-:W-:Y:S01]  /*1620*/  CS2R R44, SRZ ;  /* 0x00000000002c7805 */ /* 0x000fe2000001ff00 */
[----:B----4-:R-:W-:Y:S01]  /*1630*/  FFMA R48, R40, R23, R38 ;  /* 0x0000001728307223 */ /* 0x010fe20000000026 */
[----:B------:R-:W-:Y:S02]  /*1640*/  MOV R38, RZ ;  /* 0x000000ff00267202 */ /* 0x000fe40000000f00 */
[----:B------:R-:W0:Y:S04]  /*1650*/  @!P1 LDS R46, [R36+0x3840] ;  /* 0x00384000242e9984 */ /* 0x000e280000000800 */
[----:B------:R-:W1:Y:S04]  /*1660*/  @!P2 LDS R45, [R36+0x2c80] ;  /* 0x002c8000242da984 */ /* 0x000e680000000800 */
[----:B------:R-:W2:Y:S04]  /*1670*/  @!P3 LDS R44, [R36+0x28c0] ;  /* 0x0028c000242cb984 */ /* 0x000ea80000000800 */
[----:B------:R-:W3:Y:S04]  /*1680*/  @!P0 LDS R43, [R36+0x2100] ;  /* 0x00210000242b8984 */ /* 0x000ee80000000800 */
[----:B------:R-:W4:Y:S01]  /*1690*/  @!P0 LDS R38, [R36+0x2500] ;  /* 0x0025000024268984 */ /* 0x000f220000000800 */
[----:B0-----:R-:W-:Y:S01]  /*16a0*/  FFMA R40, R46, R30, R41 ;  /* 0x0000001e2e287223 */ /* 0x001fe20000000029 */
[----:B-1----:R-:W-:Y:S01]  /*16b0*/  FFMA R41, R45, R27, R42 ;  /* 0x0000001b2d297223 */ /* 0x002fe2000000002a */
[----:B------:R-:W-:-:S02]  /*16c0*/  IMAD.MOV.U32 R45, RZ, RZ, RZ ;  /* 0x000000ffff2d7224 */ /* 0x000fc400078e00ff */
[----:B--2---:R-:W-:Y:S01]  /*16d0*/  FFMA R42, R44, R26, R47 ;  /* 0x0000001a2c2a7223 */ /* 0x004fe2000000002f */
[----:B------:R-:W-:-:S03]  /*16e0*/  CS2R R46, SRZ ;  /* 0x00000000002e7805 */ /* 0x000fc6000001ff00 */
[----:B------:R-:W-:Y:S01]  /*16f0*/  @!P3 LDS R45, [R36+0x2cc0] ;  /* 0x002cc000242db984 */ /* 0x000fe20000000800 */
[----:B---3--:R-:W-:Y:S01]  /*1700*/  FFMA R44, R24, R43, R48 ;  /* 0x0000002b182c7223 */ /* 0x008fe20000000030 */
[----:B------:R-:W-:Y:S02]  /*1710*/  HFMA2 R43, -RZ, RZ, 0, 0 ;  /* 0x00000000ff2b7431 */ /* 0x000fe400000001ff */
[----:B------:R-:W0:Y:S01]  /*1720*/  @!P1 LDS R47, [R36+0x3c40] ;  /* 0x003c4000242f9984 */ /* 0x000e220000000800 */
[----:B----4-:R-:W-:Y:S01]  /*1730*/  FFMA R44, R38, R25, R44 ;  /* 0x00000019262c7223 */ /* 0x010fe2000000002c */
[----:B------:R-:W-:Y:S02]  /*1740*/  IADD3 R38, PT, PT, R4, 0x50, RZ ;  /* 0x0000005004267810 */ /* 0x000fe40007ffe0ff */
[----:B------:R-:W1:Y:S02]  /*1750*/  @!P2 LDS R46, [R36+0x3080] ;  /* 0x00308000242ea984 */ /* 0x000e640000000800 */
[----:B------:R-:W-:-:S02]  /*1760*/  ISETP.GE.AND P1, PT, R38, UR11, PT ;  /* 0x0000000b26007c0c */ /* 0x000fc4000bf26270 */
[----:B------:R-:W-:Y:S01]  /*1770*/  MOV R38, RZ ;  /* 0x000000ff00267202 */ /* 0x000fe20000000f00 */
[----:B------:R-:W2:Y:S10]  /*1780*/  @!P0 LDS R43, [R36+0x2900] ;  /* 0x00290000242b8984 */ /* 0x000eb40000000800 */
[----:B------:R-:W3:Y:S01]  /*1790*/  @!P1 LDS R38, [R36+0x140] ;  /* 0x0001400024269984 */ /* 0x000ee20000000800 */
[----:B0-----:R-:W-:Y:S01]  /*17a0*/  FFMA R47, R47, R31, R40 ;  /* 0x0000001f2f2f7223 */ /* 0x001fe20000000028 */
[----:B-1----:R-:W-:Y:S01]  /*17b0*/  FFMA R40, R28, R46, R41 ;  /* 0x0000002e1c287223 */ /* 0x002fe20000000029 */
[----:B------:R-:W-:Y:S01]  /*17c0*/  FFMA R41, R45, R27, R42 ;  /* 0x0000001b2d297223 */ /* 0x000fe2000000002a */
[----:B------:R-:W-:-:S02]  /*17d0*/  IMAD.MOV.U32 R45, RZ, RZ, RZ ;  /* 0x000000ffff2d7224 */ /* 0x000fc400078e00ff */
[----:B------:R-:W-:Y:S02]  /*17e0*/  HFMA2 R46, -RZ, RZ, 0, 0 ;  /* 0x00000000ff2e7431 */ /* 0x000fe400000001ff */
[----:B--2---:R-:W-:Y:S01]  /*17f0*/  FFMA R44, R43, R26, R44 ;  /* 0x0000001a2b2c7223 */ /* 0x004fe2000000002c */
[----:B------:R-:W-:Y:S01]  /*1800*/  CS2R R42, SRZ ;  /* 0x00000000002a7805 */ /* 0x000fe2000001ff00 */
[----:B------:R-:W0:Y:S05]  /*1810*/  @!P0 LDS R45, [R36+0x2d00] ;  /* 0x002d0000242d8984 */ /* 0x000e2a0000000800 */
[----:B------:R-:W1:Y:S01]  /*1820*/  @!P1 LDS R42, [R36+0x540] ;  /* 0x00054000242a9984 */ /* 0x000e620000000800 */
[----:B---3--:R-:W-:Y:S01]  /*1830*/  FFMA R48, R16, R38, R39 ;  /* 0x0000002610307223 */ /* 0x008fe20000000027 */
[----:B------:R-:W-:-:S02]  /*1840*/  MOV R39, RZ ;  /* 0x000000ff00277202 */ /* 0x000fc40000000f00 */
[----:B------:R-:W2:Y:S04]  /*1850*/  @!P2 LDS R43, [R36+0x3480] ;  /* 0x00348000242ba984 */ /* 0x000ea80000000800 */
[----:B------:R-:W3:Y:S04]  /*1860*/  @!P3 LDS R46, [R36+0x30c0] ;  /* 0x0030c000242eb984 */ /* 0x000ee80000000800 */
[----:B------:R-:W4:Y:S01]  /*1870*/  @!P1 LDS R39, [R36+0x940] ;  /* 0x0009400024279984 */ /* 0x000f220000000800 */
[----:B0-----:R-:W-:Y:S01]  /*1880*/  FFMA R45, R45, R27, R44 ;  /* 0x0000001b2d2d7223 */ /* 0x001fe2000000002c */
[----:B------:R-:W-:-:S02]  /*1890*/  HFMA2 R44, -RZ, RZ, 0, 0 ;  /* 0x00000000ff2c7431 */ /* 0x000fc400000001ff */
[----:B-1----:R-:W-:Y:S01]  /*18a0*/  FFMA R48, R42, R17, R48 ;  /* 0x000000112a307223 */ /* 0x002fe20000000030 */
[----:B------:R-:W-:Y:S01]  /*18b0*/  MOV R42, RZ ;  /* 0x000000ff002a7202 */ /* 0x000fe20000000f00 */
[----:B--2---:R-:W-:Y:S02]  /*18c0*/  FFMA R43, R43, R29, R40 ;  /* 0x0000001d2b2b7223 */ /* 0x004fe40000000028 */
[----:B------:R-:W0:Y:S01]  /*18d0*/  @!P0 LDS R44, [R36+0x3100] ;  /* 0x00310000242c8984 */ /* 0x000e220000000800 */
[----:B---3--:R-:W-:Y:S01]  /*18e0*/  FFMA R38, R28, R46, R41 ;  /* 0x0000002e1c267223 */ /* 0x008fe20000000029 */
[----:B------:R-:W-:Y:S02]  /*18f0*/  CS2R R40, SRZ ;  /* 0x0000000000287805 */ /* 0x000fe4000001ff00 */
[----:B------:R-:W1:Y:S01]  /*1900*/  @!P1 LDS R42, [R36+0xd40] ;  /* 0x000d4000242a9984 */ /* 0x000e620000000800 */
[----:B------:R-:W-:Y:S01]  /*1910*/  IADD3 R46, PT, PT, R4, 0x60, RZ ;  /* 0x00000060042e7810 */ /* 0x000fe20007ffe0ff */
[----:B----4-:R-:W-:Y:S01]  /*1920*/  FFMA R48, R39, R18, R48 ;  /* 0x0000001227307223 */ /* 0x010fe20000000030 */
[----:B------:R-:W-:Y:S01]  /*1930*/  HFMA2 R39, -RZ, RZ, 0, 0 ;  /* 0x00000000ff277431 */ /* 0x000fe200000001ff */
[----:B------:R-:W2:Y:S04]  /*1940*/  @!P2 LDS R40, [R36+0x3880] ;  /* 0x003880002428a984 */ /* 0x000ea80000000800 */
[----:B------:R-:W3:Y:S04]  /*1950*/  @!P3 LDS R41, [R36+0x34c0] ;  /* 0x0034c0002429b984 */ /* 0x000ee80000000800 */
[----:B------:R-:W4:Y:S01]  /*1960*/  @!P1 LDS R39, [R36+0x1140] ;  /* 0x0011400024279984 */ /* 0x000f220000000800 */
[----:B0-----:R-:W-:Y:S01]  /*1970*/  FFMA R44, R28, R44, R45 ;  /* 0x0000002c1c2c7223 */ /* 0x001fe2000000002d */
[----:B------:R-:W-:-:S02]  /*1980*/  IMAD.MOV.U32 R45, RZ, RZ, RZ ;  /* 0x000000ffff2d7224 */ /* 0x000fc400078e00ff */
[----:B-1----:R-:W-:-:S04]  /*1990*/  FFMA R48, R42, R19, R48 ;  /* 0x000000132a307223 */ /* 0x002fc80000000030 */
[----:B------:R-:W0:Y:S01]  /*19a0*/  @!P2 LDS R45, [R36+0x3c80] ;  /* 0x003c8000242da984 */ /* 0x000e220000000800 */
[----:B------:R-:W-:Y:S01]  /*19b0*/  ISETP.GE.AND P2, PT, R46, UR11, PT ;  /* 0x0000000b2e007c0c */ /* 0x000fe2000bf46270 */
[----:B--2---:R-:W-:Y:S01]  /*19c0*/  FFMA R40, R40, R30, R43 ;  /* 0x0000001e28287223 */ /* 0x004fe2000000002b */
[----:B------:R-:W-:Y:S01]  /*19d0*/  CS2R R42, SRZ ;  /* 0x00000000002a7805 */ /* 0x000fe2000001ff00 */
[----:B---3--:R-:W-:Y:S01]  /*19e0*/  FFMA R41, R41, R29, R38 ;  /* 0x0000001d29297223 */ /* 0x008fe20000000026 */
[----:B------:R-:W-:-:S04]  /*19f0*/  MOV R38, RZ ;  /* 0x000000ff00267202 */ /* 0x000fc80000000f00 */
        /* <DEDUP_REMOVED lines=9> */
[----:B------:R-:W-:-:S02]  /*1a90*/  CS2R R42, SRZ ;  /* 0x00000000002a7805 */ /* 0x000fc4000001ff00 */
[----:B------:R-:W-:Y:S01]  /*1aa0*/  MOV R44, RZ ;  /* 0x000000ff002c7202 */ /* 0x000fe20000000f00 */
[----:B---3--:R-:W-:-:S03]  /*1ab0*/  FFMA R38, R38, R21, R48 ;  /* 0x0000001526267223 */ /* 0x008fc60000000030 */
[----:B------:R-:W0:Y:S01]  /*1ac0*/  @!P1 LDS R42, [R36+0x1d40] ;  /* 0x001d4000242a9984 */ /* 0x000e220000000800 */
[----:B----4-:R-:W-:Y:S01]  /*1ad0*/  FFMA R46, R39, R22, R38 ;  /* 0x00000016272e7223 */ /* 0x010fe20000000026 */
[----:B------:R-:W-:Y:S02]  /*1ae0*/  CS2R R38, SRZ ;  /* 0x0000000000267805 */ /* 0x000fe4000001ff00 */
[----:B------:R-:W1:Y:S04]  /*1af0*/  @!P3 LDS R43, [R36+0x3cc0] ;  /* 0x003cc000242bb984 */ /* 0x000e680000000800 */
[----:B------:R-:W2:Y:S04]  /*1b00*/  @!P2 LDS R38, [R36+0x180] ;  /* 0x000180002426a984 */ /* 0x000ea80000000800 */
[----:B------:R-:W3:Y:S04]  /*1b10*/  @!P0 LDS R44, [R36+0x3900] ;  /* 0x00390000242c8984 */ /* 0x000ee80000000800 */
[----:B------:R-:W4:Y:S01]  /*1b20*/  @!P1 LDS R39, [R36+0x2140] ;  /* 0x0021400024279984 */ /* 0x000f220000000800 */
[----:B0-----:R-:W-:Y:S01]  /*1b30*/  FFMA R46, R42, R23, R46 ;  /* 0x000000172a2e7223 */ /* 0x001fe2000000002e */
[----:B------:R-:W-:-:S02]  /*1b40*/  HFMA2 R42, -RZ, RZ, 0, 0 ;  /* 0x00000000ff2a7431 */ /* 0x000fc400000001ff */
[----:B-1----:R-:W-:Y:S01]  /*1b50*/  FFMA R43, R43, R31, R40 ;  /* 0x0000001f2b2b7223 */ /* 0x002fe20000000028 */
[----:B--2---:R-:W-:Y:S01]  /*1b60*/  FFMA R38, R16, R38, R37 ;  /* 0x0000002610267223 */ /* 0x004fe20000000025 */
[----:B------:R-:W-:Y:S02]  /*1b70*/  HFMA2 R37, -RZ, RZ, 0, 0 ;  /* 0x00000000ff257431 */ /* 0x000fe400000001ff */
[----:B------:R-:W0:Y:S01]  /*1b80*/  @!P1 LDS R42, [R36+0x2540] ;  /* 0x00254000242a9984 */ /* 0x000e220000000800 */
[----:B---3--:R-:W-:Y:S01]  /*1b90*/  FFMA R40, R44, R30, R41 ;  /* 0x0000001e2c287223 */ /* 0x008fe20000000029 */
[----:B------:R-:W-:Y:S01]  /*1ba0*/  MOV R44, RZ ;  /* 0x000000ff002c7202 */ /* 0x000fe20000000f00 */
[----:B------:R-:W-:Y:S02]  /*1bb0*/  IMAD.MOV.U32 R41, RZ, RZ, RZ ;  /* 0x000000ffff297224 */ /* 0x000fe400078e00ff */
[----:B----4-:R-:W-:Y:S01]  /*1bc0*/  FFMA R46, R24, R39, R46 ;  /* 0x00000027182e7223 */ /* 0x010fe2000000002e */
[----:B------:R-:W-:-:S02]  /*1bd0*/  MOV R39, RZ ;  /* 0x000000ff00277202 */ /* 0x000fc40000000f00 */
[----:B------:R-:W1:Y:S04]  /*1be0*/  @!P2 LDS R44, [R36+0x580] ;  /* 0x00058000242ca984 */ /* 0x000e680000000800 */
[----:B------:R-:W2:Y:S04]  /*1bf0*/  @!P0 LDS R41, [R36+0x3d00] ;  /* 0x003d000024298984 */ /* 0x000ea80000000800 */
[----:B------:R-:W3:Y:S04]  /*1c00*/  @!P1 LDS R37, [R36+0x2940] ;  /* 0x0029400024259984 */ /* 0x000ee80000000800 */
[----:B------:R-:W4:Y:S01]  /*1c10*/  @!P2 LDS R39, [R36+0x980] ;  /* 0x000980002427a984 */ /* 0x000f220000000800 */
[----:B0-----:R-:W-:Y:S01]  /*1c20*/  FFMA R42, R42, R25, R46 ;  /* 0x000000192a2a7223 */ /* 0x001fe2000000002e */
[----:B------:R-:W-:-:S04]  /*1c30*/  IADD3 R46, PT, PT, R4, 0x70, RZ ;  /* 0x00000070042e7810 */ /* 0x000fc80007ffe0ff */
[----:B------:R-:W-:Y:S01]  /*1c40*/  ISETP.GE.AND P3, PT, R46, UR11, PT ;  /* 0x0000000b2e007c0c */ /* 0x000fe2000bf66270 */
[----:B-1----:R-:W-:Y:S01]  /*1c50*/  FFMA R44, R44, R17, R38 ;  /* 0x000000112c2c7223 */ /* 0x002fe20000000026 */
[----:B------:R-:W-:Y:S02]  /*1c60*/  IMAD.MOV.U32 R38, RZ, RZ, RZ ;  /* 0x000000ffff267224 */ /* 0x000fe400078e00ff */
[----:B--2---:R-:W-:Y:S01]  /*1c70*/  FFMA R41, R41, R31, R40 ;  /* 0x0000001f29297223 */ /* 0x004fe20000000028 */
[----:B------:R-:W-:-:S03]  /*1c80*/  HFMA2 R40, -RZ, RZ, 0, 0 ;  /* 0x00000000ff287431 */ /* 0x000fc600000001ff */
[----:B------:R-:W0:Y:S01]  /*1c90*/  @!P1 LDS R38, [R36+0x2d40] ;  /* 0x002d400024269984 */ /* 0x000e220000000800 */
[----:B---3--:R-:W-:Y:S01]  /*1ca0*/  FFMA R46, R37, R26, R42 ;  /* 0x0000001a252e7223 */ /* 0x008fe2000000002a */
[----:B------:R-:W-:Y:S02]  /*1cb0*/  IMAD.MOV.U32 R37, RZ, RZ, RZ ;  /* 0x000000ffff257224 */ /* 0x000fe400078e00ff */
[----:B----4-:R-:W-:Y:S01]  /*1cc0*/  FFMA R42, R39, R18, R44 ;  /* 0x00000012272a7223 */ /* 0x010fe2000000002c */
[----:B------:R-:W-:Y:S01]  /*1cd0*/  MOV R44, RZ ;  /* 0x000000ff002c7202 */ /* 0x000fe20000000f00 */
[----:B------:R-:W-:Y:S01]  /*1ce0*/  HFMA2 R39, -RZ, RZ, 0, 0 ;  /* 0x00000000ff277431 */ /* 0x000fe200000001ff */
[----:B------:R-:W1:Y:S04]  /*1cf0*/  @!P2 LDS R40, [R36+0xd80] ;  /* 0x000d80002428a984 */ /* 0x000e680000000800 */
[----:B------:R-:W2:Y:S04]  /*1d00*/  @!P1 LDS R44, [R36+0x3140] ;  /* 0x00314000242c9984 */ /* 0x000ea80000000800 */
[----:B------:R-:W3:Y:S04]  /*1d10*/  @!P3 LDS R37, [R36+0x1c0] ;  /* 0x0001c0002425b984 */ /* 0x000ee80000000800 */
[----:B------:R-:W4:Y:S01]  /*1d20*/  @!P2 LDS R39, [R36+0x1180] ;  /* 0x001180002427a984 */ /* 0x000f220000000800 */
[----:B0-----:R-:W-:Y:S01]  /*1d30*/  FFMA R38, R38, R27, R46 ;  /* 0x0000001b26267223 */ /* 0x001fe2000000002e */
[----:B-1----:R-:W-:Y:S01]  /*1d40*/  FFMA R46, R40, R19, R42 ;  /* 0x00000013282e7223 */ /* 0x002fe2000000002a */
[----:B------:R-:W-:Y:S01]  /*1d50*/  MOV R40, RZ ;  /* 0x000000ff00287202 */ /* 0x000fe20000000f00 */
[----:B------:R-:W-:-:S02]  /*1d60*/  HFMA2 R42, -RZ, RZ, 0, 0 ;  /* 0x00000000ff2a7431 */ /* 0x000fc400000001ff */
[----:B--2---:R-:W-:-:S03]  /*1d70*/  FFMA R38, R28, R44, R38 ;  /* 0x0000002c1c267223 */ /* 0x004fc60000000026 */
[----:B------:R-:W0:Y:S01]  /*1d80*/  @!P2 LDS R40, [R36+0x1580] ;  /* 0x001580002428a984 */ /* 0x000e220000000800 */
[----:B---3--:R-:W-:Y:S01]  /*1d90*/  FFMA R44, R16, R37, R35 ;  /* 0x00000025102c7223 */ /* 0x008fe20000000023 */
[----:B------:R-:W-:Y:S01]  /*1da0*/  HFMA2 R37, -RZ, RZ, 0, 0 ;  /* 0x00000000ff257431 */ /* 0x000fe200000001ff */
[----:B------:R-:W-:Y:S01]  /*1db0*/  MOV R35, RZ ;  /* 0x000000ff00237202 */ /* 0x000fe20000000f00 */
[----:B------:R-:W1:Y:S01]  /*1dc0*/  @!P3 LDS R42, [R36+0x5c0] ;  /* 0x0005c000242ab984 */ /* 0x000e620000000800 */
[----:B----4-:R-:W-:Y:S01]  /*1dd0*/  FFMA R46, R20, R39, R46 ;  /* 0x00000027142e7223 */ /* 0x010fe2000000002e */
[----:B------:R-:W-:-:S03]  /*1de0*/  IMAD.MOV.U32 R39, RZ, RZ, RZ ;  /* 0x000000ffff277224 */ /* 0x000fc600078e00ff */
        /* <DEDUP_REMOVED lines=8> */
[----:B------:R-:W-:Y:S01]  /*1e70*/  @!P3 LDS R40, [R36+0xdc0] ;  /* 0x000dc0002428b984 */ /* 0x000fe20000000800 */
[----:B---3--:R-:W-:Y:S01]  /*1e80*/  FFMA R46, R37, R22, R46 ;  /* 0x00000016252e7223 */ /* 0x008fe2000000002e */
[----:B------:R-:W-:Y:S02]  /*1e90*/  HFMA2 R37, -RZ, RZ, 0, 0 ;  /* 0x00000000ff257431 */ /* 0x000fe400000001ff */
[----:B------:R-:W0:Y:S01]  /*1ea0*/  @!P2 LDS R42, [R36+0x1d80] ;  /* 0x001d8000242aa984 */ /* 0x000e220000000800 */
[----:B----4-:R-:W-:Y:S01]  /*1eb0*/  FFMA R38, R39, R18, R44 ;  /* 0x0000001227267223 */ /* 0x010fe2000000002c */
[----:B------:R-:W-:Y:S01]  /*1ec0*/  IMAD.MOV.U32 R39, RZ, RZ, RZ ;  /* 0x000000ffff277224 */ /* 0x000fe200078e00ff */
[----:B------:R-:W-:Y:S01]  /*1ed0*/  MOV R44, RZ ;  /* 0x000000ff002c7202 */ /* 0x000fe20000000f00 */
[----:B------:R-:W1:Y:S04]  /*1ee0*/  @!P2 LDS R37, [R36+0x2180] ;  /* 0x002180002425a984 */ /* 0x000e680000000800 */
[----:B------:R-:W2:Y:S04]  /*1ef0*/  @!P3 LDS R39, [R36+0x11c0] ;  /* 0x0011c0002427b984 */ /* 0x000ea80000000800 */
[----:B------:R-:W3:Y:S01]  /*1f00*/  @!P1 LDS R44, [R36+0x3940] ;  /* 0x00394000242c9984 */ /* 0x000ee20000000800 */
[----:B0-----:R-:W-:Y:S01]  /*1f10*/  FFMA R48, R42, R23, R46 ;  /* 0x000000172a307223 */ /* 0x001fe2000000002e */
[----:B------:R-:W-:Y:S01]  /*1f20*/  FFMA R46, R40, R19, R38 ;  /* 0x00000013282e7223 */ /* 0x000fe20000000026 */
[----:B------:R-:W-:Y:S01]  /*1f30*/  MOV R40, RZ ;  /* 0x000000ff00287202 */ /* 0x000fe20000000f00 */
[----:B------:R-:W-:-:S05]  /*1f40*/  HFMA2 R38, -RZ, RZ, 0, 0 ;  /* 0x00000000ff267431 */ /* 0x000fca00000001ff */
[----:B------:R-:W0:Y:S01]  /*1f50*/  @!P2 LDS R40, [R36+0x2580] ;  /* 0x002580002428a984 */ /* 0x000e220000000800 */
[----:B-1----:R-:W-:Y:S01]  /*1f60*/  FFMA R48, R24, R37, R48 ;  /* 0x0000002518307223 */ /* 0x002fe20000000030 */
[----:B------:R-:W-:Y:S02]  /*1f70*/  HFMA2 R37, -RZ, RZ, 0, 0 ;  /* 0x00000000ff257431 */ /* 0x000fe400000001ff */
[----:B--2---:R-:W-:Y:S01]  /*1f80*/  FFMA R46, R20, R39, R46 ;  /* 0x00000027142e7223 */ /* 0x004fe2000000002e */
[----:B------:R-:W-:Y:S01]  /*1f90*/  MOV R39, RZ ;  /* 0x000000ff00277202 */ /* 0x000fe20000000f00 */
[----:B------:R-:W1:Y:S01]  /*1fa0*/  @!P3 LDS R38, [R36+0x15c0] ;  /* 0x0015c0002426b984 */ /* 0x000e620000000800 */
[----:B---3--:R-:W-:Y:S01]  /*1fb0*/  FFMA R42, R44, R30, R35 ;  /* 0x0000001e2c2a7223 */ /* 0x008fe20000000023 */
[----:B------:R-:W-:Y:S01]  /*1fc0*/  IMAD.MOV.U32 R35, RZ, RZ, RZ ;  /* 0x000000ffff237224 */ /* 0x000fe200078e00ff */
[----:B------:R-:W-:Y:S02]  /*1fd0*/  IADD3 R44, PT, PT, R4, 0x80, RZ ;  /* 0x00000080042c7810 */ /* 0x000fe40007ffe0ff */
[----:B------:R-:W2:Y:S02]  /*1fe0*/  @!P1 LDS R39, [R36+0x3d40] ;  /* 0x003d400024279984 */ /* 0x000ea40000000800 */
[----:B------:R-:W-:-:S02]  /*1ff0*/  ISETP.GE.AND P4, PT, R44, UR11, PT ;  /* 0x0000000b2c007c0c */ /* 0x000fc4000bf86270 */
[----:B------:R-:W3:Y:S01]  /*2000*/  @!P2 LDS R37, [R36+0x2980] ;  /* 0x002980002425a984 */ /* 0x000ee20000000800 */
[----:B------:R-:W-:-:S03]  /*2010*/  IMAD.MOV.U32 R44, RZ, RZ, RZ ;  /* 0x000000ffff2c7224 */ /* 0x000fc600078e00ff */
[----:B------:R-:W4:Y:S07]  /*2020*/  @!P3 LDS R35, [R36+0x19c0] ;  /* 0x0019c0002423b984 */ /* 0x000f2e0000000800 */
[----:B------:R-:W5:Y:S01]  /*2030*/  @!P4 LDS R44, [R36+0x200] ;  /* 0x00020000242cc984 */ /* 0x000f620000000800 */
[----:B0-----:R-:W-:Y:S01]  /*2040*/  FFMA R40, R40, R25, R48 ;  /* 0x0000001928287223 */ /* 0x001fe20000000030 */
[----:B-1----:R-:W-:Y:S01]  /*2050*/  FFMA R46, R38, R21, R46 ;  /* 0x00000015262e7223 */ /* 0x002fe2000000002e */
[----:B------:R-:W-:Y:S01]  /*2060*/  MOV R38, RZ ;  /* 0x000000ff00267202 */ /* 0x000fe20000000f00 */
[----:B--2---:R-:W-:-:S05]  /*2070*/  FFMA R39, R39, R31, R42 ;  /* 0x0000001f27277223 */ /* 0x004fca000000002a */
[----:B------:R-:W0:Y:S01]  /*2080*/  @!P3 LDS R38, [R36+0x1dc0] ;  /* 0x001dc0002426b984 */ /* 0x000e220000000800 */
[----:B---3--:R-:W-:Y:S01]  /*2090*/  FFMA R42, R37, R26, R40 ;  /* 0x0000001a252a7223 */ /* 0x008fe20000000028 */
[----:B------:R-:W-:Y:S02]  /*20a0*/  HFMA2 R37, -RZ, RZ, 0, 0 ;  /* 0x00000000ff257431 */ /* 0x000fe400000001ff */
[----:B------:R-:W-:Y:S02]  /*20b0*/  HFMA2 R40, -RZ, RZ, 0, 0 ;  /* 0x00000000ff287431 */ /* 0x000fe400000001ff */
[----:B----4-:R-:W-:Y:S01]  /*20c0*/  FFMA R35, R35, R22, R46 ;  /* 0x0000001623237223 */ /* 0x010fe2000000002e */
[----:B------:R-:W-:Y:S01]  /*20d0*/  MOV R46, RZ ;  /* 0x000000ff002e7202 */ /* 0x000fe20000000f00 */
[----:B------:R-:W1:Y:S01]  /*20e0*/  @!P2 LDS R37, [R36+0x2d80] ;  /* 0x002d80002425a984 */ /* 0x000e620000000800 */
[----:B-----5:R-:W-:Y:S01]  /*20f0*/  FFMA R33, R16, R44, R33 ;  /* 0x0000002c10217223 */ /* 0x020fe20000000021 */
[----:B------:R-:W-:-:S02]  /*2100*/  IMAD.MOV.U32 R44, RZ, RZ, RZ ;  /* 0x000000ffff2c7224 */ /* 0x000fc400078e00ff */
[----:B------:R-:W2:Y:S04]  /*2110*/  @!P4 LDS R40, [R36+0x600] ;  /* 0x000600002428c984 */ /* 0x000ea80000000800 */
[----:B------:R-:W3:Y:S04]  /*2120*/  @!P3 LDS R46, [R36+0x21c0] ;  /* 0x0021c000242eb984 */ /* 0x000ee80000000800 */
[----:B------:R-:W-:Y:S01]  /*2130*/  @!P3 LDS R44, [R36+0x25c0] ;  /* 0x0025c000242cb984 */ /* 0x000fe20000000800 */
[----:B0-----:R-:W-:Y:S01]  /*2140*/  FFMA R38, R38, R23, R35 ;  /* 0x0000001726267223 */ /* 0x001fe20000000023 */
[----:B------:R-:W-:-:S06]  /*2150*/  MOV R35, RZ ;  /* 0x000000ff00237202 */ /* 0x000fcc0000000f00 */
[----:B------:R-:W0:Y:S01]  /*2160*/  @!P4 LDS R35, [R36+0xa00] ;  /* 0x000a00002423c984 */ /* 0x000e220000000800 */
[----:B-1----:R-:W-:Y:S01]  /*2170*/  FFMA R37, R37, R27, R42 ;  /* 0x0000001b25257223 */ /* 0x002fe2000000002a */
[----:B------:R-:W-:Y:S02]  /*2180*/  HFMA2 R42, -RZ, RZ, 0, 0 ;  /* 0x00000000ff2a7431 */ /* 0x000fe400000001ff */
[----:B--2---:R-:W-:Y:S01]  /*2190*/  FFMA R40, R40, R17, R33 ;  /* 0x0000001128287223 */ /* 0x004fe20000000021 */
[----:B------:R-:W-:Y:S02]  /*21a0*/  HFMA2 R33, -RZ, RZ, 0, 0 ;  /* 0x00000000ff217431 */ /* 0x000fe400000001ff */
[----:B---3--:R-:W-:Y:S01]  /*21b0*/  FFMA R38, R24, R46, R38 ;  /* 0x0000002e18267223 */ /* 0x008fe20000000026 */
[----:B------:R-:W-:Y:S01]  /*21c0*/  MOV R46, RZ ;  /* 0x000000ff002e7202 */ /* 0x000fe20000000f00 */
[----:B------:R-:W1:Y:S04]  /*21d0*/  @!P4 LDS R42, [R36+0xe00] ;  /* 0x000e0000242ac984 */ /* 0x000e680000000800 */
[----:B------:R-:W2:Y:S04]  /*21e0*/  @!P4 LDS R33, [R36+0x1200] ;  /* 0x001200002421c984 */ /* 0x000ea80000000800 */
[----:B------:R-:W3:Y:S01]  /*21f0*/  @!P2 LDS R46, [R36+0x3180] ;  /* 0x00318000242ea984 */ /* 0x000ee20000000800 */
        /* <DEDUP_REMOVED lines=8> */
[----:B------:R-:W-:Y:S01]  /*2280*/  FFMA R35, R44, R25, R38 ;  /* 0x000000192c237223 */ /* 0x000fe20000000026 */
[----:B---3--:R-:W-:Y:S01]  /*2290*/  FFMA R42, R28, R46, R37 ;  /* 0x0000002e1c2a7223 */ /* 0x008fe20000000025 */
[----:B------:R-:W-:Y:S02]  /*22a0*/  IMAD.MOV.U32 R46, RZ, RZ, RZ ;  /* 0x000000ffff2e7224 */ /* 0x000fe400078e00ff */
[----:B------:R-:W-:Y:S01]  /*22b0*/  HFMA2 R37, -RZ, RZ, 0, 0 ;  /* 0x00000000ff257431 */ /* 0x000fe200000001ff */
[----:B------:R-:W-:Y:S02]  /*22c0*/  MOV R44, RZ ;  /* 0x000000ff002c7202 */ /* 0x000fe40000000f00 */
[----:B------:R-:W-:Y:S01]  /*22d0*/  MOV R38, RZ ;  /* 0x000000ff00267202 */ /* 0x000fe20000000f00 */
[----:B------:R-:W1:Y:S04]  /*22e0*/  @!P2 LDS R33, [R36+0x3580] ;  /* 0x003580002421a984 */ /* 0x000e680000000800 */
[----:B------:R-:W2:Y:S04]  /*22f0*/  @!P3 LDS R46, [R36+0x29c0] ;  /* 0x0029c000242eb984 */ /* 0x000ea80000000800 */
[----:B------:R-:W3:Y:S04]  /*2300*/  @!P4 LDS R44, [R36+0x1a00] ;  /* 0x001a0000242cc984 */ /* 0x000ee80000000800 */
[----:B------:R-:W4:Y:S01]  /*2310*/  @!P1 LDS R37, [R36+0x240] ;  /* 0x0002400024259984 */ /* 0x000f220000000800 */
[----:B0-----:R-:W-:-:S03]  /*2320*/  FFMA R40, R40, R21, R48 ;  /* 0x0000001528287223 */ /* 0x001fc60000000030 */
[----:B------:R-:W0:Y:S01]  /*2330*/  @!P1 LDS R38, [R36+0x640] ;  /* 0x0006400024269984 */ /* 0x000e220000000800 */
[----:B-1----:R-:W-:Y:S01]  /*2340*/  FFMA R33, R33, R29, R42 ;  /* 0x0000001d21217223 */ /* 0x002fe2000000002a */
[----:B--2---:R-:W-:Y:S01]  /*2350*/  FFMA R42, R46, R26, R35 ;  /* 0x0000001a2e2a7223 */ /* 0x004fe20000000023 */
[----:B------:R-:W-:Y:S02]  /*2360*/  HFMA2 R35, -RZ, RZ, 0, 0 ;  /* 0x00000000ff237431 */ /* 0x000fe400000001ff */
[----:B------:R-:W-:Y:S02]  /*2370*/  HFMA2 R46, -RZ, RZ, 0, 0 ;  /* 0x00000000ff2e7431 */ /* 0x000fe400000001ff */
[----:B---3--:R-:W-:Y:S01]  /*2380*/  FFMA R40, R44, R22, R40 ;  /* 0x000000162c287223 */ /* 0x008fe20000000028 */
[----:B----4-:R-:W-:Y:S01]  /*2390*/  FFMA R44, R16, R37, R15 ;  /* 0x00000025102c7223 */ /* 0x010fe2000000000f */
[----:B------:R-:W-:Y:S01]  /*23a0*/  MOV R37, RZ ;  /* 0x000000ff00257202 */ /* 0x000fe20000000f00 */
[----:B------:R-:W-:Y:S01]  /*23b0*/  IMAD.MOV.U32 R15, RZ, RZ, RZ ;  /* 0x000000ffff0f7224 */ /* 0x000fe200078e00ff */
[----:B------:R-:W1:Y:S01]  /*23c0*/  @!P1 LDS R35, [R36+0xa40] ;  /* 0x000a400024239984 */ /* 0x000e620000000800 */
[----:B0-----:R-:W-:Y:S01]  /*23d0*/  FFMA R48, R38, R17, R44 ;  /* 0x0000001126307223 */ /* 0x001fe2000000002c */
[----:B------:R-:W-:-:S02]  /*23e0*/  MOV R44, RZ ;  /* 0x000000ff002c7202 */ /* 0x000fc40000000f00 */
[----:B------:R-:W0:Y:S04]  /*23f0*/  @!P2 LDS R46, [R36+0x3980] ;  /* 0x00398000242ea984 */ /* 0x000e280000000800 */
[----:B------:R-:W2:Y:S04]  /*2400*/  @!P4 LDS R37, [R36+0x1e00] ;  /* 0x001e00002425c984 */ /* 0x000ea80000000800 */
[----:B------:R-:W3:Y:S04]  /*2410*/  @!P1 LDS R44, [R36+0xe40] ;  /* 0x000e4000242c9984 */ /* 0x000ee80000000800 */
[----:B------:R-:W4:Y:S01]  /*2420*/  @!P3 LDS R15, [R36+0x2dc0] ;  /* 0x002dc000240fb984 */ /* 0x000f220000000800 */
[----:B-1----:R-:W-:Y:S01]  /*2430*/  FFMA R35, R35, R18, R48 ;  /* 0x0000001223237223 */ /* 0x002fe20000000030 */
[----:B0-----:R-:W-:Y:S01]  /*2440*/  FFMA R38, R46, R30, R33 ;  /* 0x0000001e2e267223 */ /* 0x001fe20000000021 */
[----:B--2---:R-:W-:Y:S01]  /*2450*/  FFMA R33, R37, R23, R40 ;  /* 0x0000001725217223 */ /* 0x004fe20000000028 */
[----:B------:R-:W-:Y:S01]  /*2460*/  IADD3 R37, PT, PT, R4, 0xa0, RZ ;  /* 0x000000a004257810 */ /* 0x000fe20007ffe0ff */
[----:B------:R-:W-:-:S02]  /*2470*/  HFMA2 R40, -RZ, RZ, 0, 0 ;  /* 0x00000000ff287431 */ /* 0x000fc400000001ff */
[----:B---3--:R-:W-:Y:S01]  /*2480*/  FFMA R46, R44, R19, R35 ;  /* 0x000000132c2e7223 */ /* 0x008fe20000000023 */
[----:B------:R-:W-:Y:S01]  /*2490*/  HFMA2 R44, -RZ, RZ, 0, 0 ;  /* 0x00000000ff2c7431 */ /* 0x000fe200000001ff */
[----:B------:R-:W-:Y:S01]  /*24a0*/  ISETP.GE.AND P0, PT, R37, UR11, PT ;  /* 0x0000000b25007c0c */ /* 0x000fe2000bf06270 */
[----:B------:R-:W-:Y:S02]  /*24b0*/  IMAD.MOV.U32 R37, RZ, RZ, RZ ;  /* 0x000000ffff257224 */ /* 0x000fe400078e00ff */
[----:B----4-:R-:W-:Y:S01]  /*24c0*/  FFMA R15, R15, R27, R42 ;  /* 0x0000001b0f0f7223 */ /* 0x010fe2000000002a */
[----:B------:R-:W-:Y:S02]  /*24d0*/  MOV R42, RZ ;  /* 0x000000ff002a7202 */ /* 0x000fe40000000f00 */
[----:B------:R-:W-:Y:S01]  /*24e0*/  MOV R35, RZ ;  /* 0x000000ff00237202 */ /* 0x000fe20000000f00 */
[----:B------:R-:W0:Y:S04]  /*24f0*/  @!P1 LDS R40, [R36+0x1240] ;  /* 0x0012400024289984 */ /* 0x000e280000000800 */
[----:B------:R-:W1:Y:S01]  /*2500*/  @!P2 LDS R37, [R36+0x3d80] ;  /* 0x003d80002425a984 */ /* 0x000e620000000800 */
[----:B------:R-:W-:-:S03]  /*2510*/  ISETP.GE.AND P2, PT, R12, UR11, PT ;  /* 0x0000000b0c007c0c */ /* 0x000fc6000bf46270 */
[----:B------:R-:W2:Y:S04]  /*2520*/  @!P3 LDS R44, [R36+0x31c0] ;  /* 0x0031c000242cb984 */ /* 0x000ea80000000800 */
[----:B------:R-:W3:Y:S04]  /*2530*/  @!P4 LDS R42, [R36+0x2200] ;  /* 0x00220000242ac984 */ /* 0x000ee80000000800 */
[----:B------:R-:W4:Y:S01]  /*2540*/  @!P0 LDS R35, [R36+0x280] ;  /* 0x0002800024238984 */ /* 0x000f220000000800 */
[----:B0-----:R-:W-:Y:S01]  /*2550*/  FFMA R40, R20, R40, R46 ;  /* 0x0000002814287223 */ /* 0x001fe2000000002e */
[----:B-1----:R-:W-:Y:S01]  /*2560*/  FFMA R37, R37, R31, R38 ;  /* 0x0000001f25257223 */ /* 0x002fe20000000026 */
[----:B--2---:R-:W-:Y:S01]  /*2570*/  FFMA R38, R28, R44, R15 ;  /* 0x0000002c1c267223 */ /* 0x004fe2000000000f */
[----:B------:R-:W-:-:S02]  /*2580*/  HFMA2 R44, -RZ, RZ, 0, 0 ;  /* 0x00000000ff2c7431 */ /* 0x000fc400000001ff */
[----:B------:R-:W-:Y:S02]  /*2590*/  HFMA2 R15, -RZ, RZ, 0, 0 ;  /* 0x00000000ff0f7431 */ /* 0x000fe400000001ff */
[----:B---3--:R-:W-:Y:S01]  /*25a0*/  FFMA R42, R24, R42, R33 ;  /* 0x0000002a182a7223 */ /* 0x008fe20000000021 */
[----:B------:R-:W-:Y:S01]  /*25b0*/  MOV R33, RZ ;  /* 0x000000ff00217202 */ /* 0x000fe20000000f00 */
[----:B----4-:R-:W-:Y:S01]  /*25c0*/  FFMA R46, R16, R35, R13 ;  /* 0x00000023102e7223 */ /* 0x010fe2000000000d */
[----:B------:R-:W-:Y:S01]  /*25d0*/  IMAD.MOV.U32 R13, RZ, RZ, RZ ;  /* 0x000000ffff0d7224 */ /* 0x000fe200078e00ff */
[----:B------:R-:W-:Y:S01]  /*25e0*/  MOV R35, RZ ;  /* 0x000000ff00237202 */ /* 0x000fe20000000f00 */
[----:B------:R-:W0:Y:S04]  /*25f0*/  @!P0 LDS R44, [R36+0x680] ;  /* 0x00068000242c8984 */ /* 0x000e280000000800 */
[----:B------:R-:W1:Y:S04]  /*2600*/  @!P0 LDS R33, [R36+0xa80] ;  /* 0x000a800024218984 */ /* 0x000e680000000800 */
[----:B------:R-:W2:Y:S04]  /*2610*/  @!P3 LDS R13, [R36+0x35c0] ;  /* 0x0035c000240db984 */ /* 0x000ea80000000800 */
[----:B------:R-:W3:Y:S04]  /*2620*/  @!P4 LDS R15, [R36+0x2600] ;  /* 0x00260000240fc984 */ /* 0x000ee80000000800 */
[----:B------:R-:W4:Y:S01]  /*2630*/  @!P1 LDS R35, [R36+0x1640] ;  /* 0x0016400024239984 */ /* 0x000f220000000800 */
[----:B0-----:R-:W-:-:S04]  /*2640*/  FFMA R44, R44, R17, R46 ;  /* 0x000000112c2c7223 */ /* 0x001fc8000000002e */
[----:B-1----:R-:W-:Y:S01]  /*2650*/  FFMA R46, R33, R18, R44 ;  /* 0x00000012212e7223 */ /* 0x002fe2000000002c */
[----:B------:R-:W-:Y:S01]  /*2660*/  HFMA2 R44, -RZ, RZ, 0, 0 ;  /* 0x00000000ff2c7431 */ /* 0x000fe200000001ff */
[----:B------:R-:W-:Y:S01]  /*2670*/  MOV R33, RZ ;  /* 0x000000ff00217202 */ /* 0x000fe20000000f00 */
[----:B--2---:R-:W-:Y:S01]  /*2680*/  FFMA R13, R13, R29, R38 ;  /* 0x0000001d0d0d7223 */ /* 0x004fe20000000026 */
[----:B------:R-:W-:Y:S02]  /*2690*/  IMAD.MOV.U32 R38, RZ, RZ, RZ ;  /* 0x000000ffff267224 */ /* 0x000fe400078e00ff */
[----:B---3--:R-:W-:Y:S01]  /*26a0*/  FFMA R15, R15, R25, R42 ;  /* 0x000000190f0f7223 */ /* 0x008fe2000000002a */
[----:B------:R-:W-:Y:S01]  /*26b0*/  HFMA2 R42, -RZ, RZ, 0, 0 ;  /* 0x00000000ff2a7431 */ /* 0x000fe200000001ff */
[----:B------:R-:W-:Y:S01]  /*26c0*/  @!P0 LDS R33, [R36+0x1280] ;  /* 0x0012800024218984 */ /* 0x000fe20000000800 */
[----:B----4-:R-:W-:Y:S01]  /*26d0*/  FFMA R35, R35, R21, R40 ;  /* 0x0000001523237223 */ /* 0x010fe20000000028 */
[----:B------:R-:W-:-:S02]  /*26e0*/  MOV R40, RZ ;  /* 0x000000ff00287202 */ /* 0x000fc40000000f00 */
[----:B------:R-:W0:Y:S04]  /*26f0*/  @!P0 LDS R38, [R36+0xe80] ;  /* 0x000e800024268984 */ /* 0x000e280000000800 */
[----:B------:R-:W1:Y:S04]  /*2700*/  @!P3 LDS R44, [R36+0x39c0] ;  /* 0x0039c000242cb984 */ /* 0x000e680000000800 */
[----:B------:R-:W2:Y:S04]  /*2710*/  @!P4 LDS R40, [R36+0x2a00] ;  /* 0x002a00002428c984 */ /* 0x000ea80000000800 */
[----:B------:R-:W3:Y:S01]  /*2720*/  @!P1 LDS R42, [R36+0x1a40] ;  /* 0x001a4000242a9984 */ /* 0x000ee20000000800 */
[----:B0-----:R-:W-:Y:S01]  /*2730*/  FFMA R46, R38, R19, R46 ;  /* 0x00000013262e7223 */ /* 0x001fe2000000002e */
[----:B-1----:R-:W-:Y:S01]  /*2740*/  FFMA R38, R44, R30, R13 ;  /* 0x0000001e2c267223 */ /* 0x002fe2000000000d */
[----:B------:R-:W-:-:S02]  /*2750*/  HFMA2 R44, -RZ, RZ, 0, 0 ;  /* 0x00000000ff2c7431 */ /* 0x000fc400000001ff */
[----:B------:R-:W-:Y:S01]  /*2760*/  FFMA R46, R20, R33, R46 ;  /* 0x00000021142e7223 */ /* 0x000fe2000000002e */
[----:B------:R-:W-:Y:S02]  /*2770*/  HFMA2 R13, -RZ, RZ, 0, 0 ;  /* 0x00000000ff0d7431 */ /* 0x000fe400000001ff */
[----:B--2---:R-:W-:Y:S01]  /*2780*/  FFMA R40, R40, R26, R15 ;  /* 0x0000001a28287223 */ /* 0x004fe2000000000f */
[----:B------:R-:W-:Y:S02]  /*2790*/  MOV R15, RZ ;  /* 0x000000ff000f7202 */ /* 0x000fe40000000f00 */
[----:B------:R-:W-:Y:S01]  /*27a0*/  MOV R33, RZ ;  /* 0x000000ff00217202 */ /* 0x000fe20000000f00 */
[----:B---3--:R-:W-:Y:S01]  /*27b0*/  FFMA R42, R42, R22, R35 ;  /* 0x000000162a2a7223 */ /* 0x008fe20000000023 */
[----:B------:R-:W-:Y:S01]  /*27c0*/  IMAD.MOV.U32 R35, RZ, RZ, RZ ;  /* 0x000000ffff237224 */ /* 0x000fe200078e00ff */
[----:B------:R-:W0:Y:S04]  /*27d0*/  @!P0 LDS R44, [R36+0x1680] ;  /* 0x00168000242c8984 */ /* 0x000e280000000800 */
[----:B------:R-:W1:Y:S04]  /*27e0*/  @!P0 LDS R15, [R36+0x1a80] ;  /* 0x001a8000240f8984 */ /* 0x000e680000000800 */
[----:B------:R-:W2:Y:S01]  /*27f0*/  @!P3 LDS R35, [R36+0x3dc0] ;  /* 0x003dc0002423b984 */ /* 0x000ea20000000800 */
[----:B------:R-:W-:-:S03]  /*2800*/  ISETP.GE.AND P3, PT, R10, UR11, PT ;  /* 0x0000000b0a007c0c */ /* 0x000fc6000bf66270 */
[----:B------:R-:W3:Y:S04]  /*2810*/  @!P4 LDS R13, [R36+0x2e00] ;  /* 0x002e0000240dc984 */ /* 0x000ee80000000800 */
[----:B------:R-:W4:Y:S01]  /*2820*/  @!P1 LDS R33, [R36+0x1e40] ;  /* 0x001e400024219984 */ /* 0x000f220000000800 */
[----:B0-----:R-:W-:-:S04]  /*2830*/  FFMA R44, R44, R21, R46 ;  /* 0x000000152c2c7223 */ /* 0x001fc8000000002e */
[----:B-1----:R-:W-:Y:S01]  /*2840*/  FFMA R46, R15, R22, R44 ;  /* 0x000000160f2e7223 */ /* 0x002fe2000000002c */
[----:B------:R-:W-:Y:S02]  /*2850*/  HFMA2 R15, -RZ, RZ, 0, 0 ;  /* 0x00000000ff0f7431 */ /* 0x000fe400000001ff */
[----:B------:R-:W-:Y:S02]  /*2860*/  HFMA2 R44, -RZ, RZ, 0, 0 ;  /* 0x00000000ff2c7431 */ /* 0x000fe400000001ff */
[----:B--2---:R-:W-:Y:S01]  /*2870*/  FFMA R35, R35, R31, R38 ;  /* 0x0000001f23237223 */ /* 0x004fe20000000026 */
[----:B------:R-:W-:Y:S02]  /*2880*/  IMAD.MOV.U32 R38, RZ, RZ, RZ ;  /* 0x000000ffff267224 */ /* 0x000fe400078e00ff */
[----:B---3--:R-:W-:Y:S01]  /*2890*/  FFMA R13, R13, R27, R40 ;  /* 0x0000001b0d0d7223 */ /* 0x008fe20000000028 */
[----:B------:R-:W-:-:S03]  /*28a0*/  MOV R40, RZ ;  /* 0x000000ff00287202 */ /* 0x000fc60000000f00 */
[----:B------:R-:W0:Y:S01]  /*28b0*/  @!P3 LDS R38, [R36+0x2c0] ;  /* 0x0002c0002426b984 */ /* 0x000e220000000800 */
[----:B----4-:R-:W-:Y:S01]  /*28c0*/  FFMA R33, R33, R23, R42 ;  /* 0x0000001721217223 */ /* 0x010fe2000000002a */
[----:B------:R-:W-:Y:S02]  /*28d0*/  MOV R42, RZ ;  /* 0x000000ff002a7202 */ /* 0x000fe40000000f00 */
[----:B------:R-:W1:Y:S04]  /*28e0*/  @!P4 LDS R15, [R36+0x3200] ;  /* 0x00320000240fc984 */ /* 0x000e680000000800 */
[----:B------:R-:W2:Y:S04]  /*28f0*/  @!P1 LDS R40, [R36+0x2240] ;  /* 0x0022400024289984 */ /* 0x000ea80000000800 */
[----:B------:R-:W3:Y:S04]  /*2900*/  @!P0 LDS R44, [R36+0x1e80] ;  /* 0x001e8000242c8984 */ /* 0x000ee80000000800 */
[----:B------:R-:W4:Y:S01]  /*2910*/  @!P3 LDS R42, [R36+0x6c0] ;  /* 0x0006c000242ab984 */ /* 0x000f220000000800 */
[----:B0-----:R-:W-:Y:S01]  /*2920*/  FFMA R11, R16, R38, R11 ;  /* 0x00000026100b7223 */ /* 0x001fe2000000000b */
[----:B-1----:R-:W-:Y:S01]  /*2930*/  FFMA R38, R28, R15, R13 ;  /* 0x0000000f1c267223 */ /* 0x002fe2000000000d */
[----:B------:R-:W-:-:S02]  /*2940*/  HFMA2 R13, -RZ, RZ, 0, 0 ;  /* 0x00000000ff0d7431 */ /* 0x000fc400000001ff */
[----:B--2---:R-:W-:Y:S01]  /*2950*/  FFMA R40, R24, R40, R33 ;  /* 0x0000002818287223 */ /* 0x004fe20000000021 */
[----:B------:R-:W-:Y:S02]  /*2960*/  HFMA2 R33, -RZ, RZ, 0, 0 ;  /* 0x00000000ff217431 */ /* 0x000fe400000001ff */
[----:B---3--:R-:W-:Y:S01]  /*2970*/  FFMA R15, R44, R23, R46 ;  /* 0x000000172c0f7223 */ /* 0x008fe2000000002e */
[----:B------:R-:W-:Y:S01]  /*2980*/  MOV R44, RZ ;  /* 0x000000ff002c7202 */ /* 0x000fe20000000f00 */
[----:B------:R-:W0:Y:S01]  /*2990*/  @!P1 LDS R13, [R36+0x2640] ;  /* 0x00264000240d9984 */ /* 0x000e220000000800 */
[----:B----4-:R-:W-:Y:S01]  /*29a0*/  FFMA R46, R42, R17, R11 ;  /* 0x000000112a2e7223 */ /* 0x010fe2000000000b */
[----:B------:R-:W-:Y:S01]  /*29b0*/  IMAD.MOV.U32 R11, RZ, RZ, RZ ;  /* 0x000000ffff0b7224 */ /* 0x000fe200078e00ff */
[----:B------:R-:W-:Y:S01]  /*29c0*/  MOV R42, RZ ;  /* 0x000000ff002a7202 */ /* 0x000fe20000000f00 */
[----:B------:R-:W1:Y:S04]  /*29d0*/  @!P3 LDS R33, [R36+0xac0] ;  /* 0x000ac0002421b984 */ /* 0x000e680000000800 */
        /* <DEDUP_REMOVED lines=8> */
[----:B------:R-:W-:Y:S01]  /*2a60*/  IMAD.MOV.U32 R15, RZ, RZ, RZ ;  /* 0x000000ffff0f7224 */ /* 0x000fe200078e00ff */
[----:B------:R-:W-:Y:S01]  /*2a70*/  MOV R44, RZ ;  /* 0x000000ff002c7202 */ /* 0x000fe20000000f00 */
[----:B----4-:R-:W-:Y:S01]  /*2a80*/  FFMA R46, R42, R19, R33 ;  /* 0x000000132a2e7223 */ /* 0x010fe20000000021 */
[----:B------:R-:W-:Y:S01]  /*2a90*/  HFMA2 R33, -RZ, RZ, 0, 0 ;  /* 0x00000000ff217431 */ /* 0x000fe200000001ff */
[----:B------:R-:W-:Y:S01]  /*2aa0*/  MOV R42, RZ ;  /* 0x000000ff002a7202 */ /* 0x000fe20000000f00 */
[----:B------:R-:W0:Y:S04]  /*2ab0*/  @!P4 LDS R38, [R36+0x3a00] ;  /* 0x003a00002426c984 */ /* 0x000e280000000800 */
[----:B------:R-:W1:Y:S04]  /*2ac0*/  @!P3 LDS R15, [R36+0x12c0] ;  /* 0x0012c000240fb984 */ /* 0x000e680000000800 */
[----:B------:R-:W2:Y:S04]  /*2ad0*/  @!P3 LDS R42, [R36+0x16c0] ;  /* 0x0016c000242ab984 */ /* 0x000ea80000000800 */
[----:B------:R-:W3:Y:S04]  /*2ae0*/  @!P0 LDS R33, [R36+0x2680] ;  /* 0x0026800024218984 */ /* 0x000ee80000000800 */
[----:B------:R-:W4:Y:S01]  /*2af0*/  @!P1 LDS R44, [R36+0x2a40] ;  /* 0x002a4000242c9984 */ /* 0x000f220000000800 */
[----:B0-----:R-:W-:Y:S01]  /*2b00*/  FFMA R38, R38, R30, R11 ;  /* 0x0000001e26267223 */ /* 0x001fe2000000000b */
[----:B------:R-:W-:-:S02]  /*2b10*/  HFMA2 R11, -RZ, RZ, 0, 0 ;  /* 0x00000000ff0b7431 */ /* 0x000fc400000001ff */
[----:B-1----:R-:W-:-:S04]  /*2b20*/  FFMA R46, R20, R15, R46 ;  /* 0x0000000f142e7223 */ /* 0x002fc8000000002e */
[----:B--2---:R-:W-:Y:S01]  /*2b30*/  FFMA R46, R42, R21, R46 ;  /* 0x000000152a2e7223 */ /* 0x004fe2000000002e */
[----:B------:R-:W-:Y:S01]  /*2b40*/  HFMA2 R42, -RZ, RZ, 0, 0 ;  /* 0x00000000ff2a7431 */ /* 0x000fe200000001ff */
[----:B------:R-:W0:Y:S01]  /*2b50*/  @!P1 LDS R11, [R36+0x2e40] ;  /* 0x002e4000240b9984 */ /* 0x000e220000000800 */
[----:B---3--:R-:W-:Y:S01]  /*2b60*/  FFMA R15, R33, R25, R40 ;  /* 0x00000019210f7223 */ /* 0x008fe20000000028 */
[----:B------:R-:W-:Y:S01]  /*2b70*/  IMAD.MOV.U32 R33, RZ, RZ, RZ ;  /* 0x000000ffff217224 */ /* 0x000fe200078e00ff */
[----:B------:R-:W-:Y:S01]  /*2b80*/  MOV R40, RZ ;  /* 0x000000ff00287202 */ /* 0x000fe20000000f00 */
[----:B----4-:R-:W-:Y:S01]  /*2b90*/  FFMA R44, R44, R26, R13 ;  /* 0x0000001a2c2c7223 */ /* 0x010fe2000000000d */
[----:B------:R-:W-:-:S03]  /*2ba0*/  MOV R13, RZ ;  /* 0x000000ff000d7202 */ /* 0x000fc60000000f00 */
[----:B------:R-:W1:Y:S01]  /*2bb0*/  @!P4 LDS R33, [R36+0x3e00] ;  /* 0x003e00002421c984 */ /* 0x000e620000000800 */
[----:B------:R-:W-:-:S03]  /*2bc0*/  ISETP.GE.AND P4, PT, R14, UR11, PT ;  /* 0x0000000b0e007c0c */ /* 0x000fc6000bf86270 */
[----:B------:R-:W2:Y:S04]  /*2bd0*/  @!P0 LDS R40, [R36+0x2a80] ;  /* 0x002a800024288984 */ /* 0x000ea80000000800 */
[----:B------:R-:W3:Y:S04]  /*2be0*/  @!P3 LDS R42, [R36+0x1ac0] ;  /* 0x001ac000242ab984 */ /* 0x000ee80000000800 */
[----:B------:R-:W4:Y:S01]  /*2bf0*/  @!P2 LDS R13, [R36+0x300] ;  /* 0x00030000240da984 */ /* 0x000f220000000800 */
[----:B0-----:R-:W-:Y:S01]  /*2c00*/  FFMA R11, R11, R27, R44 ;  /* 0x0000001b0b0b7223 */ /* 0x001fe2000000002c */
[----:B------:R-:W-:-:S02]  /*2c10*/  HFMA2 R44, -RZ, RZ, 0, 0 ;  /* 0x00000000ff2c7431 */ /* 0x000fc400000001ff */
[----:B-1----:R-:W-:Y:S01]  /*2c20*/  FFMA R33, R33, R31, R38 ;  /* 0x0000001f21217223 */ /* 0x002fe20000000026 */
[----:B------:R-:W-:-:S03]  /*2c30*/  IMAD.MOV.U32 R38, RZ, RZ, RZ ;  /* 0x000000ffff267224 */ /* 0x000fc600078e00ff */
[----:B------:R-:W-:Y:S01]  /*2c40*/  @!P1 LDS R44, [R36+0x3240] ;  /* 0x00324000242c9984 */ /* 0x000fe20000000800 */
[----:B--2---:R-:W-:Y:S01]  /*2c50*/  FFMA R40, R40, R26, R15 ;  /* 0x0000001a28287223 */ /* 0x004fe2000000000f */
[----:B------:R-:W-:Y:S02]  /*2c60*/  MOV R15, RZ ;  /* 0x000000ff000f7202 */ /* 0x000fe40000000f00 */
[----:B------:R-:W0:Y:S01]  /*2c70*/  @!P2 LDS R38, [R36+0x700] ;  /* 0x000700002426a984 */ /* 0x000e220000000800 */
[----:B---3--:R-:W-:-:S03]  /*2c80*/  FFMA R42, R42, R22, R46 ;  /* 0x000000162a2a7223 */ /* 0x008fc6000000002e */
[----:B------:R-:W1:Y:S01]  /*2c90*/  @!P0 LDS R15, [R36+0x2e80] ;  /* 0x002e8000240f8984 */ /* 0x000e620000000800 */
[----:B----4-:R-:W-:Y:S01]  /*2ca0*/  FFMA R46, R16, R13, R9 ;  /* 0x0000000d102e7223 */ /* 0x010fe20000000009 */
[----:B------:R-:W-:Y:S01]  /*2cb0*/  MOV R9, RZ ;  /* 0x000000ff00097202 */ /* 0x000fe20000000f00 */
[----:B------:R-:W-:-:S05]  /*2cc0*/  HFMA2 R13, -RZ, RZ, 0, 0 ;  /* 0x00000000ff0d7431 */ /* 0x000fca00000001ff */
[----:B------:R-:W2:Y:S04]  /*2cd0*/  @!P2 LDS R9, [R36+0xb00] ;  /* 0x000b00002409a984 */ /* 0x000ea80000000800 */
[----:B------:R-:W3:Y:S01]  /*2ce0*/  @!P3 LDS R13, [R36+0x1ec0] ;  /* 0x001ec000240db984 */ /* 0x000ee20000000800 */
[----:B0-----:R-:W-:Y:S01]  /*2cf0*/  FFMA R46, R38, R17, R46 ;  /* 0x00000011262e7223 */ /* 0x001fe2000000002e */
[----:B------:R-:W-:Y:S01]  /*2d00*/  FFMA R38, R28, R44, R11 ;  /* 0x0000002c1c267223 */ /* 0x000fe2000000000b */
[----:B------:R-:W-:Y:S02]  /*2d10*/  HFMA2 R44, -RZ, RZ, 0, 0 ;  /* 0x00000000ff2c7431 */ /* 0x000fe400000001ff */
[----:B-1----:R-:W-:Y:S01]  /*2d20*/  FFMA R11, R15, R27, R40 ;  /* 0x0000001b0f0b7223 */ /* 0x002fe20000000028 */
[----:B------:R-:W-:Y:S01]  /*2d30*/  HFMA2 R40, -RZ, RZ, 0, 0 ;  /* 0x00000000ff287431 */ /* 0x000fe200000001ff */
[----:B------:R-:W-:Y:S01]  /*2d40*/  MOV R15, RZ ;  /* 0x000000ff000f7202 */ /* 0x000fe20000000f00 */
[----:B--2---:R-:W-:Y:S01]  /*2d50*/  FFMA R46, R9, R18, R46 ;  /* 0x00000012092e7223 */ /* 0x004fe2000000002e */
[----:B------:R-:W-:Y:S01]  /*2d60*/  IMAD.MOV.U32 R9, RZ, RZ, RZ ;  /* 0x000000ffff097224 */ /* 0x000fe200078e00ff */
[----:B------:R-:W-:Y:S01]  /*2d70*/  @!P0 LDS R44, [R36+0x3280] ;  /* 0x00328000242c8984 */ /* 0x000fe20000000800 */
[----:B---3--:R-:W-:-:S03]  /*2d80*/  FFMA R13, R13, R23, R42 ;  /* 0x000000170d0d7223 */ /* 0x008fc6000000002a */
[----:B------:R-:W-:Y:S01]  /*2d90*/  @!P2 LDS R40, [R36+0xf00] ;  /* 0x000f00002428a984 */ /* 0x000fe20000000800 */
[----:B------:R-:W-:-:S03]  /*2da0*/  MOV R42, RZ ;  /* 0x000000ff002a7202 */ /* 0x000fc60000000f00 */
[----:B------:R-:W0:Y:S04]  /*2db0*/  @!P1 LDS R9, [R36+0x3640] ;  /* 0x0036400024099984 */ /* 0x000e280000000800 */
[----:B------:R-:W1:Y:S04]  /*2dc0*/  @!P2 LDS R15, [R36+0x1300] ;  /* 0x00130000240fa984 */ /* 0x000e680000000800 */
[----:B------:R-:W2:Y:S01]  /*2dd0*/  @!P3 LDS R42, [R36+0x22c0] ;  /* 0x0022c000242ab984 */ /* 0x000ea20000000800 */
[----:B0-----:R-:W-:Y:S01]  /*2de0*/  FFMA R9, R9, R29, R38 ;  /* 0x0000001d09097223 */ /* 0x001fe20000000026 */
[----:B------:R-:W-:Y:S01]  /*2df0*/  FFMA R38, R28, R44, R11 ;  /* 0x0000002c1c267223 */ /* 0x000fe2000000000b */
[----:B------:R-:W-:Y:S01]  /*2e00*/  FFMA R11, R40, R19, R46 ;  /* 0x00000013280b7223 */ /* 0x000fe2000000002e */
[----:B------:R-:W-:-:S02]  /*2e10*/  HFMA2 R44, -RZ, RZ, 0, 0 ;  /* 0x00000000ff2c7431 */ /* 0x000fc400000001ff */
[----:B------:R-:W-:Y:S02]  /*2e20*/  IMAD.MOV.U32 R40, RZ, RZ, RZ ;  /* 0x000000ffff287224 */ /* 0x000fe400078e00ff */
[----:B-1----:R-:W-:Y:S01]  /*2e30*/  FFMA R46, R20, R15, R11 ;  /* 0x0000000f142e7223 */ /* 0x002fe2000000000b */
[----:B------:R-:W-:Y:S01]  /*2e40*/  HFMA2 R15, -RZ, RZ, 0, 0 ;  /* 0x00000000ff0f7431 */ /* 0x000fe200000001ff */
[----:B------:R-:W-:Y:S01]  /*2e50*/  MOV R11, RZ ;  /* 0x000000ff000b7202 */ /* 0x000fe20000000f00 */
[----:B--2---:R-:W-:Y:S01]  /*2e60*/  FFMA R42, R24, R42, R13 ;  /* 0x0000002a182a7223 */ /* 0x004fe2000000000d */
[----:B------:R-:W0:Y:S01]  /*2e70*/  @!P2 LDS R40, [R36+0x1700] ;  /* 0x001700002428a984 */ /* 0x000e220000000800 */
[----:B------:R-:W-:-:S03]  /*2e80*/  MOV R13, RZ ;  /* 0x000000ff000d7202 */ /* 0x000fc60000000f00 */
[----:B------:R-:W1:Y:S04]  /*2e90*/  @!P1 LDS R44, [R36+0x3a40] ;  /* 0x003a4000242c9984 */ /* 0x000e680000000800 */
        /* <DEDUP_REMOVED lines=8> */
[----:B------:R-:W-:-:S02]  /*2f20*/  IMAD.MOV.U32 R15, RZ, RZ, RZ ;  /* 0x000000ffff0f7224 */ /* 0x000fc400078e00ff */
[----:B---3--:R-:W-:Y:S01]  /*2f30*/  FFMA R46, R11, R22, R46 ;  /* 0x000000160b2e7223 */ /* 0x008fe2000000002e */
[----:B------:R-:W-:Y:S01]  /*2f40*/  MOV R11, RZ ;  /* 0x000000ff000b7202 */ /* 0x000fe20000000f00 */
[----:B------:R-:W-:Y:S01]  /*2f50*/  @!P4 LDS R9, [R36+0x340] ;  /* 0x000340002409c984 */ /* 0x000fe20000000800 */
[----:B----4-:R-:W-:Y:S01]  /*2f60*/  FFMA R13, R13, R29, R38 ;  /* 0x0000001d0d0d7223 */ /* 0x010fe20000000026 */
[----:B------:R-:W-:Y:S02]  /*2f70*/  HFMA2 R38, -RZ, RZ, 0, 0 ;  /* 0x00000000ff267431 */ /* 0x000fe400000001ff */
[----:B------:R-:W0:Y:S01]  /*2f80*/  @!P1 LDS R15, [R36+0x3e40] ;  /* 0x003e4000240f9984 */ /* 0x000e220000000800 */
[----:B------:R-:W-:-:S03]  /*2f90*/  ISETP.GE.AND P1, PT, R34, UR11, PT ;  /* 0x0000000b22007c0c */ /* 0x000fc6000bf26270 */
[----:B------:R-:W1:Y:S04]  /*2fa0*/  @!P3 LDS R11, [R36+0x2ac0] ;  /* 0x002ac000240bb984 */ /* 0x000e680000000800 */
[----:B------:R-:W2:Y:S04]  /*2fb0*/  @!P2 LDS R44, [R36+0x1f00] ;  /* 0x001f0000242ca984 */ /* 0x000ea80000000800 */
[----:B------:R-:W3:Y:S01]  /*2fc0*/  @!P0 LDS R38, [R36+0x3a80] ;  /* 0x003a800024268984 */ /* 0x000ee20000000800 */
[----:B0-----:R-:W-:Y:S01]  /*2fd0*/  FFMA R15, R15, R31, R40 ;  /* 0x0000001f0f0f7223 */ /* 0x001fe20000000028 */
[----:B-1----:R-:W-:Y:S01]  /*2fe0*/  FFMA R40, R11, R26, R42 ;  /* 0x0000001a0b287223 */ /* 0x002fe2000000002a */
[----:B------:R-:W-:-:S02]  /*2ff0*/  IMAD.MOV.U32 R42, RZ, RZ, RZ ;  /* 0x000000ffff2a7224 */ /* 0x000fc400078e00ff */
[----:B--2---:R-:W-:Y:S01]  /*3000*/  FFMA R11, R44, R23, R46 ;  /* 0x000000172c0b7223 */ /* 0x004fe2000000002e */
[----:B------:R-:W-:Y:S02]  /*3010*/  HFMA2 R44, -RZ, RZ, 0, 0 ;  /* 0x00000000ff2c7431 */ /* 0x000fe400000001ff */
[----:B------:R-:W-:Y:S01]  /*3020*/  FFMA R46, R16, R9, R7 ;  /* 0x00000009102e7223 */ /* 0x000fe20000000007 */
[----:B------:R-:W-:Y:S01]  /*3030*/  MOV R9, RZ ;  /* 0x000000ff00097202 */ /* 0x000fe20000000f00 */
[----:B------:R-:W0:Y:S01]  /*3040*/  @!P4 LDS R42, [R36+0x740] ;  /* 0x00074000242ac984 */ /* 0x000e220000000800 */
[----:B---3--:R-:W-:Y:S01]  /*3050*/  FFMA R38, R38, R30, R13 ;  /* 0x0000001e26267223 */ /* 0x008fe2000000000d */
[----:B------:R-:W-:Y:S01]  /*3060*/  HFMA2 R13, -RZ, RZ, 0, 0 ;  /* 0x00000000ff0d7431 */ /* 0x000fe200000001ff */
[----:B------:R-:W-:Y:S02]  /*3070*/  MOV R7, RZ ;  /* 0x000000ff00077202 */ /* 0x000fe40000000f00 */
[----:B------:R-:W-:Y:S04]  /*3080*/  @!P4 LDS R9, [R36+0xb40] ;  /* 0x000b40002409c984 */ /* 0x000fe80000000800 */
[----:B------:R-:W1:Y:S04]  /*3090*/  @!P2 LDS R44, [R36+0x2300] ;  /* 0x00230000242ca984 */ /* 0x000e680000000800 */
[----:B------:R-:W2:Y:S01]  /*30a0*/  @!P0 LDS R13, [R36+0x3e80] ;  /* 0x003e8000240d8984 */ /* 0x000ea20000000800 */
[----:B------:R-:W-:-:S03]  /*30b0*/  ISETP.GE.AND P0, PT, R32, UR11, PT ;  /* 0x0000000b20007c0c */ /* 0x000fc6000bf06270 */
[----:B------:R-:W3:Y:S01]  /*30c0*/  @!P3 LDS R7, [R36+0x2ec0] ;  /* 0x002ec0002407b984 */ /* 0x000ee20000000800 */
[----:B0-----:R-:W-:Y:S01]  /*30d0*/  FFMA R42, R42, R17, R46 ;  /* 0x000000112a2a7223 */ /* 0x001fe2000000002e */
[----:B-1----:R-:W-:-:S03]  /*30e0*/  FFMA R46, R24, R44, R11 ;  /* 0x0000002c182e7223 */ /* 0x002fc6000000000b */
[----:B------:R-:W-:Y:S01]  /*30f0*/  FFMA R44, R9, R18, R42 ;  /* 0x00000012092c7223 */ /* 0x000fe2000000002a */
[----:B------:R-:W-:Y:S01]  /*3100*/  HFMA2 R42, -RZ, RZ, 0, 0 ;  /* 0x00000000ff2a7431 */ /* 0x000fe200000001ff */
[----:B------:R-:W-:Y:S01]  /*3110*/  MOV R9, RZ ;  /* 0x000000ff00097202 */ /* 0x000fe20000000f00 */
[----:B------:R-:W-:Y:S02]  /*3120*/  HFMA2 R11, -RZ, RZ, 0, 0 ;  /* 0x00000000ff0b7431 */ /* 0x000fe400000001ff */
[----:B--2---:R-:W-:Y:S01]  /*3130*/  FFMA R13, R13, R31, R38 ;  /* 0x0000001f0d0d7223 */ /* 0x004fe20000000026 */
[----:B------:R-:W-:Y:S02]  /*3140*/  IMAD.MOV.U32 R38, RZ, RZ, RZ ;  /* 0x000000ffff267224 */ /* 0x000fe400078e00ff */
[----:B---3--:R-:W-:Y:S01]  /*3150*/  FFMA R7, R7, R27, R40 ;  /* 0x0000001b07077223 */ /* 0x008fe20000000028 */
[----:B------:R-:W-:Y:S01]  /*3160*/  MOV R40, RZ ;  /* 0x000000ff00287202 */ /* 0x000fe20000000f00 */
[----:B------:R-:W-:Y:S04]  /*3170*/  @!P4 LDS R9, [R36+0x1340] ;  /* 0x001340002409c984 */ /* 0x000fe80000000800 */
[----:B------:R-:W0:Y:S04]  /*3180*/  @!P2 LDS R42, [R36+0x2700] ;  /* 0x00270000242aa984 */ /* 0x000e280000000800 */
[----:B------:R-:W1:Y:S04]  /*3190*/  @!P2 LDS R11, [R36+0x2b00] ;  /* 0x002b0000240ba984 */ /* 0x000e680000000800 */
[----:B------:R-:W2:Y:S04]  /*31a0*/  @!P3 LDS R38, [R36+0x32c0] ;  /* 0x0032c0002426b984 */ /* 0x000ea80000000800 */
[----:B------:R-:W3:Y:S01]  /*31b0*/  @!P4 LDS R40, [R36+0xf40] ;  /* 0x000f40002428c984 */ /* 0x000ee20000000800 */
[----:B0-----:R-:W-:Y:S01]  /*31c0*/  FFMA R42, R42, R25, R46 ;  /* 0x000000192a2a7223 */ /* 0x001fe2000000002e */
[----:B------:R-:W-:-:S03]  /*31d0*/  HFMA2 R46, -RZ, RZ, 0, 0 ;  /* 0x00000000ff2e7431 */ /* 0x000fc600000001ff */
[----:B-1----:R-:W-:Y:S01]  /*31e0*/  FFMA R11, R11, R26, R42 ;  /* 0x0000001a0b0b7223 */ /* 0x002fe2000000002a */
[----:B------:R-:W-:Y:S02]  /*31f0*/  HFMA2 R42, -RZ, RZ, 0, 0 ;  /* 0x00000000ff2a7431 */ /* 0x000fe400000001ff */
[----:B--2---:R-:W-:Y:S01]  /*3200*/  FFMA R38, R28, R38, R7 ;  /* 0x000000261c267223 */ /* 0x004fe20000000007 */
[----:B------:R-:W0:Y:S01]  /*3210*/  @!P2 LDS R46, [R36+0x2f00] ;  /* 0x002f0000242ea984 */ /* 0x000e220000000800 */
[----:B---3--:R-:W-:Y:S01]  /*3220*/  FFMA R7, R40, R19, R44 ;  /* 0x0000001328077223 */ /* 0x008fe2000000002c */
[----:B------:R-:W-:Y:S02]  /*3230*/  MOV R40, RZ ;  /* 0x000000ff00287202 */ /* 0x000fe40000000f00 */
[----:B------:R-:W-:Y:S01]  /*3240*/  MOV R44, RZ ;  /* 0x000000ff002c7202 */ /* 0x000fe20000000f00 */
[----:B------:R-:W-:Y:S01]  /*3250*/  FFMA R7, R20, R9, R7 ;  /* 0x0000000914077223 */ /* 0x000fe20000000007 */
[----:B------:R-:W-:Y:S01]  /*3260*/  IMAD.MOV.U32 R9, RZ, RZ, RZ ;  /* 0x000000ffff097224 */ /* 0x000fe200078e00ff */
[----:B------:R-:W1:Y:S04]  /*3270*/  @!P0 LDS R42, [R36+0x380] ;  /* 0x00038000242a8984 */ /* 0x000e680000000800 */
[----:B------:R-:W2:Y:S04]  /*3280*/  @!P0 LDS R40, [R36+0x780] ;  /* 0x0007800024288984 */ /* 0x000ea80000000800 */
[----:B------:R-:W3:Y:S04]  /*3290*/  @!P4 LDS R44, [R36+0x1740] ;  /* 0x00174000242cc984 */ /* 0x000ee80000000800 */
[----:B------:R-:W4:Y:S01]  /*32a0*/  @!P3 LDS R9, [R36+0x36c0] ;  /* 0x0036c0002409b984 */ /* 0x000f220000000800 */
[----:B0-----:R-:W-:Y:S01]  /*32b0*/  FFMA R11, R46, R27, R11 ;  /* 0x0000001b2e0b7223 */ /* 0x001fe2000000000b */
[----:B-1----:R-:W-:Y:S01]  /*32c0*/  FFMA R42, R16, R42, R5 ;  /* 0x0000002a102a7223 */ /* 0x002fe20000000005 */
[----:B------:R-:W-:-:S03]  /*32d0*/  IMAD.MOV.U32 R5, RZ, RZ, RZ ;  /* 0x000000ffff057224 */ /* 0x000fc600078e00ff */
[----:B--2---:R-:W-:Y:S01]  /*32e0*/  FFMA R46, R40, R17, R42 ;  /* 0x00000011282e7223 */ /* 0x004fe2000000002a */
[----:B------:R-:W-:Y:S02]  /*32f0*/  MOV R40, RZ ;  /* 0x000000ff00287202 */ /* 0x000fe40000000f00 */
[----:B------:R-:W-:Y:S01]  /*3300*/  MOV R42, RZ ;  /* 0x000000ff002a7202 */ /* 0x000fe20000000f00 */
[----:B---3--:R-:W-:Y:S01]  /*3310*/  FFMA R7, R44, R21, R7 ;  /* 0x000000152c077223 */ /* 0x008fe20000000007 */
[----:B------:R-:W-:Y:S01]  /*3320*/  HFMA2 R44, -RZ, RZ, 0, 0 ;  /* 0x00000000ff2c7431 */ /* 0x000fe200000001ff */
[----:B------:R-:W0:Y:S01]  /*3330*/  @!P0 LDS R5, [R36+0xb80] ;  /* 0x000b800024058984 */ /* 0x000e220000000800 */
[----:B----4-:R-:W-:Y:S01]  /*3340*/  FFMA R9, R9, R29, R38 ;  /* 0x0000001d09097223 */ /* 0x010fe20000000026 */
[----:B------:R-:W-:Y:S02]  /*3350*/  HFMA2 R38, -RZ, RZ, 0, 0 ;  /* 0x00000000ff267431 */ /* 0x000fe400000001ff */
[----:B------:R-:W1:Y:S04]  /*3360*/  @!P2 LDS R40, [R36+0x3300] ;  /* 0x003300002428a984 */ /* 0x000e680000000800 */
[----:B------:R-:W2:Y:S04]  /*3370*/  @!P0 LDS R42, [R36+0xf80] ;  /* 0x000f8000242a8984 */ /* 0x000ea80000000800 */
[----:B------:R-:W3:Y:S04]  /*3380*/  @!P4 LDS R44, [R36+0x1b40] ;  /* 0x001b4000242cc984 */ /* 0x000ee80000000800 */
[----:B------:R-:W4:Y:S01]  /*3390*/  @!P3 LDS R38, [R36+0x3ac0] ;  /* 0x003ac0002426b984 */ /* 0x000f220000000800 */
[----:B0-----:R-:W-:Y:S01]  /*33a0*/  FFMA R5, R5, R18, R46 ;  /* 0x0000001205057223 */ /* 0x001fe2000000002e */
[----:B-1----:R-:W-:-:S03]  /*33b0*/  FFMA R40, R28, R40, R11 ;  /* 0x000000281c287223 */ /* 0x002fc6000000000b */
[----:B--2---:R-:W-:Y:S01]  /*33c0*/  FFMA R11, R42, R19, R5 ;  /* 0x000000132a0b7223 */ /* 0x004fe20000000005 */
[----:B------:R-:W-:Y:S01]  /*33d0*/  HFMA2 R5, -RZ, RZ, 0, 0 ;  /* 0x00000000ff057431 */ /* 0x000fe200000001ff */
[----:B------:R-:W-:Y:S01]  /*33e0*/  MOV R42, RZ ;  /* 0x000000ff002a7202 */ /* 0x000fe20000000f00 */
[----:B---3--:R-:W-:Y:S01]  /*33f0*/  FFMA R46, R44, R22, R7 ;  /* 0x000000162c2e7223 */ /* 0x008fe20000000007 */
[----:B------:R-:W-:Y:S02]  /*3400*/  IMAD.MOV.U32 R44, RZ, RZ, RZ ;  /* 0x000000ffff2c7224 */ /* 0x000fe400078e00ff */
[----:B------:R-:W-:Y:S02]  /*3410*/  HFMA2 R7, -RZ, RZ, 0, 0 ;  /* 0x00000000ff077431 */ /* 0x000fe400000001ff */
[----:B----4-:R-:W-:Y:S01]  /*3420*/  FFMA R38, R38, R30, R9 ;  /* 0x0000001e26267223 */ /* 0x010fe20000000009 */
[----:B------:R-:W-:Y:S01]  /*3430*/  MOV R9, RZ ;  /* 0x000000ff00097202 */ /* 0x000fe20000000f00 */
[----:B------:R-:W-:Y:S04]  /*3440*/  @!P0 LDS R42, [R36+0x1780] ;  /* 0x00178000242a8984 */ /* 0x000fe80000000800 */
[----:B------:R-:W0:Y:S04]  /*3450*/  @!P4 LDS R44, [R36+0x1f40] ;  /* 0x001f4000242cc984 */ /* 0x000e280000000800 */
[----:B------:R-:W1:Y:S04]  /*3460*/  @!P0 LDS R5, [R36+0x1380] ;  /* 0x0013800024058984 */ /* 0x000e680000000800 */
[----:B------:R-:W2:Y:S04]  /*3470*/  @!P2 LDS R9, [R36+0x3700] ;  /* 0x003700002409a984 */ /* 0x000ea80000000800 */
[----:B------:R-:W3:Y:S01]  /*3480*/  @!P4 LDS R7, [R36+0x2340] ;  /* 0x002340002407c984 */ /* 0x000ee20000000800 */
[----:B0-----:R-:W-:Y:S01]  /*3490*/  FFMA R44, R44, R23, R46 ;  /* 0x000000172c2c7223 */ /* 0x001fe2000000002e */
[----:B-1----:R-:W-:Y:S01]  /*34a0*/  FFMA R11, R20, R5, R11 ;  /* 0x00000005140b7223 */ /* 0x002fe2000000000b */
[----:B--2---:R-:W-:Y:S01]  /*34b0*/  FFMA R5, R9, R29, R40 ;  /* 0x0000001d09057223 */ /* 0x004fe20000000028 */
[----:B------:R-:W-:Y:S01]  /*34c0*/  HFMA2 R9, -RZ, RZ, 0, 0 ;  /* 0x00000000ff097431 */ /* 0x000fe200000001ff */
[----:B------:R-:W-:Y:S01]  /*34d0*/  MOV R40, RZ ;  /* 0x000000ff00287202 */ /* 0x000fe20000000f00 */
[----:B------:R-:W-:Y:S01]  /*34e0*/  FFMA R46, R42, R21, R11 ;  /* 0x000000152a2e7223 */ /* 0x000fe2000000000b */
[----:B---3--:R-:W-:Y:S01]  /*34f0*/  FFMA R48, R24, R7, R44 ;  /* 0x0000000718307223 */ /* 0x008fe2000000002c */
[----:B------:R-:W-:-:S02]  /*3500*/  IMAD.MOV.U32 R44, RZ, RZ, RZ ;  /* 0x000000ffff2c7224 */ /* 0x000fc400078e00ff */
[----:B------:R-:W-:Y:S01]  /*3510*/  HFMA2 R7, -RZ, RZ, 0, 0 ;  /* 0x00000000ff077431 */ /* 0x000fe200000001ff */
[----:B------:R-:W-:Y:S01]  /*3520*/  MOV R42, RZ ;  /* 0x000000ff002a7202 */ /* 0x000fe20000000f00 */
[----:B------:R-:W0:Y:S01]  /*3530*/  @!P1 LDS R40, [R36+0x3c0] ;  /* 0x0003c00024289984 */ /* 0x000e220000000800 */
[----:B------:R-:W-:-:S03]  /*3540*/  IMAD.MOV.U32 R11, RZ, RZ, RZ ;  /* 0x000000ffff0b7224 */ /* 0x000fc600078e00ff */
[----:B------:R-:W1:Y:S04]  /*3550*/  @!P4 LDS R44, [R36+0x2740] ;  /* 0x00274000242cc984 */ /* 0x000e680000000800 */
[----:B------:R-:W2:Y:S04]  /*3560*/  @!P0 LDS R9, [R36+0x1b80] ;  /* 0x001b800024098984 */ /* 0x000ea80000000800 */
[----:B------:R-:W3:Y:S04]  /*3570*/  @!P4 LDS R7, [R36+0x2b40] ;  /* 0x002b40002407c984 */ /* 0x000ee80000000800 */
[----:B------:R-:W4:Y:S04]  /*3580*/  @!P0 LDS R42, [R36+0x1f80] ;  /* 0x001f8000242a8984 */ /* 0x000f280000000800 */
[----:B------:R-:W5:Y:S01]  /*3590*/  @!P3 LDS R11, [R36+0x3ec0] ;  /* 0x003ec000240bb984 */ /* 0x000f620000000800 */
[----:B0-----:R-:W-:Y:S01]  /*35a0*/  FFMA R40, R16, R40, R3 ;  /* 0x0000002810287223 */ /* 0x001fe20000000003 */
[----:B------:R-:W-:-:S02]  /*35b0*/  HFMA2 R16, -RZ, RZ, 0, 0 ;  /* 0x00000000ff107431 */ /* 0x000fc400000001ff */
[----:B-1----:R-:W-:Y:S01]  /*35c0*/  FFMA R44, R44, R25, R48 ;  /* 0x000000192c2c7223 */ /* 0x002fe20000000030 */
[----:B--2---:R-:W-:-:S03]  /*35d0*/  FFMA R9, R9, R22, R46 ;  /* 0x0000001609097223 */ /* 0x004fc6000000002e */
[----:B------:R-:W0:Y:S01]  /*35e0*/  @!P2 LDS R16, [R36+0x3b00] ;  /* 0x003b00002410a984 */ /* 0x000e220000000800 */
[----:B---3--:R-:W-:Y:S01]  /*35f0*/  FFMA R3, R7, R26, R44 ;  /* 0x0000001a07037223 */ /* 0x008fe2000000002c */
[----:B------:R-:W-:Y:S01]  /*3600*/  MOV R7, RZ ;  /* 0x000000ff00077202 */ /* 0x000fe20000000f00 */
[----:B----4-:R-:W-:Y:S01]  /*3610*/  FFMA R44, R42, R23, R9 ;  /* 0x000000172a2c7223 */ /* 0x010fe20000000009 */
[----:B------:R-:W-:Y:S01]  /*3620*/  HFMA2 R9, -RZ, RZ, 0, 0 ;  /* 0x00000000ff097431 */ /* 0x000fe200000001ff */
[----:B------:R-:W-:-:S03]  /*3630*/  MOV R42, RZ ;  /* 0x000000ff002a7202 */ /* 0x000fc60000000f00 */
[----:B------:R-:W-:Y:S01]  /*3640*/  @!P1 LDS R7, [R36+0x7c0] ;  /* 0x0007c00024079984 */ /* 0x000fe20000000800 */
[----:B-----5:R-:W-:Y:S01]  /*3650*/  FFMA R11, R11, R31, R38 ;  /* 0x0000001f0b0b7223 */ /* 0x020fe20000000026 */
[----:B------:R-:W-:Y:S02]  /*3660*/  IMAD.MOV.U32 R38, RZ, RZ, RZ ;  /* 0x000000ffff267224 */ /* 0x000fe400078e00ff */
[----:B------:R-:W1:Y:S04]  /*3670*/  @!P4 LDS R42, [R36+0x2f40] ;  /* 0x002f4000242ac984 */ /* 0x000e680000000800 */
[----:B------:R-:W2:Y:S04]  /*3680*/  @!P0 LDS R9, [R36+0x2380] ;  /* 0x0023800024098984 */ /* 0x000ea80000000800 */
[----:B------:R-:W-:Y:S01]  /*3690*/  @!P1 LDS R38, [R36+0xfc0] ;  /* 0x000fc00024269984 */ /* 0x000fe20000000800 */
[----:B0-----:R-:W-:Y:S01]  /*36a0*/  FFMA R16, R16, R30, R5 ;  /* 0x0000001e10107223 */ /* 0x001fe20000000005 */
[----:B------:R-:W-:-:S06]  /*36b0*/  IMAD.MOV.U32 R5, RZ, RZ, RZ ;  /* 0x000000ffff057224 */ /* 0x000fcc00078e00ff */
[----:B------:R-:W0:Y:S01]  /*36c0*/  @!P4 LDS R5, [R36+0x3340] ;  /* 0x003340002405c984 */ /* 0x000e220000000800 */
[----:B-1----:R-:W-:Y:S01]  /*36d0*/  FFMA R3, R42, R27, R3 ;  /* 0x0000001b2a037223 */ /* 0x002fe20000000003 */
[----:B--2---:R-:W-:Y:S01]  /*36e0*/  FFMA R42, R24, R9, R44 ;  /* 0x00000009182a7223 */ /* 0x004fe2000000002c */
[----:B------:R-:W-:Y:S01]  /*36f0*/  FFMA R44, R7, R17, R40 ;  /* 0x00000011072c7223 */ /* 0x000fe20000000028 */
[----:B------:R-:W-:Y:S01]  /*3700*/  HFMA2 R17, -RZ, RZ, 0, 0 ;  /* 0x00000000ff117431 */ /* 0x000fe200000001ff */
[----:B------:R-:W-:Y:S01]  /*3710*/  MOV R7, RZ ;  /* 0x000000ff00077202 */ /* 0x000fe20000000f00 */
[----:B------:R-:W-:Y:S01]  /*3720*/  HFMA2 R9, -RZ, RZ, 0, 0 ;  /* 0x00000000ff097431 */ /* 0x000fe200000001ff */
[----:B------:R-:W-:-:S04]  /*3730*/  MOV R40, RZ ;  /* 0x000000ff00287202 */ /* 0x000fc80000000f00 */
[----:B------:R-:W-:Y:S04]  /*3740*/  @!P0 LDS R7, [R36+0x2b80] ;  /* 0x002b800024078984 */ /* 0x000fe80000000800 */
[----:B------:R-:W1:Y:S04]  /*3750*/  @!P1 LDS R17, [R36+0xbc0] ;  /* 0x000bc00024119984 */ /* 0x000e680000000800 */
[----:B------:R-:W2:Y:S04]  /*3760*/  @!P0 LDS R9, [R36+0x2780] ;  /* 0x0027800024098984 */ /* 0x000ea80000000800 */
[----:B------:R-:W3:Y:S01]  /*3770*/  @!P4 LDS R40, [R36+0x3740] ;  /* 0x003740002428c984 */ /* 0x000ee20000000800 */
[----:B0-----:R-:W-:Y:S01]  /*3780*/  FFMA R3, R28, R5, R3 ;  /* 0x000000051c037223 */ /* 0x001fe20000000003 */
[----:B------:R-:W-:-:S06]  /*3790*/  HFMA2 R5, -RZ, RZ, 0, 0 ;  /* 0x00000000ff057431 */ /* 0x000fcc00000001ff */
[----:B------:R-:W0:Y:S01]  /*37a0*/  @!P1 LDS R5, [R36+0x13c0] ;  /* 0x0013c00024059984 */ /* 0x000e220000000800 */
[----:B-1----:R-:W-:Y:S01]  /*37b0*/  FFMA R17, R17, R18, R44 ;  /* 0x0000001211117223 */ /* 0x002fe2000000002c */
[----:B------:R-:W-:Y:S01]  /*37c0*/  MOV R44, RZ ;  /* 0x000000ff002c7202 */ /* 0x000fe20000000f00 */
[----:B------:R-:W-:Y:S02]  /*37d0*/  HFMA2 R18, -RZ, RZ, 0, 0 ;  /* 0x00000000ff127431 */ /* 0x000fe400000001ff */
[----:B------:R-:W-:Y:S01]  /*37e0*/  FFMA R19, R38, R19, R17 ;  /* 0x0000001326137223 */ /* 0x000fe20000000011 */
[----:B------:R-:W-:Y:S01]  /*37f0*/  HFMA2 R17, -RZ, RZ, 0, 0 ;  /* 0x00000000ff117431 */ /* 0x000fe200000001ff */
[----:B------:R-:W-:Y:S01]  /*3800*/  MOV R38, RZ ;  /* 0x000000ff00267202 */ /* 0x000fe20000000f00 */
[----:B------:R-:W1:Y:S01]  /*3810*/  @!P1 LDS R44, [R36+0x17c0] ;  /* 0x0017c000242c9984 */ /* 0x000e620000000800 */
[----:B--2---:R-:W-:Y:S01]  /*3820*/  FFMA R42, R9, R25, R42 ;  /* 0x00000019092a7223 */ /* 0x004fe2000000002a */
[----:B------:R-:W-:-:S02]  /*3830*/  HFMA2 R9, -RZ, RZ, 0, 0 ;  /* 0x00000000ff097431 */ /* 0x000fc400000001ff */
[----:B---3--:R-:W-:Y:S01]  /*3840*/  FFMA R3, R40, R29, R3 ;  /* 0x0000001d28037223 */ /* 0x008fe20000000003 */
[----:B------:R-:W-:Y:S01]  /*3850*/  MOV R40, RZ ;  /* 0x000000ff00287202 */ /* 0x000fe20000000f00 */
[----:B------:R-:W2:Y:S01]  /*3860*/  @!P4 LDS R38, [R36+0x3b40] ;  /* 0x003b40002426c984 */ /* 0x000ea20000000800 */
[----:B------:R-:W-:Y:S01]  /*3870*/  FFMA R42, R7, R26, R42 ;  /* 0x0000001a072a7223 */ /* 0x000fe2000000002a */
[----:B------:R-:W-:Y:S02]  /*3880*/  IMAD.MOV.U32 R7, RZ, RZ, RZ ;  /* 0x000000ffff077224 */ /* 0x000fe400078e00ff */
[----:B------:R-:W3:Y:S04]  /*3890*/  @!P1 LDS R17, [R36+0x1bc0] ;  /* 0x001bc00024119984 */ /* 0x000ee80000000800 */
[----:B------:R-:W4:Y:S04]  /*38a0*/  @!P0 LDS R9, [R36+0x2f80] ;  /* 0x002f800024098984 */ /* 0x000f280000000800 */
[----:B------:R-:W5:Y:S04]  /*38b0*/  @!P0 LDS R7, [R36+0x3380] ;  /* 0x0033800024078984 */ /* 0x000f680000000800 */
[----:B------:R-:W5:Y:S01]  /*38c0*/  @!P1 LDS R18, [R36+0x1fc0] ;  /* 0x001fc00024129984 */ /* 0x000f620000000800 */
[----:B0-----:R-:W-:Y:S01]  /*38d0*/  FFMA R5, R20, R5, R19 ;  /* 0x0000000514057223 */ /* 0x001fe20000000013 */
[----:B------:R-:W-:-:S02]  /*38e0*/  MOV R19, RZ ;  /* 0x000000ff00137202 */ /* 0x000fc40000000f00 */
[----:B------:R-:W0:Y:S04]  /*38f0*/  @!P0 LDS R40, [R36+0x3780] ;  /* 0x0037800024288984 */ /* 0x000e280000000800 */
[----:B------:R-:W-:Y:S01]  /*3900*/  @!P1 LDS R19, [R36+0x3bc0] ;  /* 0x003bc00024139984 */ /* 0x000fe20000000800 */
[----:B-1----:R-:W-:Y:S01]  /*3910*/  FFMA R44, R44, R21, R5 ;  /* 0x000000152c2c7223 */ /* 0x002fe20000000005 */
[----:B------:R-:W-:Y:S02]  /*3920*/  MOV R5, RZ ;  /* 0x000000ff00057202 */ /* 0x000fe40000000f00 */
[----:B------:R-:W-:Y:S01]  /*3930*/  CS2R R20, SRZ ;  /* 0x0000000000147805 */ /* 0x000fe2000001ff00 */
[----:B--2---:R-:W-:Y:S01]  /*3940*/  FFMA R38, R38, R30, R3 ;  /* 0x0000001e26267223 */ /* 0x004fe20000000003 */
[----:B------:R-:W-:-:S02]  /*3950*/  IMAD.MOV.U32 R3, RZ, RZ, RZ ;  /* 0x000000ffff037224 */ /* 0x000fc400078e00ff */
[----:B------:R-:W1:Y:S01]  /*3960*/  @!P1 LDS R5, [R36+0x23c0] ;  /* 0x0023c00024059984 */ /* 0x000e620000000800 */
[----:B---3--:R-:W-:Y:S01]  /*3970*/  FFMA R17, R17, R22, R44 ;  /* 0x0000001611117223 */ /* 0x008fe2000000002c */
[----:B------:R-:W-:Y:S02]  /*3980*/  HFMA2 R22, -RZ, RZ, 0, 0 ;  /* 0x00000000ff167431 */ /* 0x000fe400000001ff */
[----:B------:R-:W2:Y:S01]  /*3990*/  @!P1 LDS R20, [R36+0x27c0] ;  /* 0x0027c00024149984 */ /* 0x000ea20000000800 */
[----:B------:R-:W-:Y:S02]  /*39a0*/  HFMA2 R44, -RZ, RZ, 0, 0 ;  /* 0x00000000ff2c7431 */ /* 0x000fe400000001ff */
[----:B----4-:R-:W-:Y:S01]  /*39b0*/  FFMA R9, R9, R27, R42 ;  /* 0x0000001b09097223 */ /* 0x010fe2000000002a */
[----:B------:R-:W-:Y:S01]  /*39c0*/  MOV R42, RZ ;  /* 0x000000ff002a7202 */ /* 0x000fe20000000f00 */
[----:B------:R-:W3:Y:S02]  /*39d0*/  @!P1 LDS R3, [R36+0x2bc0] ;  /* 0x002bc00024039984 */ /* 0x000ee40000000800 */
[----:B-----5:R-:W-:Y:S01]  /*39e0*/  FFMA R7, R28, R7, R9 ;  /* 0x000000071c077223 */ /* 0x020fe20000000009 */
[----:B------:R-:W-:Y:S01]  /*39f0*/  IMAD.MOV.U32 R9, RZ, RZ, RZ ;  /* 0x000000ffff097224 */ /* 0x000fe200078e00ff */
[----:B------:R-:W-:Y:S01]  /*3a00*/  @!P1 LDS R21, [R36+0x33c0] ;  /* 0x0033c00024159984 */ /* 0x000fe20000000800 */
[----:B------:R-:W-:Y:S01]  /*3a10*/  FFMA R23, R18, R23, R17 ;  /* 0x0000001712177223 */ /* 0x000fe20000000011 */
[----:B------:R-:W-:-:S02]  /*3a20*/  HFMA2 R17, -RZ, RZ, 0, 0 ;  /* 0x00000000ff117431 */ /* 0x000fc400000001ff */
[----:B------:R-:W4:Y:S01]  /*3a30*/  @!P1 LDS R22, [R36+0x2fc0] ;  /* 0x002fc00024169984 */ /* 0x000f220000000800 */
[----:B------:R-:W-:Y:S02]  /*3a40*/  HFMA2 R18, -RZ, RZ, 0, 0 ;  /* 0x00000000ff127431 */ /* 0x000fe400000001ff */
[----:B0-----:R-:W-:Y:S01]  /*3a50*/  FFMA R7, R40, R29, R7 ;  /* 0x0000001d28077223 */ /* 0x001fe20000000007 */
[----:B------:R-:W-:Y:S01]  /*3a60*/  MOV R40, RZ ;  /* 0x000000ff00287202 */ /* 0x000fe20000000f00 */
[----:B------:R-:W0:Y:S04]  /*3a70*/  @!P1 LDS R44, [R36+0x37c0] ;  /* 0x0037c000242c9984 */ /* 0x000e280000000800 */
[----:B------:R-:W5:Y:S04]  /*3a80*/  @!P0 LDS R42, [R36+0x3b80] ;  /* 0x003b8000242a8984 */ /* 0x000f680000000800 */
[----:B------:R-:W5:Y:S04]  /*3a90*/  @!P2 LDS R9, [R36+0x3f00] ;  /* 0x003f00002409a984 */ /* 0x000f680000000800 */
[----:B------:R-:W5:Y:S04]  /*3aa0*/  @!P4 LDS R17, [R36+0x3f40] ;  /* 0x003f40002411c984 */ /* 0x000f680000000800 */
[----:B------:R-:W5:Y:S04]  /*3ab0*/  @!P0 LDS R40, [R36+0x3f80] ;  /* 0x003f800024288984 */ /* 0x000f680000000800 */
[----:B------:R-:W5:Y:S01]  /*3ac0*/  @!P1 LDS R18, [R36+0x3fc0] ;  /* 0x003fc00024129984 */ /* 0x000f620000000800 */
[----:B-1----:R-:W-:-:S04]  /*3ad0*/  FFMA R5, R24, R5, R23 ;  /* 0x0000000518057223 */ /* 0x002fc80000000017 */
[----:B--2---:R-:W-:-:S04]  /*3ae0*/  FFMA R20, R20, R25, R5 ;  /* 0x0000001914147223 */ /* 0x004fc80000000005 */
[----:B---3--:R-:W-:-:S04]  /*3af0*/  FFMA R3, R3, R26, R20 ;  /* 0x0000001a03037223 */ /* 0x008fc80000000014 */
[----:B----4-:R-:W-:-:S04]  /*3b00*/  FFMA R3, R22, R27, R3 ;  /* 0x0000001b16037223 */ /* 0x010fc80000000003 */
[----:B------:R-:W-:-:S04]  /*3b10*/  FFMA R3, R28, R21, R3 ;  /* 0x000000151c037223 */ /* 0x000fc80000000003 */
[----:B0-----:R-:W-:Y:S01]  /*3b20*/  FFMA R44, R44, R29, R3 ;  /* 0x0000001d2c2c7223 */ /* 0x001fe20000000003 */
[----:B-----5:R-:W-:-:S03]  /*3b30*/  FFMA R5, R42, R30, R7 ;  /* 0x0000001e2a057223 */ /* 0x020fc60000000007 */
[----:B------:R-:W-:Y:S01]  /*3b40*/  FFMA R19, R19, R30, R44 ;  /* 0x0000001e13137223 */ /* 0x000fe2000000002c */
[-C--:B------:R-:W-:Y:S01]  /*3b50*/  FFMA R9, R9, R31.reuse, R16 ;  /* 0x0000001f09097223 */ /* 0x080fe20000000010 */
[-C--:B------:R-:W-:Y:S01]  /*3b60*/  FFMA R7, R17, R31.reuse, R38 ;  /* 0x0000001f11077223 */ /* 0x080fe20000000026 */
[-C--:B------:R-:W-:Y:S01]  /*3b70*/  FFMA R5, R40, R31.reuse, R5 ;  /* 0x0000001f28057223 */ /* 0x080fe20000000005 */
[----:B------:R-:W-:-:S07]  /*3b80*/  FFMA R3, R18, R31, R19 ;  /* 0x0000001f12037223 */ /* 0x000fce0000000013 */
.L_x_17:
[----:B------:R-:W-:Y:S05]  /*3b90*/  BSYNC.RECONVERGENT B0 ;  /* 0x0000000000007941 */ /* 0x000fea0003800200 */
.L_x_16:
[----:B------:R-:W2:Y:S01]  /*3ba0*/  LDCU UR6, c[0x0][0x3a0] ;  /* 0x00007400ff0677ac */ /* 0x000ea20008000800 */
[----:B------:R-:W-:-:S04]  /*3bb0*/  UIADD3 UR4, UPT, UPT, UR4, 0x10, URZ ;  /* 0x0000001004047890 */ /* 0x000fc8000fffe0ff */
[----:B--2---:R-:W-:Y:S01]  /*3bc0*/  UISETP.GE.AND UP0, UPT, UR4, UR6, UPT ;  /* 0x000000060400728c */ /* 0x004fe2000bf06270 */
[----:B------:R-:W-:Y:S08]  /*3bd0*/  BAR.SYNC.DEFER_BLOCKING 0x0 ;  /* 0x0000000000007b1d */ /* 0x000ff00000010000 */
[----:B------:R-:W-:Y:S05]  /*3be0*/  BRA.U !UP0, `(.L_x_18) ;  /* 0xffffffc508b87547 */ /* 0x000fea000b83ffff */
.L_x_0:
[----:B------:R-:W3:Y:S02]  /*3bf0*/  LDCU UR6, c[0x0][0x398] ;  /* 0x00007300ff0677ac */ /* 0x000ee40008000800 */
[----:B---3--:R-:W-:-:S13]  /*3c00*/  ISETP.GE.AND P0, PT, R2, UR6, PT ;  /* 0x0000000602007c0c */ /* 0x008fda000bf06270 */
[----:B--2---:R-:W-:Y:S05]  /*3c10*/  @P0 EXIT ;  /* 0x000000000000094d */ /* 0x004fea0003800000 */
[----:B------:R-:W2:Y:S01]  /*3c20*/  LDCU UR6, c[0x0][0x39c] ;  /* 0x00007380ff0677ac */ /* 0x000ea20008000800 */
[C---:B------:R-:W-:Y:S01]  /*3c30*/  IADD3 R0, PT, PT, R4.reuse, 0x10, RZ ;  /* 0x0000001004007810 */ /* 0x040fe20007ffe0ff */
[C---:B------:R-:W-:Y:S01]  /*3c40*/  VIADD R6, R4.reuse, 0x20 ;  /* 0x0000002004067836 */ /* 0x040fe20000000000 */
[C---:B------:R-:W-:Y:S01]  /*3c50*/  IADD3 R8, PT, PT, R4.reuse, 0x40, RZ ;  /* 0x0000004004087810 */ /* 0x040fe20007ffe0ff */
[----:B------:R-:W3:Y:S01]  /*3c60*/  LDCU.64 UR4, c[0x0][0x390] ;  /* 0x00007200ff0477ac */ /* 0x000ee20008000a00 */
[----:B--2---:R-:W-:Y:S01]  /*3c70*/  ISETP.GE.AND P2, PT, R4, UR6, PT ;  /* 0x0000000604007c0c */ /* 0x004fe2000bf46270 */
[----:B------:R-:W-:Y:S01]  /*3c80*/  IMAD R19, R2, UR6, RZ ;  /* 0x0000000602137c24 */ /* 0x000fe2000f8e02ff */
[----:B------:R-:W-:Y:S02]  /*3c90*/  ISETP.GE.AND P4, PT, R0, UR6, PT ;  /* 0x0000000600007c0c */ /* 0x000fe4000bf86270 */
[----:B------:R-:W-:Y:S02]  /*3ca0*/  SHF.R.S32.HI R0, RZ, 0x1f, R4 ;  /* 0x0000001fff007819 */ /* 0x000fe40000011404 */
[----:B------:R-:W-:-:S02]  /*3cb0*/  IADD3 R2, P1, PT, R4, R19, RZ ;  /* 0x0000001304027210 */ /* 0x000fc40007f3e0ff */
[----:B------:R-:W-:Y:S02]  /*3cc0*/  ISETP.GE.AND P5, PT, R6, UR6, PT ;  /* 0x0000000606007c0c */ /* 0x000fe4000bfa6270 */
[C---:B------:R-:W-:Y:S02]  /*3cd0*/  IADD3 R6, PT, PT, R4.reuse, 0x30, RZ ;  /* 0x0000003004067810 */ /* 0x040fe40007ffe0ff */
[----:B0-----:R-:W-:Y:S01]  /*3ce0*/  LEA.HI.X.SX32 R23, R19, R0, 0x1, P1 ;  /* 0x0000000013177211 */ /* 0x001fe200008f0eff */
[----:B-1----:R-:W4:Y:S01]  /*3cf0*/  @!P2 LDC.64 R16, c[0x0][0x390] ;  /* 0x0000e400ff10ab82 */ /* 0x002f220000000a00 */
[C---:B------:R-:W-:Y:S01]  /*3d00*/  @!P2 IADD3 R21, PT, PT, R4.reuse, R19, RZ ;  /* 0x000000130415a210 */ /* 0x040fe20007ffe0ff */
[----:B------:R-:W-:Y:S01]  /*3d10*/  VIADD R0, R4, 0x60 ;  /* 0x0000006004007836 */ /* 0x000fe20000000000 */
[----:B------:R-:W-:Y:S02]  /*3d20*/  ISETP.GE.AND P6, PT, R6, UR6, PT ;  /* 0x0000000606007c0c */ /* 0x000fe4000bfc6270 */
[----:B------:R-:W-:-:S02]  /*3d30*/  IADD3 R6, PT, PT, R4, 0x50, RZ ;  /* 0x0000005004067810 */ /* 0x000fc40007ffe0ff */
[----:B------:R-:W-:Y:S02]  /*3d40*/  ISETP.GE.AND P0, PT, R8, UR6, PT ;  /* 0x0000000608007c0c */ /* 0x000fe4000bf06270 */
[----:B------:R-:W-:Y:S02]  /*3d50*/  ISETP.GE.AND P1, PT, R6, UR6, PT ;  /* 0x0000000606007c0c */ /* 0x000fe4000bf26270 */
[----:B------:R-:W-:Y:S01]  /*3d60*/  IADD3 R6, PT, PT, R4, 0x70, RZ ;  /* 0x0000007004067810 */ /* 0x000fe20007ffe0ff */
[----:B----4-:R-:W-:Y:S01]  /*3d70*/  @!P2 IMAD.WIDE R18, R21, 0x4, R16 ;  /* 0x000000041512a825 */ /* 0x010fe200078e0210 */
[----:B---3--:R-:W-:-:S04]  /*3d80*/  LEA R16, P3, R2, UR4, 0x2 ;  /* 0x0000000402107c11 */ /* 0x008fc8000f8610ff */
[----:B------:R-:W-:Y:S01]  /*3d90*/  LEA.HI.X R17, R2, UR5, R23, 0x2, P3 ;  /* 0x0000000502117c11 */ /* 0x000fe200098f1417 */
[----:B------:R0:W-:Y:S01]  /*3da0*/  @!P2 STG.E desc[UR8][R18.64], R49 ;  /* 0x000000311200a986 */ /* 0x0001e2000c101908 */
[----:B------:R-:W-:Y:S02]  /*3db0*/  ISETP.GE.AND P2, PT, R0, UR6, PT ;  /* 0x0000000600007c0c */ /* 0x000fe4000bf46270 */
[C---:B------:R-:W-:Y:S01]  /*3dc0*/  IADD3 R0, PT, PT, R4.reuse, 0x80, RZ ;  /* 0x0000008004007810 */ /* 0x040fe20007ffe0ff */
[----:B------:R0:W-:Y:S01]  /*3dd0*/  @!P4 STG.E desc[UR8][R16.64+0x40], R47 ;  /* 0x0000402f1000c986 */ /* 0x0001e2000c101908 */
[----:B------:R-:W-:Y:S02]  /*3de0*/  IADD3 R2, PT, PT, R4, 0x90, RZ ;  /* 0x0000009004027810 */ /* 0x000fe40007ffe0ff */
[----:B------:R-:W-:Y:S01]  /*3df0*/  ISETP.GE.AND P4, PT, R0, UR6, PT ;  /* 0x0000000600007c0c */ /* 0x000fe2000bf86270 */
[----:B------:R0:W-:Y:S01]  /*3e00*/  @!P5 STG.E desc[UR8][R16.64+0x80], R45 ;  /* 0x0000802d1000d986 */ /* 0x0001e2000c101908 */
[----:B------:R-:W-:-:S02]  /*3e10*/  ISETP.GE.AND P3, PT, R6, UR6, PT ;  /* 0x0000000606007c0c */ /* 0x000fc4000bf66270 */
[----:B------:R-:W-:Y:S01]  /*3e20*/  IADD3 R0, PT, PT, R4, 0xa0, RZ ;  /* 0x000000a004007810 */ /* 0x000fe20007ffe0ff */
[----:B------:R0:W-:Y:S01]  /*3e30*/  @!P6 STG.E desc[UR8][R16.64+0xc0], R43 ;  /* 0x0000c02b1000e986 */ /* 0x0001e2000c101908 */
[----:B------:R-:W-:Y:S01]  /*3e40*/  ISETP.GE.AND P5, PT, R2, UR6, PT ;  /* 0x0000000602007c0c */ /* 0x000fe2000bfa6270 */
[----:B------:R-:W-:Y:S01]  /*3e50*/  VIADD R2, R4, 0xb0 ;  /* 0x000000b004027836 */ /* 0x000fe20000000000 */
[----:B------:R-:W-:Y:S01]  /*3e60*/  ISETP.GE.AND P6, PT, R0, UR6, PT ;  /* 0x0000000600007c0c */ /* 0x000fe2000bfc6270 */
[----:B------:R0:W-:Y:S01]  /*3e70*/  @!P0 STG.E desc[UR8][R16.64+0x100], R41 ;  /* 0x0001002910008986 */ /* 0x0001e2000c101908 */
[----:B------:R-:W-:Y:S02]  /*3e80*/  IADD3 R0, PT, PT, R4, 0xc0, RZ ;  /* 0x000000c004007810 */ /* 0x000fe40007ffe0ff */
[----:B------:R-:W-:Y:S01]  /*3e90*/  ISETP.GE.AND P0, PT, R2, UR6, PT ;  /* 0x0000000602007c0c */ /* 0x000fe2000bf06270 */
[----:B------:R0:W-:Y:S01]  /*3ea0*/  @!P1 STG.E desc[UR8][R16.64+0x140], R39 ;  /* 0x0001402710009986 */ /* 0x0001e2000c101908 */
[----:B------:R-:W-:-:S02]  /*3eb0*/  ISETP.GE.AND P1, PT, R0, UR6, PT ;  /* 0x0000000600007c0c */ /* 0x000fc4000bf26270 */
[C---:B------:R-:W-:Y:S01]  /*3ec0*/  IADD3 R2, PT, PT, R4.reuse, 0xd0, RZ ;  /* 0x000000d004027810 */ /* 0x040fe20007ffe0ff */
[----:B------:R0:W-:Y:S01]  /*3ed0*/  @!P2 STG.E desc[UR8][R16.64+0x180], R37 ;  /* 0x000180251000a986 */ /* 0x0001e2000c101908 */
[C---:B------:R-:W-:Y:S02]  /*3ee0*/  IADD3 R0, PT, PT, R4.reuse, 0xe0, RZ ;  /* 0x000000e004007810 */ /* 0x040fe40007ffe0ff */
[----:B------:R-:W-:Y:S01]  /*3ef0*/  IADD3 R4, PT, PT, R4, 0xf0, RZ ;  /* 0x000000f004047810 */ /* 0x000fe20007ffe0ff */
[----:B------:R0:W-:Y:S01]  /*3f00*/  @!P3 STG.E desc[UR8][R16.64+0x1c0], R35 ;  /* 0x0001c0231000b986 */ /* 0x0001e2000c101908 */
[----:B------:R-:W-:Y:S02]  /*3f10*/  ISETP.GE.AND P2, PT, R2, UR6, PT ;  /* 0x0000000602007c0c */ /* 0x000fe4000bf46270 */
[----:B------:R-:W-:Y:S01]  /*3f20*/  ISETP.GE.AND P3, PT, R0, UR6, PT ;  /* 0x0000000600007c0c */ /* 0x000fe2000bf66270 */
[----:B------:R0:W-:Y:S01]  /*3f30*/  @!P4 STG.E desc[UR8][R16.64+0x200], R33 ;  /* 0x000200211000c986 */ /* 0x0001e2000c101908 */
[----:B------:R-:W-:-:S03]  /*3f40*/  ISETP.GE.AND P4, PT, R4, UR6, PT ;  /* 0x0000000604007c0c */ /* 0x000fc6000bf86270 */
[----:B------:R0:W-:Y:S04]  /*3f50*/  @!P5 STG.E desc[UR8][R16.64+0x240], R15 ;  /* 0x0002400f1000d986 */ /* 0x0001e8000c101908 */
[----:B------:R0:W-:Y:S04]  /*3f60*/  @!P6 STG.E desc[UR8][R16.64+0x280], R13 ;  /* 0x0002800d1000e986 */ /* 0x0001e8000c101908 */
[----:B------:R0:W-:Y:S04]  /*3f70*/  @!P0 STG.E desc[UR8][R16.64+0x2c0], R11 ;  /* 0x0002c00b10008986 */ /* 0x0001e8000c101908 */
[----:B------:R0:W-:Y:S04]  /*3f80*/  @!P1 STG.E desc[UR8][R16.64+0x300], R9 ;  /* 0x0003000910009986 */ /* 0x0001e8000c101908 */
[----:B------:R0:W-:Y:S04]  /*3f90*/  @!P2 STG.E desc[UR8][R16.64+0x340], R7 ;  /* 0x000340071000a986 */ /* 0x0001e8000c101908 */
[----:B------:R0:W-:Y:S01]  /*3fa0*/  @!P3 STG.E desc[UR8][R16.64+0x380], R5 ;  /* 0x000380051000b986 */ /* 0x0001e2000c101908 */
[----:B------:R-:W-:Y:S05]  /*3fb0*/  @P4 EXIT ;  /* 0x000000000000494d */ /* 0x000fea0003800000 */
[----:B------:R-:W-:Y:S01]  /*3fc0*/  STG.E desc[UR8][R16.64+0x3c0], R3 ;  /* 0x0003c00310007986 */ /* 0x000fe2000c101908 */
[----:B------:R-:W-:Y:S05]  /*3fd0*/  EXIT ;  /* 0x000000000000794d */ /* 0x000fea0003800000 */
.L_x_19:
[----:B------:R-:W-:-:S00]  /*3fe0*/  BRA `(.L_x_19) ;  /* 0xfffffffc00fc7947 */ /* 0x000fc0000383ffff */
[----:B------:R-:W-:-:S00]  /*3ff0*/  NOP ;  /* 0x0000000000007918 */ /* 0x000fc00000000000 */
        /* <DEDUP_REMOVED lines=8> */
.L_x_95:


//--------------------- .text._Z25gemm_reg_tiling_TN_kernelILi12EEvPKfS1_Pfiii --------------------------
	.section	.text._Z25gemm_reg_tiling_TN_kernelILi12EEvPKfS1_Pfiii,"ax",@progbits
	.align	128
        .global         _Z25gemm_reg_tiling_TN_kernelILi12EEvPKfS1_Pfiii
        .type           _Z25gemm_reg_tiling_TN_kernelILi12EEvPKfS1_Pfiii,@function
        .size           _Z25gemm_reg_tiling_TN_kernelILi12EEvPKfS1_Pfiii,(.L_x_96 - _Z25gemm_reg_tiling_TN_kernelILi12EEvPKfS1_Pfiii)
        .other          _Z25gemm_reg_tiling_TN_kernelILi12EEvPKfS1_Pfiii,@"STO_CUDA_ENTRY STV_DEFAULT"
_Z25gemm_reg_tiling_TN_kernelILi12EEvPKfS1_Pfiii:
.text._Z25gemm_reg_tiling_TN_kernelILi12EEvPKfS1_Pfiii:
        /* <DEDUP_REMOVED lines=14> */
[----:B------:R-:W-:Y:S01]  /*00e0*/  IMAD.MOV.U32 R29, RZ, RZ, RZ ;  /* 0x000000ffff1d7224 */ /* 0x000fe200078e00ff */
[----:B------:R-:W-:Y:S01]  /*00f0*/  MOV R27, RZ ;  /* 0x000000ff001b7202 */ /* 0x000fe20000000f00 */
[----:B------:R-:W-:Y:S01]  /*0100*/  IMAD.MOV.U32 R37, RZ, RZ, RZ ;  /* 0x000000ffff257224 */ /* 0x000fe200078e00ff */
[----:B------:R-:W-:Y:S01]  /*0110*/  MOV R33, RZ ;  /* 0x000000ff00217202 */ /* 0x000fe20000000f00 */
[----:B------:R-:W4:Y:S01]  /*0120*/  LDCU.64 UR8, c[0x0][0x358] ;  /* 0x00006b00ff0877ac */ /* 0x000f220008000a00 */
[----:B--2---:R-:W-:Y:S02]  /*0130*/  UISETP.GE.AND UP0, UPT, UR4, 0x1, UPT ;  /* 0x000000010400788c */ /* 0x004fe4000bf06270 */
[----:B-1----:R-:W-:Y:S01]  /*0140*/  UIMAD UR5, UR5, 0xc0, URZ ;  /* 0x000000c0050578a4 */ /* 0x002fe2000f8e02ff */
[----:B0-----:R-:W-:-:S05]  /*0150*/  LEA R20, R20, R21, 0x4 ;  /* 0x0000001514147211 */ /* 0x001fca00078e20ff */
[----:B---3--:R-:W-:Y:S01]  /*0160*/  IADD3 R22, PT, PT, R0, UR5, RZ ;  /* 0x0000000500167c10 */ /* 0x008fe2000fffe0ff */
[----:B----4-:R-:W-:Y:S06]  /*0170*/  BRA.U !UP0, `(.L_x_20) ;  /* 0x0000002d08887547 */ /* 0x010fec000b800000 */
[----:B------:R-:W0:Y:S01]  /*0180*/  S2UR UR6, SR_CgaCtaId ;  /* 0x00000000000679c3 */ /* 0x000e220000008800 */
[----:B------:R-:W-:Y:S01]  /*0190*/  UMOV UR4, 0x400 ;  /* 0x0000040000047882 */ /* 0x000fe20000000000 */
[C---:B------:R-:W-:Y:S01]  /*01a0*/  IADD3 R24, PT, PT, R22.reuse, 0x10, RZ ;  /* 0x0000001016187810 */ /* 0x040fe20007ffe0ff */
[C---:B------:R-:W-:Y:S01]  /*01b0*/  VIADD R26, R22.reuse, 0x20 ;  /* 0x00000020161a7836 */ /* 0x040fe20000000000 */
[C---:B------:R-:W-:Y:S01]  /*01c0*/  IADD3 R28, PT, PT, R22.reuse, 0xa0, RZ ;  /* 0x000000a0161c7810 */ /* 0x040fe20007ffe0ff */
[----:B------:R-:W-:Y:S01]  /*01d0*/  USHF.R.S32.HI UR10, URZ, 0x1f, UR5 ;  /* 0x0000001fff0a7899 */ /* 0x000fe20008011405 */
[----:B------:R-:W-:Y:S02]  /*01e0*/  IADD3 R30, PT, PT, R22, 0xb0, RZ ;  /* 0x000000b0161e7810 */ /* 0x000fe40007ffe0ff */
[----:B------:R-:W-:Y:S01]  /*01f0*/  MOV R39, RZ ;  /* 0x000000ff00277202 */ /* 0x000fe20000000f00 */
[----:B0-----:R-:W-:-:S06]  /*0200*/  ULEA UR4, UR6, UR4, 0x18 ;  /* 0x0000000406047291 */ /* 0x001fcc000f8ec0ff */
[----:B------:R-:W-:Y:S01]  /*0210*/  LEA R21, R21, UR4, 0x6 ;  /* 0x0000000415157c11 */ /* 0x000fe2000f8e30ff */
[----:B------:R-:W-:-:S06]  /*0220*/  UMOV UR4, URZ ;  /* 0x000000ff00047c82 */ /* 0x000fcc0008000000 */
.L_x_36:
[----:B0---4-:R-:W0:Y:S01]  /*0230*/  S2R R5, SR_TID.Y ;  /* 0x0000000000057919 */ /* 0x011e220000002200 */
[----:B------:R-:W-:Y:S01]  /*0240*/  BSSY.RECONVERGENT B0, `(.L_x_21) ;  /* 0x0000012000007945 */ /* 0x000fe20003800200 */
[----:B0-----:R-:W-:-:S13]  /*0250*/  LOP3.LUT P0, RZ, R5, 0x3f0, R0, 0xc8, !PT ;  /* 0x000003f005ff7812 */ /* 0x001fda000780c800 */
[----:B-1----:R-:W-:Y:S05]  /*0260*/  @P0 BRA `(.L_x_22) ;  /* 0x00000000003c0947 */ /* 0x002fea0003800000 */
[----:B------:R-:W0:Y:S01]  /*0270*/  LDC R4, c[0x0][0x3a0] ;  /* 0x0000e800ff047b82 */ /* 0x000e220000000800 */
[----:B------:R-:W1:Y:S01]  /*0280*/  LDCU UR6, c[0x0][0x398] ;  /* 0x00007300ff0677ac */ /* 0x000e620008000800 */
[C---:B------:R-:W-:Y:S01]  /*0290*/  VIADD R7, R0.reuse, UR4 ;  /* 0x0000000400077c36 */ /* 0x040fe20008000000 */
[----:B------:R-:W-:Y:S01]  /*02a0*/  BSSY.RECONVERGENT B1, `(.L_x_23) ;  /* 0x000000a000017945 */ /* 0x000fe20003800200 */
[----:B------:R-:W-:Y:S02]  /*02b0*/  LEA R9, R0, R21, 0x2 ;  /* 0x0000001500097211 */ /* 0x000fe400078e10ff */
[----:B------:R-:W-:Y:S02]  /*02c0*/  MOV R2, RZ ;  /* 0x000000ff00027202 */ /* 0x000fe40000000f00 */
[----:B0-----:R-:W-:-:S04]  /*02d0*/  ISETP.GE.AND P0, PT, R7, R4, PT ;  /* 0x000000040700720c */ /* 0x001fc80003f06270 */
[----:B-1----:R-:W-:-:S13]  /*02e0*/  ISETP.GE.OR P0, PT, R20, UR6, P0 ;  /* 0x0000000614007c0c */ /* 0x002fda0008706670 */
[----:B------:R-:W-:Y:S05]  /*02f0*/  @P0 BRA `(.L_x_24) ;  /* 0x0000000000100947 */ /* 0x000fea0003800000 */
[----:B------:R-:W0:Y:S01]  /*0300*/  LDC.64 R2, c[0x0][0x380] ;  /* 0x0000e000ff027b82 */ /* 0x000e220000000a00 */
[----:B------:R-:W-:-:S04]  /*0310*/  IMAD R7, R20, R4, R7 ;  /* 0x0000000414077224 */ /* 0x000fc800078e0207 */
[----:B0-----:R-:W-:-:S06]  /*0320*/  IMAD.WIDE.U32 R2, R7, 0x4, R2 ;  /* 0x0000000407027825 */ /* 0x001fcc00078e0002 */
[----:B------:R0:W5:Y:S02]  /*0330*/  LDG.E.CONSTANT R2, desc[UR8][R2.64] ;  /* 0x0000000802027981 */ /* 0x000164000c1e9900 */
.L_x_24:
[----:B------:R-:W-:Y:S05]  /*0340*/  BSYNC.RECONVERGENT B1 ;  /* 0x0000000000017941 */ /* 0x000fea0003800200 */
.L_x_23:
[----:B-----5:R1:W-:Y:S02]  /*0350*/  STS [R9], R2 ;  /* 0x0000000209007388 */ /* 0x0203e40000000800 */
.L_x_22:
[----:B------:R-:W-:Y:S05]  /*0360*/  BSYNC.RECONVERGENT B0 ;  /* 0x0000000000007941 */ /* 0x000fea0003800200 */
.L_x_21:
        /* <DEDUP_REMOVED lines=8> */
[----:B-1----:R-:W0:Y:S01]  /*03f0*/  LDC R9, c[0x0][0x39c] ;  /* 0x0000e700ff097b82 */ /* 0x002e220000000800 */
[----:B------:R-:W-:Y:S01]  /*0400*/  IADD3 R2, PT, PT, R5, UR4, RZ ;  /* 0x0000000405027c10 */ /* 0x000fe2000fffe0ff */
[----:B------:R-:W-:Y:S01]  /*0410*/  BSSY.RECONVERGENT B0, `(.L_x_27) ;  /* 0x0000032000007945 */ /* 0x000fe20003800200 */
[--C-:B------:R-:W-:Y:S01]  /*0420*/  IADD3 R4, PT, PT, R3, 0xf, -R0.reuse ;  /* 0x0000000f03047810 */ /* 0x100fe20007ffe800 */
[----:B------:R-:W-:-:S03]  /*0430*/  IMAD.MOV.U32 R6, RZ, RZ, R0 ;  /* 0x000000ffff067224 */ /* 0x000fc600078e0000 */
[----:B------:R-:W-:-:S04]  /*0440*/  LOP3.LUT R10, R4, 0x30, RZ, 0xc0, !PT ;  /* 0x00000030040a7812 */ /* 0x000fc800078ec0ff */
[----:B------:R-:W-:Y:S01]  /*0450*/  ISETP.NE.AND P0, PT, R10, 0x30, PT ;  /* 0x000000300a00780c */ /* 0x000fe20003f05270 */
[----:B0-----:R-:W-:-:S12]  /*0460*/  IMAD R7, R2, R9, RZ ;  /* 0x0000000902077224 */ /* 0x001fd800078e02ff */
[----:B------:R-:W-:Y:S05]  /*0470*/  @!P0 BRA `(.L_x_28) ;  /* 0x0000000000ac8947 */ /* 0x000fea0003800000 */
[----:B------:R-:W0:Y:S01]  /*0480*/  LDCU UR6, c[0x0][0x3a0] ;  /* 0x00007400ff0677ac */ /* 0x000e220008000800 */
[----:B------:R-:W-:Y:S01]  /*0490*/  HFMA2 R8, -RZ, RZ, 0, 0 ;  /* 0x00000000ff087431 */ /* 0x000fe200000001ff */
[----:B0-----:R-:W-:-:S04]  /*04a0*/  ISETP.GE.AND P0, PT, R2, UR6, PT ;  /* 0x0000000602007c0c */ /* 0x001fc8000bf06270 */
[----:B------:R-:W-:-:S13]  /*04b0*/  ISETP.GE.OR P1, PT, R22, R9, P0 ;  /* 0x000000091600720c */ /* 0x000fda0000726670 */
[----:B------:R-:W0:Y:S01]  /*04c0*/  @!P1 LDC.64 R2, c[0x0][0x388] ;  /* 0x0000e200ff029b82 */ /* 0x000e220000000a00 */
[----:B------:R-:W-:-:S05]  /*04d0*/  @!P1 IADD3 R11, PT, PT, R22, R7, RZ ;  /* 0x00000007160b9210 */ /* 0x000fca0007ffe0ff */
[----:B0-----:R-:W-:-:S05]  /*04e0*/  @!P1 IMAD.WIDE R2, R11, 0x4, R2 ;  /* 0x000000040b029825 */ /* 0x001fca00078e0202 */
[----:B------:R-:W4:Y:S01]  /*04f0*/  @!P1 LDG.E.CONSTANT R8, desc[UR8][R2.64] ;  /* 0x0000000802089981 */ /* 0x000f22000c1e9900 */
[----:B------:R-:W-:Y:S02]  /*0500*/  MOV R6, 0x400 ;  /* 0x0000040000067802 */ /* 0x000fe40000000f00 */
[----:B------:R-:W-:Y:S01]  /*0510*/  ISETP.NE.AND P1, PT, R10, RZ, PT ;  /* 0x000000ff0a00720c */ /* 0x000fe20003f25270 */
[----:B------:R-:W0:Y:S01]  /*0520*/  S2R R11, SR_CgaCtaId ;  /* 0x00000000000b7919 */ /* 0x000e220000008800 */
[----:B------:R-:W-:-:S04]  /*0530*/  IADD3 R6, PT, PT, R6, 0x400, RZ ;  /* 0x0000040006067810 */ /* 0x000fc80007ffe0ff */
[----:B0-----:R-:W-:-:S05]  /*0540*/  LEA R6, R11, R6, 0x18 ;  /* 0x000000060b067211 */ /* 0x001fca00078ec0ff */
[----:B------:R-:W-:Y:S01]  /*0550*/  IMAD R5, R5, 0x300, R6 ;  /* 0x0000030005057824 */ /* 0x000fe200078e0206 */
[----:B------:R-:W-:-:S03]  /*0560*/  IADD3 R6, PT, PT, R0, 0x10, RZ ;  /* 0x0000001000067810 */ /* 0x000fc60007ffe0ff */
[----:B------:R-:W-:-:S05]  /*0570*/  IMAD R5, R0, 0x4, R5 ;  /* 0x0000000400057824 */ /* 0x000fca00078e0205 */
[----:B----4-:R0:W-:Y:S01]  /*0580*/  STS [R5], R8 ;  /* 0x0000000805007388 */ /* 0x0101e20000000800 */
[----:B------:R-:W-:Y:S05]  /*0590*/  @!P1 BRA `(.L_x_28) ;  /* 0x0000000000649947 */ /* 0x000fea0003800000 */
[----:B------:R-:W1:Y:S01]  /*05a0*/  LDCU.64 UR6, c[0x0][0x388] ;  /* 0x00007100ff0677ac */ /* 0x000e620008000a00 */
[----:B------:R-:W-:Y:S01]  /*05b0*/  IADD3 R2, P2, PT, R0, UR5, RZ ;  /* 0x0000000500027c10 */ /* 0x000fe2000ff5e0ff */
[----:B------:R-:W-:Y:S01]  /*05c0*/  BSSY.RECONVERGENT B2, `(.L_x_29) ;  /* 0x000000a000027945 */ /* 0x000fe20003800200 */
[----:B0-----:R-:W-:Y:S02]  /*05d0*/  MOV R8, RZ ;  /* 0x000000ff00087202 */ /* 0x001fe40000000f00 */
[----:B------:R-:W-:Y:S02]  /*05e0*/  IADD3 R3, P1, PT, R7, R2, RZ ;  /* 0x0000000207037210 */ /* 0x000fe40007f3e0ff */
[----:B------:R-:W-:-:S04]  /*05f0*/  IADD3.X R6, PT, PT, RZ, UR10, RZ, P2, !PT ;  /* 0x0000000aff067c10 */ /* 0x000fc800097fe4ff */
[----:B------:R-:W-:Y:S02]  /*0600*/  LEA.HI.X.SX32 R6, R7, R6, 0x1, P1 ;  /* 0x0000000607067211 */ /* 0x000fe400008f0eff */
[----:B------:R-:W-:Y:S02]  /*0610*/  ISETP.GE.OR P1, PT, R24, R9, P0 ;  /* 0x000000091800720c */ /* 0x000fe40000726670 */
[----:B-1----:R-:W-:-:S04]  /*0620*/  LEA R2, P2, R3, UR6, 0x2 ;  /* 0x0000000603027c11 */ /* 0x002fc8000f8410ff */
[----:B------:R-:W-:-:S07]  /*0630*/  LEA.HI.X R3, R3, UR7, R6, 0x2, P2 ;  /* 0x0000000703037c11 */ /* 0x000fce00090f1406 */
[----:B------:R-:W-:Y:S05]  /*0640*/  @P1 BRA `(.L_x_30) ;  /* 0x0000000000041947 */ /* 0x000fea0003800000 */
[----:B------:R0:W5:Y:S02]  /*0650*/  LDG.E.CONSTANT R8, desc[UR8][R2.64+0x40] ;  /* 0x0000400802087981 */ /* 0x000164000c1e9900 */
.L_x_30:
[----:B--23--:R-:W-:Y:S05]  /*0660*/  BSYNC.RECONVERGENT B2 ;  /* 0x0000000000027941 */ /* 0x00cfea0003800200 */
.L_x_29:
[----:B-----5:R1:W-:Y:S01]  /*0670*/  STS [R5+0x40], R8 ;  /* 0x0000400805007388 */ /* 0x0203e20000000800 */
[----:B------:R-:W-:Y:S01]  /*0680*/  ISETP.NE.AND P1, PT, R10, 0x10, PT ;  /* 0x000000100a00780c */ /* 0x000fe20003f25270 */
[----:B------:R-:W-:-:S12]  /*0690*/  VIADD R6, R0, 0x20 ;  /* 0x0000002000067836 */ /* 0x000fd80000000000 */
[----:B-1----:R-:W-:Y:S05]  /*06a0*/  @!P1 BRA `(.L_x_28) ;  /* 0x0000000000209947 */ /* 0x002fea0003800000 */
[----:B------:R-:W-:Y:S01]  /*06b0*/  ISETP.GE.OR P0, PT, R26, R9, P0 ;  /* 0x000000091a00720c */ /* 0x000fe20000706670 */
[----:B------:R-:W-:Y:S01]  /*06c0*/  BSSY.RECONVERGENT B2, `(.L_x_31) ;  /* 0x0000004000027945 */ /* 0x000fe20003800200 */
[----:B------:R-:W-:-:S11]  /*06d0*/  MOV R8, RZ ;  /* 0x000000ff00087202 */ /* 0x000fd60000000f00 */
[----:B------:R-:W-:Y:S05]  /*06e0*/  @P0 BRA `(.L_x_32) ;  /* 0x0000000000040947 */ /* 0x000fea0003800000 */
[----:B------:R1:W5:Y:S02]  /*06f0*/  LDG.E.CONSTANT R8, desc[UR8][R2.64+0x80] ;  /* 0x0000800802087981 */ /* 0x000364000c1e9900 */
.L_x_32:
[----:B------:R-:W-:Y:S05]  /*0700*/  BSYNC.RECONVERGENT B2 ;  /* 0x0000000000027941 */ /* 0x000fea0003800200 */
.L_x_31:
[----:B-----5:R4:W-:Y:S01]  /*0710*/  STS [R5+0x80], R8 ;  /* 0x0000800805007388 */ /* 0x0209e20000000800 */
[----:B------:R-:W-:-:S07]  /*0720*/  IADD3 R6, PT, PT, R0, 0x30, RZ ;  /* 0x0000003000067810 */ /* 0x000fce0007ffe0ff */
.L_x_28:
[----:B--23--:R-:W-:Y:S05]  /*0730*/  BSYNC.RECONVERGENT B0 ;  /* 0x0000000000007941 */ /* 0x00cfea0003800200 */
.L_x_27:
[----:B------:R-:W-:-:S13]  /*0740*/  ISETP.GE.U32.AND P0, PT, R4, 0x30, PT ;  /* 0x000000300400780c */ /* 0x000fda0003f06070 */
[----:B------:R-:W-:Y:S05]  /*0750*/  @!P0 BRA `(.L_x_26) ;  /* 0x0000000000a88947 */ /* 0x000fea0003800000 */
[----:B01----:R-:W0:Y:S01]  /*0760*/  S2R R2, SR_TID.Y ;  /* 0x0000000000027919 */ /* 0x003e220000002200 */
[----:B------:R-:W1:Y:S01]  /*0770*/  LDCU UR6, c[0x0][0x3a0] ;  /* 0x00007400ff0677ac */ /* 0x000e620008000800 */
[----:B----4-:R-:W-:Y:S02]  /*0780*/  SHF.R.S32.HI R8, RZ, 0x1f, R7 ;  /* 0x0000001fff087819 */ /* 0x010fe40000011407 */
[----:B0-----:R-:W-:-:S04]  /*0790*/  IADD3 R2, PT, PT, R2, UR4, RZ ;  /* 0x0000000402027c10 */ /* 0x001fc8000fffe0ff */
[----:B-1----:R-:W-:-:S13]  /*07a0*/  ISETP.GE.AND P0, PT, R2, UR6, PT ;  /* 0x0000000602007c0c */ /* 0x002fda000bf06270 */
.L_x_33:
[----:B0-----:R-:W-:Y:S01]  /*07b0*/  VIADD R12, R6, UR5 ;  /* 0x00000005060c7c36 */ /* 0x001fe20008000000 */
[--C-:B------:R-:W-:Y:S02]  /*07c0*/  SHF.R.S32.HI R3, RZ, 0x1f, R6.reuse ;  /* 0x0000001fff037819 */ /* 0x100fe40000011406 */
[----:B------:R-:W-:Y:S02]  /*07d0*/  IADD3 R10, P4, P5, R7, UR5, R6 ;  /* 0x00000005070a7c10 */ /* 0x000fe4000fd9e006 */
[C---:B------:R-:W-:Y:S02]  /*07e0*/  ISETP.GE.OR P1, PT, R12.reuse, UR11, P0 ;  /* 0x0000000b0c007c0c */ /* 0x040fe40008726670 */
[C---:B------:R-:W-:Y:S02]  /*07f0*/  IADD3 R9, PT, PT, R12.reuse, 0x20, RZ ;  /* 0x000000200c097810 */ /* 0x040fe40007ffe0ff */
[C---:B------:R-:W-:Y:S02]  /*0800*/  IADD3 R2, PT, PT, R12.reuse, 0x10, RZ ;  /* 0x000000100c027810 */ /* 0x040fe40007ffe0ff */
[----:B------:R-:W-:-:S02]  /*0810*/  IADD3 R11, PT, PT, R12, 0x30, RZ ;  /* 0x000000300c0b7810 */ /* 0x000fc40007ffe0ff */
[----:B------:R-:W-:Y:S02]  /*0820*/  ISETP.GE.OR P2, PT, R9, UR11, P0 ;  /* 0x0000000b09007c0c */ /* 0x000fe40008746670 */
[----:B------:R-:W-:Y:S02]  /*0830*/  IADD3.X R3, PT, PT, R8, UR10, R3, P4, P5 ;  /* 0x0000000a08037c10 */ /* 0x000fe4000a7ea403 */
[----:B------:R-:W-:Y:S01]  /*0840*/  ISETP.GE.OR P3, PT, R2, UR11, P0 ;  /* 0x0000000b02007c0c */ /* 0x000fe20008766670 */
[----:B------:R-:W0:Y:S01]  /*0850*/  @!P1 LDC.64 R4, c[0x0][0x388] ;  /* 0x0000e200ff049b82 */ /* 0x000e220000000a00 */
[----:B------:R-:W-:Y:S01]  /*0860*/  @!P1 IMAD.IADD R9, R7, 0x1, R12 ;  /* 0x0000000107099824 */ /* 0x000fe200078e020c */
[----:B------:R-:W-:Y:S02]  /*0870*/  ISETP.GE.OR P4, PT, R11, UR11, P0 ;  /* 0x0000000b0b007c0c */ /* 0x000fe40008786670 */
[----:B------:R-:W-:Y:S02]  /*0880*/  LEA R2, P5, R10, UR12, 0x2 ;  /* 0x0000000c0a027c11 */ /* 0x000fe4000f8a10ff */
[----:B------:R-:W-:-:S02]  /*0890*/  MOV R12, RZ ;  /* 0x000000ff000c7202 */ /* 0x000fc40000000f00 */
[----:B------:R-:W-:Y:S02]  /*08a0*/  LEA.HI.X R3, R10, UR13, R3, 0x2, P5 ;  /* 0x0000000d0a037c11 */ /* 0x000fe4000a8f1403 */
[----:B------:R-:W-:-:S06]  /*08b0*/  CS2R R10, SRZ ;  /* 0x00000000000a7805 */ /* 0x000fcc000001ff00 */
[----:B------:R-:W2:Y:S04]  /*08c0*/  @!P3 LDG.E.CONSTANT R10, desc[UR8][R2.64+0x40] ;  /* 0x00004008020ab981 */ /* 0x000ea8000c1e9900 */
[----:B------:R-:W3:Y:S04]  /*08d0*/  @!P2 LDG.E.CONSTANT R11, desc[UR8][R2.64+0x80] ;  /* 0x00008008020ba981 */ /* 0x000ee8000c1e9900 */
[----:B------:R-:W4:Y:S01]  /*08e0*/  @!P4 LDG.E.CONSTANT R12, desc[UR8][R2.64+0xc0] ;  /* 0x0000c008020cc981 */ /* 0x000f22000c1e9900 */
[----:B0-----:R-:W-:-:S04]  /*08f0*/  @!P1 IMAD.WIDE R4, R9, 0x4, R4 ;  /* 0x0000000409049825 */ /* 0x001fc800078e0204 */
[----:B------:R-:W-:-:S06]  /*0900*/  HFMA2 R9, -RZ, RZ, 0, 0 ;  /* 0x00000000ff097431 */ /* 0x000fcc00000001ff */
[----:B------:R-:W5:Y:S01]  /*0910*/  @!P1 LDG.E.CONSTANT R9, desc[UR8][R4.64] ;  /* 0x0000000804099981 */ /* 0x000f62000c1e9900 */
[----:B------:R-:W0:Y:S01]  /*0920*/  S2R R15, SR_CgaCtaId ;  /* 0x00000000000f7919 */ /* 0x000e220000008800 */
[----:B------:R-:W1:Y:S01]  /*0930*/  S2R R13, SR_TID.Y ;  /* 0x00000000000d7919 */ /* 0x000e620000002200 */
[----:B------:R-:W-:-:S04]  /*0940*/  MOV R14, 0x400 ;  /* 0x00000400000e7802 */ /* 0x000fc80000000f00 */
[----:B------:R-:W-:Y:S02]  /*0950*/  IADD3 R14, PT, PT, R14, 0x400, RZ ;  /* 0x000004000e0e7810 */ /* 0x000fe40007ffe0ff */
[----:B------:R-:W-:Y:S02]  /*0960*/  ISETP.GE.U32.AND P1, PT, R6, 0x80, PT ;  /* 0x000000800600780c */ /* 0x000fe40003f26070 */
[----:B0-----:R-:W-:-:S05]  /*0970*/  LEA R14, R15, R14, 0x18 ;  /* 0x0000000e0f0e7211 */ /* 0x001fca00078ec0ff */
[----:B-1----:R-:W-:-:S04]  /*0980*/  IMAD R13, R13, 0x300, R14 ;  /* 0x000003000d0d7824 */ /* 0x002fc800078e020e */
[C---:B------:R-:W-:Y:S01]  /*0990*/  IMAD R13, R6.reuse, 0x4, R13 ;  /* 0x00000004060d7824 */ /* 0x040fe200078e020d */
[----:B------:R-:W-:-:S04]  /*09a0*/  IADD3 R6, PT, PT, R6, 0x40, RZ ;  /* 0x0000004006067810 */ /* 0x000fc80007ffe0ff */
[----:B--2---:R0:W-:Y:S04]  /*09b0*/  STS [R13+0x40], R10 ;  /* 0x0000400a0d007388 */ /* 0x0041e80000000800 */
[----:B---3--:R0:W-:Y:S04]  /*09c0*/  STS [R13+0x80], R11 ;  /* 0x0000800b0d007388 */ /* 0x0081e80000000800 */
[----:B----4-:R0:W-:Y:S04]  /*09d0*/  STS [R13+0xc0], R12 ;  /* 0x0000c00c0d007388 */ /* 0x0101e80000000800 */
[----:B-----5:R0:W-:Y:S01]  /*09e0*/  STS [R13], R9 ;  /* 0x000000090d007388 */ /* 0x0201e20000000800 */
[----:B------:R-:W-:Y:S05]  /*09f0*/  @!P1 BRA `(.L_x_33) ;  /* 0xfffffffc006c9947 */ /* 0x000fea000383ffff */
.L_x_26:
[----:B--23--:R-:W-:Y:S05]  /*0a00*/  BSYNC.RECONVERGENT B1 ;  /* 0x0000000000017941 */ /* 0x00cfea0003800200 */
.L_x_25:
[----:B------:R-:W2:Y:S01]  /*0a10*/  LDCU UR6, c[0x0][0x398] ;  /* 0x00007300ff0677ac */ /* 0x000ea20008000800 */
[----:B------:R-:W-:Y:S01]  /*0a20*/  BSSY.RECONVERGENT B0, `(.L_x_34) ;  /* 0x0000252000007945 */ /* 0x000fe20003800200 */
[----:B------:R-:W-:Y:S01]  /*0a30*/  BAR.SYNC.DEFER_BLOCKING 0x0 ;  /* 0x0000000000007b1d */ /* 0x000fe20000010000 */
[----:B--2---:R-:W-:-:S13]  /*0a40*/  ISETP.GE.AND P0, PT, R20, UR6, PT ;  /* 0x0000000614007c0c */ /* 0x004fda000bf06270 */
[----:B------:R-:W-:Y:S05]  /*0a50*/  @P0 BRA `(.L_x_35) ;  /* 0x0000002400380947 */ /* 0x000fea0003800000 */
[----:B------:R-:W2:Y:S01]  /*0a60*/  S2UR UR7, SR_CgaCtaId ;  /* 0x00000000000779c3 */ /* 0x000ea20000008800 */
[----:B------:R-:W3:Y:S01]  /*0a70*/  LDCU UR11, c[0x0][0x39c] ;  /* 0x00007380ff0b77ac */ /* 0x000ee20008000800 */
[----:B01----:R-:W-:Y:S01]  /*0a80*/  HFMA2 R3, -RZ, RZ, 0, 0 ;  /* 0x00000000ff037431 */ /* 0x003fe200000001ff */
[----:B------:R-:W-:Y:S01]  /*0a90*/  CS2R R12, SRZ ;  /* 0x00000000000c7805 */ /* 0x000fe2000001ff00 */
[----:B----4-:R-:W-:Y:S01]  /*0aa0*/  LDS.128 R4, [R21] ;  /* 0x0000000015047984 */ /* 0x010fe20000000c00 */
[----:B------:R-:W-:Y:S01]  /*0ab0*/  UMOV UR6, 0x400 ;  /* 0x0000040000067882 */ /* 0x000fe20000000000 */
[----:B------:R-:W-:Y:S01]  /*0ac0*/  CS2R R14, SRZ ;  /* 0x00000000000e7805 */ /* 0x000fe2000001ff00 */
[----:B------:R-:W-:Y:S01]  /*0ad0*/  UIADD3 UR6, UPT, UPT, UR6, 0x400, URZ ;  /* 0x0000040006067890 */ /* 0x000fe2000fffe0ff */
[----:B------:R-:W-:Y:S01]  /*0ae0*/  CS2R R16, SRZ ;  /* 0x0000000000107805 */ /* 0x000fe2000001ff00 */
[----:B------:R-:W-:Y:S01]  /*0af0*/  LDS.128 R8, [R21+0x10] ;  /* 0x0000100015087984 */ /* 0x000fe20000000c00 */
[----:B------:R-:W-:-:S02]  /*0b00*/  MOV R34, RZ ;  /* 0x000000ff00227202 */ /* 0x000fc40000000f00 */
[----:B------:R-:W-:Y:S01]  /*0b10*/  CS2R R18, SRZ ;  /* 0x0000000000127805 */ /* 0x000fe2000001ff00 */
[----:B------:R-:W-:Y:S01]  /*0b20*/  IMAD.MOV.U32 R32, RZ, RZ, RZ ;  /* 0x000000ffff207224 */ /* 0x000fe200078e00ff */
        /* <DEDUP_REMOVED lines=11> */
[----:B------:R-:W-:Y:S04]  /*0be0*/  @!P0 LDS R34, [R2+0x1500] ;  /* 0x0015000002228984 */ /* 0x000fe80000000800 */
[----:B------:R-:W-:Y:S04]  /*0bf0*/  @!P3 LDS R18, [R2+0x340] ;  /* 0x000340000212b984 */ /* 0x000fe80000000800 */
[----:B------:R-:W-:Y:S04]  /*0c00*/  @!P0 LDS R32, [R2+0x1b00] ;  /* 0x001b000002208984 */ /* 0x000fe80000000800 */
[----:B------:R-:W-:Y:S01]  /*0c10*/  @!P3 LDS R17, [R2+0x640] ;  /* 0x000640000211b984 */ /* 0x000fe20000000800 */
[----:B0-----:R-:W-:Y:S01]  /*0c20*/  FFMA R3, R4, R3, R37 ;  /* 0x0000000304037223 */ /* 0x001fe20000000025 */
[----:B------:R-:W-:-:S02]  /*0c30*/  CS2R R36, SRZ ;  /* 0x0000000000247805 */ /* 0x000fc4000001ff00 */
[----:B------:R-:W-:Y:S01]  /*0c40*/  @!P0 LDS R19, [R2+0x1e00] ;  /* 0x001e000002138984 */ /* 0x000fe20000000800 */
[----:B-1----:R-:W-:Y:S01]  /*0c50*/  FFMA R12, R12, R5, R3 ;  /* 0x000000050c0c7223 */ /* 0x002fe20000000003 */
[----:B------:R-:W-:Y:S02]  /*0c60*/  HFMA2 R3, -RZ, RZ, 0, 0 ;  /* 0x00000000ff037431 */ /* 0x000fe400000001ff */
[----:B------:R-:W0:Y:S01]  /*0c70*/  @!P0 LDS R37, [R2+0x1200] ;  /* 0x0012000002258984 */ /* 0x000e220000000800 */
[----:B--2---:R-:W-:-:S03]  /*0c80*/  FFMA R13, R13, R6, R12 ;  /* 0x000000060d0d7223 */ /* 0x004fc6000000000c */
[----:B------:R-:W-:Y:S01]  /*0c90*/  @!P0 LDS R36, [R2+0x1800] ;  /* 0x0018000002248984 */ /* 0x000fe20000000800 */
[----:B---3--:R-:W-:-:S03]  /*0ca0*/  FFMA R13, R14, R7, R13 ;  /* 0x000000070e0d7223 */ /* 0x008fc6000000000d */
[----:B------:R-:W1:Y:S01]  /*0cb0*/  @!P3 LDS R3, [R2+0x40] ;  /* 0x000040000203b984 */ /* 0x000e620000000800 */
[----:B----4-:R-:W-:-:S04]  /*0cc0*/  FFMA R13, R8, R15, R13 ;  /* 0x0000000f080d7223 */ /* 0x010fc8000000000d */
[----:B-----5:R-:W-:Y:S01]  /*0cd0*/  FFMA R38, R16, R9, R13 ;  /* 0x0000000910267223 */ /* 0x020fe2000000000d */
[----:B------:R-:W-:Y:S01]  /*0ce0*/  MOV R16, RZ ;  /* 0x000000ff00107202 */ /* 0x000fe20000000f00 */
[----:B------:R-:W2:Y:S05]  /*0cf0*/  LDS.128 R12, [R21+0x20] ;  /* 0x00002000150c7984 */ /* 0x000eaa0000000c00 */
[----:B------:R-:W3:Y:S01]  /*0d00*/  @!P3 LDS R16, [R2+0x940] ;  /* 0x000940000210b984 */ /* 0x000ee20000000800 */
[----:B0-----:R-:W-:-:S04]  /*0d10*/  FFMA R37, R37, R10, R38 ;  /* 0x0000000a25257223 */ /* 0x001fc80000000026 */
[----:B------:R-:W-:Y:S01]  /*0d20*/  FFMA R37, R34, R11, R37 ;  /* 0x0000000b22257223 */ /* 0x000fe20000000025 */
[----:B-1----:R-:W-:Y:S01]  /*0d30*/  FFMA R3, R4, R3, R35 ;  /* 0x0000000304037223 */ /* 0x002fe20000000023 */
[----:B------:R-:W-:-:S03]  /*0d40*/  CS2R R34, SRZ ;  /* 0x0000000000227805 */ /* 0x000fc6000001ff00 */
[----:B------:R-:W-:Y:S01]  /*0d50*/  FFMA R18, R18, R5, R3 ;  /* 0x0000000512127223 */ /* 0x000fe20000000003 */
[----:B------:R-:W-:Y:S02]  /*0d60*/  HFMA2 R3, -RZ, RZ, 0, 0 ;  /* 0x00000000ff037431 */ /* 0x000fe400000001ff */
[----:B--2---:R-:W-:Y:S01]  /*0d70*/  FFMA R37, R12, R36, R37 ;  /* 0x000000240c257223 */ /* 0x004fe20000000025 */
[----:B------:R-:W-:Y:S01]  /*0d80*/  FFMA R17, R17, R6, R18 ;  /* 0x0000000611117223 */ /* 0x000fe20000000012 */
[----:B------:R-:W-:Y:S02]  /*0d90*/  @!P3 LDS R34, [R2+0xf40] ;  /* 0x000f40000222b984 */ /* 0x000fe40000000800 */
[----:B------:R-:W-:Y:S01]  /*0da0*/  FFMA R32, R32, R13, R37 ;  /* 0x0000000d20207223 */ /* 0x000fe20000000025 */
[----:B------:R-:W-:Y:S01]  /*0db0*/  CS2R R36, SRZ ;  /* 0x0000000000247805 */ /* 0x000fe2000001ff00 */
[----:B---3--:R-:W-:Y:S01]  /*0dc0*/  FFMA R38, R16, R7, R17 ;  /* 0x0000000710267223 */ /* 0x008fe20000000011 */
[----:B------:R-:W-:Y:S01]  /*0dd0*/  @!P0 LDS R35, [R2+0x2400] ;  /* 0x0024000002238984 */ /* 0x000fe20000000800 */
[----:B------:R-:W-:-:S03]  /*0de0*/  FFMA R32, R19, R14, R32 ;  /* 0x0000000e13207223 */ /* 0x000fc60000000020 */
[----:B------:R-:W0:Y:S04]  /*0df0*/  @!P3 LDS R3, [R2+0xc40] ;  /* 0x000c40000203b984 */ /* 0x000e280000000800 */
[----:B------:R-:W1:Y:S04]  /*0e00*/  @!P0 LDS R36, [R2+0x2100] ;  /* 0x0021000002248984 */ /* 0x000e680000000800 */
[----:B------:R-:W2:Y:S04]  /*0e10*/  @!P3 LDS R37, [R2+0x1240] ;  /* 0x001240000225b984 */ /* 0x000ea80000000800 */
[----:B------:R-:W3:Y:S01]  /*0e20*/  LDS.128 R16, [R21+0x30] ;  /* 0x0000300015107984 */ /* 0x000ee20000000c00 */
[----:B0-----:R-:W-:Y:S01]  /*0e30*/  FFMA R3, R8, R3, R38 ;  /* 0x0000000308037223 */ /* 0x001fe20000000026 */
[----:B-1----:R-:W-:-:S03]  /*0e40*/  FFMA R36, R36, R15, R32 ;  /* 0x0000000f24247223 */ /* 0x002fc60000000020 */
[----:B------:R-:W-:Y:S01]  /*0e50*/  FFMA R32, R34, R9, R3 ;  /* 0x0000000922207223 */ /* 0x000fe20000000003 */
[----:B------:R-:W-:-:S03]  /*0e60*/  IMAD.MOV.U32 R34, RZ, RZ, RZ ;  /* 0x000000ffff227224 */ /* 0x000fc600078e00ff */
[----:B--2---:R-:W-:Y:S01]  /*0e70*/  FFMA R3, R37, R10, R32 ;  /* 0x0000000a25037223 */ /* 0x004fe20000000020 */
[----:B------:R-:W-:Y:S02]  /*0e80*/  HFMA2 R32, -RZ, RZ, 0, 0 ;  /* 0x00000000ff207431 */ /* 0x000fe400000001ff */
[----:B---3--:R-:W-:Y:S01]  /*0e90*/  FFMA R38, R16, R35, R36 ;  /* 0x0000002310267223 */ /* 0x008fe20000000024 */
[----:B------:R-:W-:Y:S01]  /*0ea0*/  CS2R R36, SRZ ;  /* 0x0000000000247805 */ /* 0x000fe2000001ff00 */
[----:B------:R-:W0:Y:S01]  /*0eb0*/  @!P3 LDS R34, [R2+0x1540] ;  /* 0x001540000222b984 */ /* 0x000e220000000800 */
[----:B------:R-:W-:-:S04]  /*0ec0*/  MOV R35, RZ ;  /* 0x000000ff00237202 */ /* 0x000fc80000000f00 */
[----:B------:R-:W1:Y:S04]  /*0ed0*/  @!P0 LDS R36, [R2+0x2700] ;  /* 0x0027000002248984 */ /* 0x000e680000000800 */
[----:B------:R-:W2:Y:S04]  /*0ee0*/  @!P3 LDS R37, [R2+0x1840] ;  /* 0x001840000225b984 */ /* 0x000ea80000000800 */
[----:B------:R-:W3:Y:S04]  /*0ef0*/  @!P4 LDS R35, [R2+0x80] ;  /* 0x000080000223c984 */ /* 0x000ee80000000800 */
[----:B------:R-:W4:Y:S01]  /*0f00*/  @!P4 LDS R32, [R2+0x380] ;  /* 0x000380000220c984 */ /* 0x000f220000000800 */
[----:B0-----:R-:W-:Y:S01]  /*0f10*/  FFMA R34, R34, R11, R3 ;  /* 0x0000000b22227223 */ /* 0x001fe20000000003 */
[----:B-1----:R-:W-:-:S03]  /*0f20*/  FFMA R3, R36, R17, R38 ;  /* 0x0000001124037223 */ /* 0x002fc60000000026 */
[----:B--2---:R-:W-:Y:S01]  /*0f30*/  FFMA R34, R12, R37, R34 ;  /* 0x000000250c227223 */ /* 0x004fe20000000022 */
[----:B------:R-:W-:Y:S01]  /*0f40*/  CS2R R36, SRZ ;  /* 0x0000000000247805 */ /* 0x000fe2000001ff00 */
[----:B---3--:R-:W-:-:S05]  /*0f50*/  FFMA R35, R4, R35, R33 ;  /* 0x0000002304237223 */ /* 0x008fca0000000021 */
[----:B------:R-:W0:Y:S01]  /*0f60*/  @!P4 LDS R37, [R2+0x680] ;  /* 0x000680000225c984 */ /* 0x000e220000000800 */
[----:B----4-:R-:W-:Y:S01]  /*0f70*/  FFMA R38, R32, R5, R35 ;  /* 0x0000000520267223 */ /* 0x010fe20000000023 */
[----:B------:R-:W-:Y:S02]  /*0f80*/  CS2R R32, SRZ ;  /* 0x0000000000207805 */ /* 0x000fe4000001ff00 */
[----:B------:R-:W-:Y:S01]  /*0f90*/  MOV R35, RZ ;  /* 0x000000ff00237202 */ /* 0x000fe20000000f00 */
[----:B------:R-:W1:Y:S04]  /*0fa0*/  @!P4 LDS R36, [R2+0x980] ;  /* 0x000980000224c984 */ /* 0x000e680000000800 */
[----:B------:R-:W2:Y:S04]  /*0fb0*/  @!P0 LDS R32, [R2+0x2a00] ;  /* 0x002a000002208984 */ /* 0x000ea80000000800 */
[----:B------:R-:W3:Y:S04]  /*0fc0*/  @!P4 LDS R33, [R2+0xc80] ;  /* 0x000c80000221c984 */ /* 0x000ee80000000800 */
[----:B------:R-:W4:Y:S01]  /*0fd0*/  @!P3 LDS R35, [R2+0x1b40] ;  /* 0x001b40000223b984 */ /* 0x000f220000000800 */
[----:B0-----:R-:W-:Y:S01]  /*0fe0*/  FFMA R37, R37, R6, R38 ;  /* 0x0000000625257223 */ /* 0x001fe20000000026 */
[----:B------:R-:W-:-:S03]  /*0ff0*/  VIADD R38, R22, 0x30 ;  /* 0x0000003016267836 */ /* 0x000fc60000000000 */
[----:B-1----:R-:W-:Y:S01]  /*1000*/  FFMA R37, R36, R7, R37 ;  /* 0x0000000724257223 */ /* 0x002fe20000000025 */
[----:B------:R-:W-:Y:S02]  /*1010*/  MOV R36, RZ ;  /* 0x000000ff00247202 */ /* 0x000fe40000000f00 */
[----:B------:R-:W-:Y:S01]  /*1020*/  ISETP.GE.AND P5, PT, R38, UR11, PT ;  /* 0x0000000b26007c0c */ /* 0x000fe2000bfa6270 */
[----:B--2---:R-:W-:Y:S01]  /*1030*/  FFMA R32, R32, R18, R3 ;  /* 0x0000001220207223 */ /* 0x004fe20000000003 */
[----:B------:R-:W-:Y:S01]  /*1040*/  HFMA2 R3, -RZ, RZ, 0, 0 ;  /* 0x00000000ff037431 */ /* 0x000fe200000001ff */
[----:B------:R-:W-:Y:S01]  /*1050*/  MOV R38, RZ ;  /* 0x000000ff00267202 */ /* 0x000fe20000000f00 */
[----:B------:R-:W0:Y:S01]  /*1060*/  @!P4 LDS R36, [R2+0xf80] ;  /* 0x000f80000224c984 */ /* 0x000e220000000800 */
[----:B---3--:R-:W-:Y:S01]  /*1070*/  FFMA R37, R8, R33, R37 ;  /* 0x0000002108257223 */ /* 0x008fe20000000025 */
[----:B------:R-:W-:Y:S02]  /*1080*/  IMAD.MOV.U32 R33, RZ, RZ, RZ ;  /* 0x000000ffff217224 */ /* 0x000fe400078e00ff */
[----:B----4-:R-:W-:Y:S01]  /*1090*/  FFMA R34, R35, R13, R34 ;  /* 0x0000000d23227223 */ /* 0x010fe20000000022 */
[----:B------:R-:W-:-:S03]  /*10a0*/  HFMA2 R35, -RZ, RZ, 0, 0 ;  /* 0x00000000ff237431 */ /* 0x000fc600000001ff */
        /* <DEDUP_REMOVED lines=8> */
[----:B------:R-:W-:Y:S02]  /*1130*/  IMAD.MOV.U32 R33, RZ, RZ, RZ ;  /* 0x000000ffff217224 */ /* 0x000fe400078e00ff */
[----:B--2---:R-:W-:Y:S01]  /*1140*/  FFMA R31, R4, R3, R31 ;  /* 0x00000003041f7223 */ /* 0x004fe2000000001f */
[----:B------:R-:W-:-:S03]  /*1150*/  HFMA2 R3, -RZ, RZ, 0, 0 ;  /* 0x00000000ff037431 */ /* 0x000fc600000001ff */
[----:B------:R-:W-:Y:S01]  /*1160*/  @!P3 LDS R33, [R2+0x2140] ;  /* 0x002140000221b984 */ /* 0x000fe20000000800 */
[----:B---3--:R-:W-:Y:S01]  /*1170*/  FFMA R40, R38, R5, R31 ;  /* 0x0000000526287223 */ /* 0x008fe2000000001f */
[----:B------:R-:W-:Y:S01]  /*1180*/  HFMA2 R31, -RZ, RZ, 0, 0 ;  /* 0x00000000ff1f7431 */ /* 0x000fe200000001ff */
[----:B------:R-:W-:Y:S01]  /*1190*/  MOV R38, RZ ;  /* 0x000000ff00267202 */ /* 0x000fe20000000f00 */
[----:B----4-:R-:W-:Y:S01]  /*11a0*/  FFMA R34, R35, R14, R34 ;  /* 0x0000000e23227223 */ /* 0x010fe20000000022 */
[----:B------:R-:W1:Y:S04]  /*11b0*/  @!P5 LDS R3, [R2+0x6c0] ;  /* 0x0006c0000203d984 */ /* 0x000e680000000800 */
[----:B------:R-:W2:Y:S04]  /*11c0*/  @!P4 LDS R31, [R2+0x1580] ;  /* 0x00158000021fc984 */ /* 0x000ea80000000800 */
[----:B------:R-:W3:Y:S01]  /*11d0*/  @!P5 LDS R38, [R2+0x9c0] ;  /* 0x0009c0000226d984 */ /* 0x000ee20000000800 */
[----:B0-----:R-:W-:Y:S01]  /*11e0*/  FFMA R37, R37, R19, R32 ;  /* 0x0000001325257223 */ /* 0x001fe20000000020 */
[----:B------:R-:W-:-:S06]  /*11f0*/  HFMA2 R32, -RZ, RZ, 0, 0 ;  /* 0x00000000ff207431 */ /* 0x000fcc00000001ff */
[----:B------:R-:W0:Y:S01]  /*1200*/  @!P3 LDS R32, [R2+0x2440] ;  /* 0x002440000220b984 */ /* 0x000e220000000800 */
[----:B-1----:R-:W-:Y:S01]  /*1210*/  FFMA R35, R3, R6, R40 ;  /* 0x0000000603237223 */ /* 0x002fe20000000028 */
[----:B------:R-:W-:Y:S01]  /*1220*/  FFMA R3, R33, R15, R34 ;  /* 0x0000000f21037223 */ /* 0x000fe20000000022 */
[----:B------:R-:W-:Y:S01]  /*1230*/  IMAD.MOV.U32 R33, RZ, RZ, RZ ;  /* 0x000000ffff217224 */ /* 0x000fe200078e00ff */
[----:B------:R-:W-:Y:S01]  /*1240*/  MOV R34, RZ ;  /* 0x000000ff00227202 */ /* 0x000fe20000000f00 */
[----:B--2---:R-:W-:Y:S01]  /*1250*/  FFMA R40, R31, R11, R36 ;  /* 0x0000000b1f287223 */ /* 0x004fe20000000024 */
[----:B------:R-:W-:Y:S01]  /*1260*/  MOV R31, RZ ;  /* 0x000000ff001f7202 */ /* 0x000fe20000000f00 */
[----:B------:R-:W-:Y:S02]  /*1270*/  HFMA2 R36, -RZ, RZ, 0, 0 ;  /* 0x00000000ff247431 */ /* 0x000fe400000001ff */
[----:B------:R-:W1:Y:S01]  /*1280*/  @!P4 LDS R33, [R2+0x1880] ;  /* 0x001880000221c984 */ /* 0x000e620000000800 */
[----:B---3--:R-:W-:-:S03]  /*1290*/  FFMA R35, R38, R7, R35 ;  /* 0x0000000726237223 */ /* 0x008fc60000000023 */
[----:B------:R-:W2:Y:S04]  /*12a0*/  @!P5 LDS R31, [R2+0xcc0] ;  /* 0x000cc000021fd984 */ /* 0x000ea80000000800 */
[----:B------:R-:W3:Y:S04]  /*12b0*/  @!P5 LDS R34, [R2+0xfc0] ;  /* 0x000fc0000222d984 */ /* 0x000ee80000000800 */
[----:B------:R-:W4:Y:S01]  /*12c0*/  @!P4 LDS R36, [R2+0x1b80] ;  /* 0x001b80000224c984 */ /* 0x000f220000000800 */
[----:B0-----:R-:W-:Y:S01]  /*12d0*/  FFMA R32, R16, R32, R3 ;  /* 0x0000002010207223 */ /* 0x001fe20000000003 */
[----:B------:R-:W-:-:S05]  /*12e0*/  VIADD R3, R22, 0x40 ;  /* 0x0000004016037836 */ /* 0x000fca0000000000 */
[----:B------:R-:W-:Y:S01]  /*12f0*/  ISETP.GE.AND P2, PT, R3, UR11, PT ;  /* 0x0000000b03007c0c */ /* 0x000fe2000bf46270 */
[----:B------:R-:W-:Y:S02]  /*1300*/  HFMA2 R3, -RZ, RZ, 0, 0 ;  /* 0x00000000ff037431 */ /* 0x000fe400000001ff */
[----:B-1----:R-:W-:Y:S01]  /*1310*/  FFMA R33, R12, R33, R40 ;  /* 0x000000210c217223 */ /* 0x002fe20000000028 */
[----:B--2---:R-:W-:-:S03]  /*1320*/  FFMA R35, R8, R31, R35 ;  /* 0x0000001f08237223 */ /* 0x004fc60000000023 */
[----:B------:R-:W0:Y:S01]  /*1330*/  @!P3 LDS R3, [R2+0x2740] ;  /* 0x002740000203b984 */ /* 0x000e220000000800 */
[----:B---3--:R-:W-:Y:S01]  /*1340*/  FFMA R38, R34, R9, R35 ;  /* 0x0000000922267223 */ /* 0x008fe20000000023 */
[----:B------:R-:W-:Y:S01]  /*1350*/  CS2R R34, SRZ ;  /* 0x0000000000227805 */ /* 0x000fe2000001ff00 */
[----:B----4-:R-:W-:Y:S01]  /*1360*/  FFMA R31, R36, R13, R33 ;  /* 0x0000000d241f7223 */ /* 0x010fe20000000021 */
[----:B------:R-:W-:Y:S01]  /*1370*/  MOV R36, RZ ;  /* 0x000000ff00247202 */ /* 0x000fe20000000f00 */
[----:B------:R-:W-:-:S03]  /*1380*/  HFMA2 R33, -RZ, RZ, 0, 0 ;  /* 0x00000000ff217431 */ /* 0x000fc600000001ff */
[----:B------:R-:W1:Y:S04]  /*1390*/  @!P5 LDS R35, [R2+0x12c0] ;  /* 0x0012c0000223d984 */ /* 0x000e680000000800 */
[----:B------:R-:W2:Y:S04]  /*13a0*/  @!P4 LDS R34, [R2+0x1e80] ;  /* 0x001e80000222c984 */ /* 0x000ea80000000800 */
[----:B------:R-:W3:Y:S04]  /*13b0*/  @!P5 LDS R36, [R2+0x15c0] ;  /* 0x0015c0000224d984 */ /* 0x000ee80000000800 */
[----:B------:R-:W4:Y:S01]  /*13c0*/  @!P2 LDS R33, [R2+0x100] ;  /* 0x000100000221a984 */ /* 0x000f220000000800 */
[----:B0-----:R-:W-:Y:S01]  /*13d0*/  FFMA R3, R3, R17, R32 ;  /* 0x0000001103037223 */ /* 0x001fe20000000020 */
[----:B------:R-:W-:-:S06]  /*13e0*/  IMAD.MOV.U32 R32, RZ, RZ, RZ ;  /* 0x000000ffff207224 */ /* 0x000fcc00078e00ff */
[----:B------:R-:W0:Y:S01]  /*13f0*/  @!P2 LDS R32, [R2+0x400] ;  /* 0x000400000220a984 */ /* 0x000e220000000800 */
[----:B-1----:R-:W-:Y:S01]  /*1400*/  FFMA R35, R35, R10, R38 ;  /* 0x0000000a23237223 */ /* 0x002fe20000000026 */
[----:B--2---:R-:W-:-:S03]  /*1410*/  FFMA R34, R34, R14, R31 ;  /* 0x0000000e22227223 */ /* 0x004fc6000000001f */
[----:B---3--:R-:W-:Y:S01]  /*1420*/  FFMA R31, R36, R11, R35 ;  /* 0x0000000b241f7223 */ /* 0x008fe20000000023 */
[----:B------:R-:W-:Y:S01]  /*1430*/  HFMA2 R35, -RZ, RZ, 0, 0 ;  /* 0x00000000ff237431 */ /* 0x000fe200000001ff */
[----:B------:R-:W-:Y:S01]  /*1440*/  MOV R36, RZ ;  /* 0x000000ff00247202 */ /* 0x000fe20000000f00 */
[----:B----4-:R-:W-:Y:S01]  /*1450*/  FFMA R38, R4, R33, R29 ;  /* 0x0000002104267223 */ /* 0x010fe2000000001d */
[----:B------:R-:W-:Y:S01]  /*1460*/  MOV R33, RZ ;  /* 0x000000ff00217202 */ /* 0x000fe20000000f00 */
[----:B------:R-:W-:-:S03]  /*1470*/  IMAD.MOV.U32 R29, RZ, RZ, RZ ;  /* 0x000000ffff1d7224 */ /* 0x000fc600078e00ff */
        /* <DEDUP_REMOVED lines=10> */
[----:B------:R-:W-:Y:S01]  /*1520*/  IMAD.MOV.U32 R31, RZ, RZ, RZ ;  /* 0x000000ffff1f7224 */ /* 0x000fe200078e00ff */
[----:B------:R-:W0:Y:S01]  /*1530*/  @!P2 LDS R36, [R2+0xa00] ;  /* 0x000a00000224a984 */ /* 0x000e220000000800 */
[----:B----4-:R-:W-:Y:S01]  /*1540*/  FFMA R33, R29, R6, R38 ;  /* 0x000000061d217223 */ /* 0x010fe20000000026 */
[----:B------:R-:W-:Y:S02]  /*1550*/  MOV R38, RZ ;  /* 0x000000ff00267202 */ /* 0x000fe40000000f00 */
[----:B------:R-:W1:Y:S01]  /*1560*/  @!P4 LDS R34, [R2+0x2480] ;  /* 0x002480000222c984 */ /* 0x000e620000000800 */
[----:B------:R-:W-:-:S03]  /*1570*/  MOV R29, RZ ;  /* 0x000000ff001d7202 */ /* 0x000fc60000000f00 */
[----:B------:R-:W2:Y:S04]  /*1580*/  @!P5 LDS R38, [R2+0x1bc0] ;  /* 0x001bc0000226d984 */ /* 0x000ea80000000800 */
[----:B------:R-:W3:Y:S04]  /*1590*/  @!P5 LDS R31, [R2+0x1ec0] ;  /* 0x001ec000021fd984 */ /* 0x000ee80000000800 */
[----:B------:R-:W4:Y:S01]  /*15a0*/  @!P2 LDS R29, [R2+0xd00] ;  /* 0x000d0000021da984 */ /* 0x000f220000000800 */
[----:B0-----:R-:W-:Y:S01]  /*15b0*/  FFMA R33, R36, R7, R33 ;  /* 0x0000000724217223 */ /* 0x001fe20000000021 */
[----:B-1----:R-:W-:Y:S01]  /*15c0*/  FFMA R34, R16, R34, R3 ;  /* 0x0000002210227223 */ /* 0x002fe20000000003 */
[----:B------:R-:W-:Y:S01]  /*15d0*/  IADD3 R3, PT, PT, R22, 0x50, RZ ;  /* 0x0000005016037810 */ /* 0x000fe20007ffe0ff */
[----:B--2---:R-:W-:-:S03]  /*15e0*/  FFMA R38, R38, R13, R35 ;  /* 0x0000000d26267223 */ /* 0x004fc60000000023 */
[----:B------:R-:W-:Y:S01]  /*15f0*/  ISETP.GE.AND P1, PT, R3, UR11, PT ;  /* 0x0000000b03007c0c */ /* 0x000fe2000bf26270 */
[----:B------:R-:W-:Y:S02]  /*1600*/  HFMA2 R35, -RZ, RZ, 0, 0 ;  /* 0x00000000ff237431 */ /* 0x000fe400000001ff */
[----:B------:R-:W-:Y:S02]  /*1610*/  IMAD.MOV.U32 R3, RZ, RZ, RZ ;  /* 0x000000ffff037224 */ /* 0x000fe400078e00ff */
[----:B---3--:R-:W-:Y:S01]  /*1620*/  FFMA R36, R31, R14, R38 ;  /* 0x0000000e1f247223 */ /* 0x008fe20000000026 */
[----:B------:R-:W-:Y:S01]  /*1630*/  HFMA2 R38, -RZ, RZ, 0, 0 ;  /* 0x00000000ff267431 */ /* 0x000fe200000001ff */
[----:B------:R-:W-:Y:S01]  /*1640*/  MOV R31, RZ ;  /* 0x000000ff001f7202 */ /* 0x000fe20000000f00 */
[----:B----4-:R-:W-:Y:S01]  /*1650*/  FFMA R33, R8, R29, R33 ;  /* 0x0000001d08217223 */ /* 0x010fe20000000021 */
[----:B------:R-:W-:Y:S01]  /*1660*/  MOV R29, RZ ;  /* 0x000000ff001d7202 */ /* 0x000fe20000000f00 */
[----:B------:R-:W0:Y:S04]  /*1670*/  @!P4 LDS R3, [R2+0x2780] ;  /* 0x002780000203c984 */ /* 0x000e280000000800 */
[----:B------:R-:W-:Y:S04]  /*1680*/  @!P1 LDS R31, [R2+0x140] ;  /* 0x00014000021f9984 */ /* 0x000fe80000000800 */
[----:B------:R-:W1:Y:S04]  /*1690*/  @!P2 LDS R38, [R2+0x1000] ;  /* 0x001000000226a984 */ /* 0x000e680000000800 */
[----:B------:R-:W2:Y:S04]  /*16a0*/  @!P5 LDS R29, [R2+0x21c0] ;  /* 0x0021c000021dd984 */ /* 0x000ea80000000800 */
[----:B------:R-:W3:Y:S01]  /*16b0*/  @!P3 LDS R35, [R2+0x2d40] ;  /* 0x002d40000223b984 */ /* 0x000ee20000000800 */
[----:B0-----:R-:W-:Y:S01]  /*16c0*/  FFMA R3, R3, R17, R34 ;  /* 0x0000001103037223 */ /* 0x001fe20000000022 */
[----:B------:R-:W-:-:S06]  /*16d0*/  IMAD.MOV.U32 R34, RZ, RZ, RZ ;  /* 0x000000ffff227224 */ /* 0x000fcc00078e00ff */
[----:B------:R-:W0:Y:S01]  /*16e0*/  @!P5 LDS R34, [R2+0x24c0] ;  /* 0x0024c0000222d984 */ /* 0x000e220000000800 */
[----:B-1----:R-:W-:Y:S01]  /*16f0*/  FFMA R38, R38, R9, R33 ;  /* 0x0000000926267223 */ /* 0x002fe20000000021 */
[----:B------:R-:W-:Y:S01]  /*1700*/  FFMA R33, R4, R31, R27 ;  /* 0x0000001f04217223 */ /* 0x000fe2000000001b */
[----:B------:R-:W-:Y:S02]  /*1710*/  HFMA2 R27, -RZ, RZ, 0, 0 ;  /* 0x00000000ff1b7431 */ /* 0x000fe400000001ff */
[----:B------:R-:W-:Y:S02]  /*1720*/  IMAD.MOV.U32 R31, RZ, RZ, RZ ;  /* 0x000000ffff1f7224 */ /* 0x000fe400078e00ff */
[----:B--2---:R-:W-:Y:S01]  /*1730*/  FFMA R29, R29, R15, R36 ;  /* 0x0000000f1d1d7223 */ /* 0x004fe20000000024 */
[----:B------:R-:W-:Y:S01]  /*1740*/  MOV R36, RZ ;  /* 0x000000ff00247202 */ /* 0x000fe20000000f00 */
[----:B---3--:R-:W-:Y:S01]  /*1750*/  FFMA R35, R35, R19, R32 ;  /* 0x0000001323237223 */ /* 0x008fe20000000020 */
[----:B------:R-:W-:Y:S01]  /*1760*/  HFMA2 R32, -RZ, RZ, 0, 0 ;  /* 0x00000000ff207431 */ /* 0x000fe200000001ff */
[----:B------:R-:W-:Y:S04]  /*1770*/  @!P1 LDS R31, [R2+0x740] ;  /* 0x00074000021f9984 */ /* 0x000fe80000000800 */
[----:B------:R-:W1:Y:S04]  /*1780*/  @!P2 LDS R27, [R2+0x1300] ;  /* 0x00130000021ba984 */ /* 0x000e680000000800 */
[----:B------:R-:W2:Y:S04]  /*1790*/  @!P1 LDS R36, [R2+0x440] ;  /* 0x0004400002249984 */ /* 0x000ea80000000800 */
[----:B------:R-:W3:Y:S01]  /*17a0*/  @!P2 LDS R32, [R2+0x1600] ;  /* 0x001600000220a984 */ /* 0x000ee20000000800 */
[----:B0-----:R-:W-:Y:S01]  /*17b0*/  FFMA R34, R16, R34, R29 ;  /* 0x0000002210227223 */ /* 0x001fe2000000001d */
[----:B------:R-:W-:-:S06]  /*17c0*/  MOV R29, RZ ;  /* 0x000000ff001d7202 */ /* 0x000fcc0000000f00 */
[----:B------:R-:W-:Y:S01]  /*17d0*/  @!P1 LDS R29, [R2+0xd40] ;  /* 0x000d4000021d9984 */ /* 0x000fe20000000800 */
[----:B-1----:R-:W-:Y:S01]  /*17e0*/  FFMA R27, R27, R10, R38 ;  /* 0x0000000a1b1b7223 */ /* 0x002fe20000000026 */
[----:B--2---:R-:W-:Y:S01]  /*17f0*/  FFMA R38, R36, R5, R33 ;  /* 0x0000000524267223 */ /* 0x004fe20000000021 */
[----:B------:R-:W-:-:S03]  /*1800*/  MOV R36, RZ ;  /* 0x000000ff00247202 */ /* 0x000fc60000000f00 */
[----:B------:R-:W-:Y:S01]  /*1810*/  FFMA R38, R31, R6, R38 ;  /* 0x000000061f267223 */ /* 0x000fe20000000026 */
[----:B------:R-:W-:Y:S02]  /*1820*/  HFMA2 R31, -RZ, RZ, 0, 0 ;  /* 0x00000000ff1f7431 */ /* 0x000fe400000001ff */
[----:B---3--:R-:W-:Y:S01]  /*1830*/  FFMA R27, R32, R11, R27 ;  /* 0x0000000b201b7223 */ /* 0x008fe2000000001b */
[----:B------:R-:W-:Y:S01]  /*1840*/  CS2R R32, SRZ ;  /* 0x0000000000207805 */ /* 0x000fe2000001ff00 */
[----:B------:R-:W0:Y:S05]  /*1850*/  @!P1 LDS R36, [R2+0xa40] ;  /* 0x000a400002249984 */ /* 0x000e2a0000000800 */
[----:B------:R-:W1:Y:S04]  /*1860*/  @!P4 LDS R32, [R2+0x2a80] ;  /* 0x002a80000220c984 */ /* 0x000e680000000800 */
[----:B------:R-:W2:Y:S04]  /*1870*/  @!P5 LDS R33, [R2+0x27c0] ;  /* 0x0027c0000221d984 */ /* 0x000ea80000000800 */
[----:B------:R-:W3:Y:S01]  /*1880*/  @!P2 LDS R31, [R2+0x1900] ;  /* 0x00190000021fa984 */ /* 0x000ee20000000800 */
[----:B0-----:R-:W-:Y:S01]  /*1890*/  FFMA R36, R36, R7, R38 ;  /* 0x0000000724247223 */ /* 0x001fe20000000026 */
[----:B------:R-:W-:-:S02]  /*18a0*/  HFMA2 R38, -RZ, RZ, 0, 0 ;  /* 0x00000000ff267431 */ /* 0x000fc400000001ff */
[----:B-1----:R-:W-:Y:S01]  /*18b0*/  FFMA R32, R32, R18, R3 ;  /* 0x0000001220207223 */ /* 0x002fe20000000003 */
[----:B--2---:R-:W-:Y:S01]  /*18c0*/  FFMA R3, R33, R17, R34 ;  /* 0x0000001121037223 */ /* 0x004fe20000000022 */
[----:B------:R-:W-:Y:S02]  /*18d0*/  IMAD.MOV.U32 R34, RZ, RZ, RZ ;  /* 0x000000ffff227224 */ /* 0x000fe400078e00ff */
[----:B------:R-:W0:Y:S01]  /*18e0*/  @!P2 LDS R38, [R2+0x1c00] ;  /* 0x001c00000226a984 */ /* 0x000e220000000800 */
[----:B---3--:R-:W-:Y:S01]  /*18f0*/  FFMA R33, R12, R31, R27 ;  /* 0x0000001f0c217223 */ /* 0x008fe2000000001b */
[----:B------:R-:W-:Y:S01]  /*1900*/  FFMA R31, R8, R29, R36 ;  /* 0x0000001d081f7223 */ /* 0x000fe20000000024 */
[----:B------:R-:W-:Y:S01]  /*1910*/  HFMA2 R29, -RZ, RZ, 0, 0 ;  /* 0x00000000ff1d7431 */ /* 0x000fe200000001ff */
[----:B------:R-:W-:Y:S01]  /*1920*/  MOV R36, RZ ;  /* 0x000000ff00247202 */ /* 0x000fe20000000f00 */
[----:B------:R-:W1:Y:S01]  /*1930*/  @!P5 LDS R34, [R2+0x2ac0] ;  /* 0x002ac0000222d984 */ /* 0x000e620000000800 */
[----:B------:R-:W-:-:S04]  /*1940*/  IMAD.MOV.U32 R27, RZ, RZ, RZ ;  /* 0x000000ffff1b7224 */ /* 0x000fc800078e00ff */
[----:B------:R-:W2:Y:S04]  /*1950*/  @!P1 LDS R36, [R2+0x1040] ;  /* 0x0010400002249984 */ /* 0x000ea80000000800 */
[----:B------:R-:W3:Y:S04]  /*1960*/  @!P2 LDS R29, [R2+0x1f00] ;  /* 0x001f0000021da984 */ /* 0x000ee80000000800 */
[----:B------:R-:W4:Y:S01]  /*1970*/  @!P1 LDS R27, [R2+0x1340] ;  /* 0x00134000021b9984 */ /* 0x000f220000000800 */
[----:B0-----:R-:W-:Y:S01]  /*1980*/  FFMA R40, R38, R13, R33 ;  /* 0x0000000d26287223 */ /* 0x001fe20000000021 */
[----:B------:R-:W-:Y:S01]  /*1990*/  MOV R33, RZ ;  /* 0x000000ff00217202 */ /* 0x000fe20000000f00 */
[----:B-1----:R-:W-:Y:S01]  /*19a0*/  FFMA R34, R34, R18, R3 ;  /* 0x0000001222227223 */ /* 0x002fe20000000003 */
[----:B------:R-:W-:-:S04]  /*19b0*/  IADD3 R3, PT, PT, R22, 0x60, RZ ;  /* 0x0000006016037810 */ /* 0x000fc80007ffe0ff */
[----:B------:R-:W0:Y:S01]  /*19c0*/  @!P4 LDS R33, [R2+0x2d80] ;  /* 0x002d80000221c984 */ /* 0x000e220000000800 */
[----:B--2---:R-:W-:Y:S01]  /*19d0*/  FFMA R38, R36, R9, R31 ;  /* 0x0000000924267223 */ /* 0x004fe2000000001f */
[----:B------:R-:W-:Y:S01]  /*19e0*/  ISETP.GE.AND P3, PT, R3, UR11, PT ;  /* 0x0000000b03007c0c */ /* 0x000fe2000bf66270 */
[----:B------:R-:W-:Y:S02]  /*19f0*/  IMAD.MOV.U32 R3, RZ, RZ, RZ ;  /* 0x000000ffff037224 */ /* 0x000fe400078e00ff */
[----:B------:R-:W-:Y:S02]  /*1a00*/  HFMA2 R31, -RZ, RZ, 0, 0 ;  /* 0x00000000ff1f7431 */ /* 0x000fe400000001ff */
[----:B---3--:R-:W-:Y:S01]  /*1a10*/  FFMA R36, R29, R14, R40 ;  /* 0x0000000e1d247223 */ /* 0x008fe20000000028 */
[----:B----4-:R-:W-:Y:S01]  /*1a20*/  FFMA R29, R27, R10, R38 ;  /* 0x0000000a1b1d7223 */ /* 0x010fe20000000026 */
[----:B------:R-:W-:Y:S01]  /*1a30*/  HFMA2 R27, -RZ, RZ, 0, 0 ;  /* 0x00000000ff1b7431 */ /* 0x000fe200000001ff */
[----:B------:R-:W-:Y:S01]  /*1a40*/  MOV R38, RZ ;  /* 0x000000ff00267202 */ /* 0x000fe20000000f00 */
        /* <DEDUP_REMOVED lines=8> */
[----:B------:R-:W-:Y:S02]  /*1ad0*/  HFMA2 R36, -RZ, RZ, 0, 0 ;  /* 0x00000000ff247431 */ /* 0x000fe400000001ff */
[----:B--2---:R-:W-:Y:S01]  /*1ae0*/  FFMA R31, R31, R19, R34 ;  /* 0x000000131f1f7223 */ /* 0x004fe20000000022 */
[----:B------:R-:W-:Y:S01]  /*1af0*/  MOV R34, RZ ;  /* 0x000000ff00227202 */ /* 0x000fe20000000f00 */
[----:B---3--:R-:W-:Y:S02]  /*1b00*/  FFMA R38, R38, R11, R29 ;  /* 0x0000000b26267223 */ /* 0x008fe4000000001d */
[----:B------:R-:W1:Y:S01]  /*1b10*/  @!P3 LDS R36, [R2+0x480] ;  /* 0x000480000224b984 */ /* 0x000e620000000800 */
[----:B----4-:R-:W-:Y:S01]  /*1b20*/  FFMA R29, R4, R27, R25 ;  /* 0x0000001b041d7223 */ /* 0x010fe20000000019 */
[----:B------:R-:W-:-:S02]  /*1b30*/  HFMA2 R25, -RZ, RZ, 0, 0 ;  /* 0x00000000ff197431 */ /* 0x000fc400000001ff */
[----:B------:R-:W-:Y:S01]  /*1b40*/  IMAD.MOV.U32 R27, RZ, RZ, RZ ;  /* 0x000000ffff1b7224 */ /* 0x000fe200078e00ff */
[----:B------:R-:W-:Y:S05]  /*1b50*/  @!P1 LDS R34, [R2+0x1c40] ;  /* 0x001c400002229984 */ /* 0x000fea0000000800 */
[----:B------:R-:W2:Y:S04]  /*1b60*/  @!P1 LDS R27, [R2+0x1940] ;  /* 0x00194000021b9984 */ /* 0x000ea80000000800 */
[----:B------:R-:W3:Y:S01]  /*1b70*/  @!P3 LDS R25, [R2+0x780] ;  /* 0x000780000219b984 */ /* 0x000ee20000000800 */
[----:B0-----:R-:W-:Y:S01]  /*1b80*/  FFMA R32, R16, R32, R3 ;  /* 0x0000002010207223 */ /* 0x001fe20000000003 */
[----:B------:R-:W-:-:S05]  /*1b90*/  VIADD R3, R22, 0x70 ;  /* 0x0000007016037836 */ /* 0x000fca0000000000 */
[----:B------:R-:W-:Y:S02]  /*1ba0*/  ISETP.GE.AND P4, PT, R3, UR11, PT ;  /* 0x0000000b03007c0c */ /* 0x000fe4000bf86270 */
[----:B------:R-:W-:-:S06]  /*1bb0*/  MOV R3, RZ ;  /* 0x000000ff00037202 */ /* 0x000fcc0000000f00 */
[----:B------:R-:W0:Y:S01]  /*1bc0*/  @!P2 LDS R3, [R2+0x2800] ;  /* 0x002800000203a984 */ /* 0x000e220000000800 */
[----:B-1----:R-:W-:Y:S01]  /*1bd0*/  FFMA R36, R36, R5, R29 ;  /* 0x0000000524247223 */ /* 0x002fe2000000001d */
[----:B--2---:R-:W-:-:S03]  /*1be0*/  FFMA R27, R12, R27, R38 ;  /* 0x0000001b0c1b7223 */ /* 0x004fc60000000026 */
[----:B---3--:R-:W-:Y:S01]  /*1bf0*/  FFMA R38, R25, R6, R36 ;  /* 0x0000000619267223 */ /* 0x008fe20000000024 */
[----:B------:R-:W-:Y:S01]  /*1c00*/  FFMA R29, R34, R13, R27 ;  /* 0x0000000d221d7223 */ /* 0x000fe2000000001b */
[----:B------:R-:W-:Y:S01]  /*1c10*/  HFMA2 R36, -RZ, RZ, 0, 0 ;  /* 0x00000000ff247431 */ /* 0x000fe200000001ff */
[----:B------:R-:W-:Y:S01]  /*1c20*/  MOV R34, RZ ;  /* 0x000000ff00227202 */ /* 0x000fe20000000f00 */
[----:B------:R-:W-:Y:S02]  /*1c30*/  IMAD.MOV.U32 R27, RZ, RZ, RZ ;  /* 0x000000ffff1b7224 */ /* 0x000fe400078e00ff */
        /* <DEDUP_REMOVED lines=9> */
[----:B--2---:R-:W-:-:S03]  /*1cd0*/  FFMA R34, R36, R14, R29 ;  /* 0x0000000e24227223 */ /* 0x004fc6000000001d */
[----:B---3--:R-:W-:Y:S01]  /*1ce0*/  FFMA R36, R8, R27, R38 ;  /* 0x0000001b08247223 */ /* 0x008fe20000000026 */
[----:B------:R-:W-:Y:S02]  /*1cf0*/  HFMA2 R38, -RZ, RZ, 0, 0 ;  /* 0x00000000ff267431 */ /* 0x000fe400000001ff */
[----:B------:R-:W-:Y:S02]  /*1d00*/  IMAD.MOV.U32 R27, RZ, RZ, RZ ;  /* 0x000000ffff1b7224 */ /* 0x000fe400078e00ff */
[----:B----4-:R-:W-:Y:S01]  /*1d10*/  FFMA R29, R4, R25, R23 ;  /* 0x00000019041d7223 */ /* 0x010fe20000000017 */
[----:B------:R-:W-:Y:S01]  /*1d20*/  HFMA2 R23, -RZ, RZ, 0, 0 ;  /* 0x00000000ff177431 */ /* 0x000fe200000001ff */
[----:B------:R-:W-:Y:S02]  /*1d30*/  MOV R25, RZ ;  /* 0x000000ff00197202 */ /* 0x000fe40000000f00 */
[----:B------:R-:W-:Y:S04]  /*1d40*/  @!P1 LDS R27, [R2+0x2240] ;  /* 0x00224000021b9984 */ /* 0x000fe80000000800 */
[----:B------:R-:W1:Y:S01]  /*1d50*/  @!P2 LDS R38, [R2+0x2b00] ;  /* 0x002b00000226a984 */ /* 0x000e620000000800 */
[----:B0-----:R-:W-:Y:S01]  /*1d60*/  FFMA R40, R32, R5, R29 ;  /* 0x0000000520287223 */ /* 0x001fe2000000001d */
[----:B------:R-:W-:-:S02]  /*1d70*/  MOV R29, RZ ;  /* 0x000000ff001d7202 */ /* 0x000fc40000000f00 */
[----:B------:R-:W0:Y:S04]  /*1d80*/  @!P3 LDS R25, [R2+0x1080] ;  /* 0x001080000219b984 */ /* 0x000e280000000800 */
[----:B------:R-:W2:Y:S04]  /*1d90*/  @!P4 LDS R23, [R2+0x7c0] ;  /* 0x0007c0000217c984 */ /* 0x000ea80000000800 */
[----:B------:R-:W3:Y:S01]  /*1da0*/  @!P2 LDS R29, [R2+0x2e00] ;  /* 0x002e0000021da984 */ /* 0x000ee20000000800 */
[----:B-1----:R-:W-:Y:S01]  /*1db0*/  FFMA R32, R38, R18, R3 ;  /* 0x0000001226207223 */ /* 0x002fe20000000003 */
[----:B------:R-:W-:-:S02]  /*1dc0*/  HFMA2 R38, -RZ, RZ, 0, 0 ;  /* 0x00000000ff267431 */ /* 0x000fc400000001ff */
[----:B------:R-:W-:Y:S01]  /*1dd0*/  FFMA R3, R27, R15, R34 ;  /* 0x0000000f1b037223 */ /* 0x000fe20000000022 */
[----:B------:R-:W-:Y:S01]  /*1de0*/  MOV R34, RZ ;  /* 0x000000ff00227202 */ /* 0x000fe20000000f00 */
[----:B0-----:R-:W-:Y:S01]  /*1df0*/  FFMA R42, R25, R9, R36 ;  /* 0x00000009192a7223 */ /* 0x001fe20000000024 */
[----:B------:R-:W-:Y:S01]  /*1e00*/  HFMA2 R25, -RZ, RZ, 0, 0 ;  /* 0x00000000ff197431 */ /* 0x000fe200000001ff */
[----:B------:R-:W-:Y:S01]  /*1e10*/  MOV R36, RZ ;  /* 0x000000ff00247202 */ /* 0x000fe20000000f00 */
[----:B--2---:R-:W-:Y:S01]  /*1e20*/  FFMA R27, R23, R6, R40 ;  /* 0x00000006171b7223 */ /* 0x004fe20000000028 */
[----:B------:R-:W-:Y:S01]  /*1e30*/  IMAD.MOV.U32 R23, RZ, RZ, RZ ;  /* 0x000000ffff177224 */ /* 0x000fe200078e00ff */
[----:B------:R-:W0:Y:S01]  /*1e40*/  @!P1 LDS R34, [R2+0x2540] ;  /* 0x0025400002229984 */ /* 0x000e220000000800 */
[----:B---3--:R-:W-:-:S03]  /*1e50*/  FFMA R29, R29, R19, R32 ;  /* 0x000000131d1d7223 */ /* 0x008fc60000000020 */
[----:B------:R-:W1:Y:S04]  /*1e60*/  @!P4 LDS R38, [R2+0xac0] ;  /* 0x000ac0000226c984 */ /* 0x000e680000000800 */
[----:B------:R-:W2:Y:S04]  /*1e70*/  @!P3 LDS R23, [R2+0x1380] ;  /* 0x001380000217b984 */ /* 0x000ea80000000800 */
[----:B------:R-:W3:Y:S04]  /*1e80*/  @!P3 LDS R36, [R2+0x1680] ;  /* 0x001680000224b984 */ /* 0x000ee80000000800 */
[----:B------:R-:W4:Y:S01]  /*1e90*/  @!P4 LDS R25, [R2+0xdc0] ;  /* 0x000dc0000219c984 */ /* 0x000f220000000800 */
[----:B0-----:R-:W-:Y:S01]  /*1ea0*/  FFMA R34, R16, R34, R3 ;  /* 0x0000002210227223 */ /* 0x001fe20000000003 */
[----:B------:R-:W-:-:S02]  /*1eb0*/  VIADD R3, R22, 0x80 ;  /* 0x0000008016037836 */ /* 0x000fc40000000000 */
[----:B-1----:R-:W-:-:S03]  /*1ec0*/  FFMA R27, R38, R7, R27 ;  /* 0x00000007261b7223 */ /* 0x002fc6000000001b */
[----:B------:R-:W-:Y:S01]  /*1ed0*/  ISETP.GE.AND P0, PT, R3, UR11, PT ;  /* 0x0000000b03007c0c */ /* 0x000fe2000bf06270 */
[----:B------:R-:W-:Y:S02]  /*1ee0*/  HFMA2 R3, -RZ, RZ, 0, 0 ;  /* 0x00000000ff037431 */ /* 0x000fe400000001ff */
[----:B--2---:R-:W-:-:S04]  /*1ef0*/  FFMA R23, R23, R10, R42 ;  /* 0x0000000a17177223 */ /* 0x004fc8000000002a */
[----:B---3--:R-:W-:Y:S01]  /*1f00*/  FFMA R23, R36, R11, R23 ;  /* 0x0000000b24177223 */ /* 0x008fe20000000017 */
[----:B------:R-:W-:Y:S02]  /*1f10*/  IMAD.MOV.U32 R36, RZ, RZ, RZ ;  /* 0x000000ffff247224 */ /* 0x000fe400078e00ff */
[----:B----4-:R-:W-:Y:S01]  /*1f20*/  FFMA R38, R8, R25, R27 ;  /* 0x0000001908267223 */ /* 0x010fe2000000001b */
[----:B------:R-:W-:Y:S01]  /*1f30*/  MOV R27, RZ ;  /* 0x000000ff001b7202 */ /* 0x000fe20000000f00 */
[----:B------:R-:W-:Y:S02]  /*1f40*/  HFMA2 R25, -RZ, RZ, 0, 0 ;  /* 0x00000000ff197431 */ /* 0x000fe400000001ff */
[----:B------:R-:W0:Y:S04]  /*1f50*/  @!P4 LDS R36, [R2+0x10c0] ;  /* 0x0010c0000224c984 */ /* 0x000e280000000800 */
[----:B------:R-:W1:Y:S04]  /*1f60*/  @!P3 LDS R27, [R2+0x1980] ;  /* 0x00198000021bb984 */ /* 0x000e680000000800 */
[----:B------:R-:W2:Y:S04]  /*1f70*/  @!P1 LDS R3, [R2+0x2840] ;  /* 0x0028400002039984 */ /* 0x000ea80000000800 */
[----:B------:R-:W3:Y:S01]  /*1f80*/  @!P0 LDS R25, [R2+0x200] ;  /* 0x0002000002198984 */ /* 0x000ee20000000800 */
[----:B0-----:R-:W-:Y:S01]  /*1f90*/  FFMA R38, R36, R9, R38 ;  /* 0x0000000924267223 */ /* 0x001fe20000000026 */
[----:B------:R-:W-:-:S02]  /*1fa0*/  IMAD.MOV.U32 R36, RZ, RZ, RZ ;  /* 0x000000ffff247224 */ /* 0x000fc400078e00ff */
[----:B-1----:R-:W-:Y:S01]  /*1fb0*/  FFMA R32, R12, R27, R23 ;  /* 0x0000001b0c207223 */ /* 0x002fe20000000017 */
[----:B------:R-:W-:Y:S01]  /*1fc0*/  HFMA2 R27, -RZ, RZ, 0, 0 ;  /* 0x00000000ff1b7431 */ /* 0x000fe200000001ff */
[----:B------:R-:W-:Y:S02]  /*1fd0*/  MOV R23, RZ ;  /* 0x000000ff00177202 */ /* 0x000fe40000000f00 */
[----:B------:R-:W0:Y:S01]  /*1fe0*/  @!P0 LDS R36, [R2+0x500] ;  /* 0x0005000002248984 */ /* 0x000e220000000800 */
[----:B--2---:R-:W-:Y:S01]  /*1ff0*/  FFMA R3, R3, R17, R34 ;  /* 0x0000001103037223 */ /* 0x004fe20000000022 */
[----:B------:R-:W-:Y:S01]  /*2000*/  MOV R34, RZ ;  /* 0x000000ff00227202 */ /* 0x000fe20000000f00 */
[----:B---3--:R-:W-:Y:S01]  /*2010*/  FFMA R41, R4, R25, R41 ;  /* 0x0000001904297223 */ /* 0x008fe20000000029 */
[----:B------:R-:W-:Y:S01]  /*2020*/  HFMA2 R25, -RZ, RZ, 0, 0 ;  /* 0x00000000ff197431 */ /* 0x000fe200000001ff */
[----:B------:R-:W1:Y:S04]  /*2030*/  @!P3 LDS R23, [R2+0x1c80] ;  /* 0x001c80000217b984 */ /* 0x000e680000000800 */
[----:B------:R-:W2:Y:S04]  /*2040*/  @!P0 LDS R27, [R2+0x800] ;  /* 0x00080000021b8984 */ /* 0x000ea80000000800 */
[----:B------:R-:W-:Y:S04]  /*2050*/  @!P4 LDS R34, [R2+0x16c0] ;  /* 0x0016c0000222c984 */ /* 0x000fe80000000800 */
[----:B------:R-:W3:Y:S01]  /*2060*/  @!P4 LDS R25, [R2+0x13c0] ;  /* 0x0013c0000219c984 */ /* 0x000ee20000000800 */
[----:B0-----:R-:W-:Y:S01]  /*2070*/  FFMA R36, R36, R5, R41 ;  /* 0x0000000524247223 */ /* 0x001fe20000000029 */
[----:B-1----:R-:W-:Y:S01]  /*2080*/  FFMA R23, R23, R13, R32 ;  /* 0x0000000d17177223 */ /* 0x002fe20000000020 */
[----:B------:R-:W-:-:S02]  /*2090*/  MOV R32, RZ ;  /* 0x000000ff00207202 */ /* 0x000fc40000000f00 */
[----:B--2---:R-:W-:Y:S01]  /*20a0*/  FFMA R41, R27, R6, R36 ;  /* 0x000000061b297223 */ /* 0x004fe20000000024 */
[----:B------:R-:W-:Y:S01]  /*20b0*/  MOV R36, RZ ;  /* 0x000000ff00247202 */ /* 0x000fe20000000f00 */
[----:B------:R-:W-:Y:S02]  /*20c0*/  HFMA2 R27, -RZ, RZ, 0, 0 ;  /* 0x00000000ff1b7431 */ /* 0x000fe400000001ff */
[----:B------:R-:W0:Y:S04]  /*20d0*/  @!P0 LDS R32, [R2+0xb00] ;  /* 0x000b000002208984 */ /* 0x000e280000000800 */
[----:B------:R-:W1:Y:S01]  /*20e0*/  @!P4 LDS R36, [R2+0x19c0] ;  /* 0x0019c0000224c984 */ /* 0x000e620000000800 */
[----:B---3--:R-:W-:Y:S01]  /*20f0*/  FFMA R25, R25, R10, R38 ;  /* 0x0000000a19197223 */ /* 0x008fe20000000026 */
[----:B------:R-:W-:-:S03]  /*2100*/  IMAD.MOV.U32 R38, RZ, RZ, RZ ;  /* 0x000000ffff267224 */ /* 0x000fc600078e00ff */
[----:B------:R-:W-:Y:S01]  /*2110*/  FFMA R25, R34, R11, R25 ;  /* 0x0000000b22197223 */ /* 0x000fe20000000019 */
[----:B------:R-:W-:Y:S01]  /*2120*/  HFMA2 R34, -RZ, RZ, 0, 0 ;  /* 0x00000000ff227431 */ /* 0x000fe200000001ff */
[----:B------:R-:W2:Y:S04]  /*2130*/  @!P0 LDS R27, [R2+0xe00] ;  /* 0x000e0000021b8984 */ /* 0x000ea80000000800 */
[----:B------:R-:W3:Y:S04]  /*2140*/  @!P1 LDS R38, [R2+0x2b40] ;  /* 0x002b400002269984 */ /* 0x000ee80000000800 */
[----:B------:R-:W4:Y:S01]  /*2150*/  @!P3 LDS R34, [R2+0x1f80] ;  /* 0x001f80000222b984 */ /* 0x000f220000000800 */
[----:B0-----:R-:W-:Y:S01]  /*2160*/  FFMA R41, R32, R7, R41 ;  /* 0x0000000720297223 */ /* 0x001fe20000000029 */
[----:B-1----:R-:W-:Y:S01]  /*2170*/  FFMA R40, R12, R36, R25 ;  /* 0x000000240c287223 */ /* 0x002fe20000000019 */
[----:B------:R-:W-:Y:S01]  /*2180*/  HFMA2 R36, -RZ, RZ, 0, 0 ;  /* 0x00000000ff247431 */ /* 0x000fe200000001ff */
[----:B------:R-:W-:Y:S01]  /*2190*/  MOV R25, RZ ;  /* 0x000000ff00197202 */ /* 0x000fe20000000f00 */
[----:B--2---:R-:W-:-:S05]  /*21a0*/  FFMA R27, R8, R27, R41 ;  /* 0x0000001b081b7223 */ /* 0x004fca0000000029 */
[----:B------:R-:W-:Y:S01]  /*21b0*/  @!P4 LDS R25, [R2+0x1fc0] ;  /* 0x001fc0000219c984 */ /* 0x000fe20000000800 */
[----:B---3--:R-:W-:-:S03]  /*21c0*/  FFMA R32, R38, R18, R3 ;  /* 0x0000001226207223 */ /* 0x008fc60000000003 */
[----:B------:R-:W0:Y:S01]  /*21d0*/  @!P0 LDS R36, [R2+0x1100] ;  /* 0x0011000002248984 */ /* 0x000e220000000800 */
[----:B------:R-:W-:Y:S01]  /*21e0*/  IMAD.MOV.U32 R3, RZ, RZ, RZ ;  /* 0x000000ffff037224 */ /* 0x000fe200078e00ff */
[----:B------:R-:W-:Y:S01]  /*21f0*/  MOV R38, RZ ;  /* 0x000000ff00267202 */ /* 0x000fe20000000f00 */
[----:B----4-:R-:W-:Y:S01]  /*2200*/  FFMA R34, R34, R14, R23 ;  /* 0x0000000e22227223 */ /* 0x010fe20000000017 */
[----:B------:R-:W-:-:S03]  /*2210*/  IMAD.MOV.U32 R23, RZ, RZ, RZ ;  /* 0x000000ffff177224 */ /* 0x000fc600078e00ff */
[----:B------:R-:W1:Y:S04]  /*2220*/  @!P3 LDS R3, [R2+0x2280] ;  /* 0x002280000203b984 */ /* 0x000e680000000800 */
[----:B------:R-:W2:Y:S04]  /*2230*/  @!P4 LDS R38, [R2+0x1cc0] ;  /* 0x001cc0000226c984 */ /* 0x000ea80000000800 */
[----:B------:R-:W3:Y:S01]  /*2240*/  @!P0 LDS R23, [R2+0x1400] ;  /* 0x0014000002178984 */ /* 0x000ee20000000800 */
[----:B0-----:R-:W-:Y:S01]  /*2250*/  FFMA R36, R36, R9, R27 ;  /* 0x0000000924247223 */ /* 0x001fe2000000001b */
[----:B------:R-:W-:-:S04]  /*2260*/  IADD3 R27, PT, PT, R22, 0x90, RZ ;  /* 0x00000090161b7810 */ /* 0x000fc80007ffe0ff */
[----:B------:R-:W-:Y:S01]  /*2270*/  ISETP.GE.AND P2, PT, R27, UR11, PT ;  /* 0x0000000b1b007c0c */ /* 0x000fe2000bf46270 */
[----:B------:R-:W-:Y:S02]  /*2280*/  HFMA2 R27, -RZ, RZ, 0, 0 ;  /* 0x00000000ff1b7431 */ /* 0x000fe400000001ff */
[----:B-1----:R-:W-:Y:S01]  /*2290*/  FFMA R3, R3, R15, R34 ;  /* 0x0000000f03037223 */ /* 0x002fe20000000022 */
[----:B--2---:R-:W-:Y:S01]  /*22a0*/  FFMA R34, R38, R13, R40 ;  /* 0x0000000d26227223 */ /* 0x004fe20000000028 */
[----:B------:R-:W-:-:S03]  /*22b0*/  MOV R38, RZ ;  /* 0x000000ff00267202 */ /* 0x000fc60000000f00 */
[----:B------:R-:W-:Y:S01]  /*22c0*/  FFMA R34, R25, R14, R34 ;  /* 0x0000000e19227223 */ /* 0x000fe20000000022 */
[----:B------:R-:W-:Y:S01]  /*22d0*/  IMAD.MOV.U32 R25, RZ, RZ, RZ ;  /* 0x000000ffff197224 */ /* 0x000fe200078e00ff */
[----:B------:R-:W0:Y:S01]  /*22e0*/  @!P1 LDS R27, [R2+0x2e40] ;  /* 0x002e4000021b9984 */ /* 0x000e220000000800 */
[----:B---3--:R-:W-:Y:S01]  /*22f0*/  FFMA R41, R23, R10, R36 ;  /* 0x0000000a17297223 */ /* 0x008fe20000000024 */
[----:B------:R-:W-:Y:S01]  /*2300*/  MOV R23, RZ ;  /* 0x000000ff00177202 */ /* 0x000fe20000000f00 */
[----:B------:R-:W-:Y:S01]  /*2310*/  HFMA2 R36, -RZ, RZ, 0, 0 ;  /* 0x00000000ff247431 */ /* 0x000fe200000001ff */
[----:B------:R-:W1:Y:S01]  /*2320*/  @!P3 LDS R38, [R2+0x2580] ;  /* 0x002580000226b984 */ /* 0x000e620000000800 */
[----:B------:R-:W-:-:S03]  /*2330*/  ISETP.GE.AND P1, PT, R28, UR11, PT ;  /* 0x0000000b1c007c0c */ /* 0x000fc6000bf26270 */
[----:B------:R-:W2:Y:S04]  /*2340*/  @!P4 LDS R25, [R2+0x22c0] ;  /* 0x0022c0000219c984 */ /* 0x000ea80000000800 */
[----:B------:R-:W3:Y:S04]  /*2350*/  @!P2 LDS R23, [R2+0x240] ;  /* 0x000240000217a984 */ /* 0x000ee80000000800 */
[----:B------:R-:W4:Y:S01]  /*2360*/  @!P0 LDS R36, [R2+0x1700] ;  /* 0x0017000002248984 */ /* 0x000f220000000800 */
[----:B0-----:R-:W-:Y:S01]  /*2370*/  FFMA R27, R27, R19, R32 ;  /* 0x000000131b1b7223 */ /* 0x001fe20000000020 */
[----:B-1----:R-:W-:Y:S01]  /*2380*/  FFMA R32, R16, R38, R3 ;  /* 0x0000002610207223 */ /* 0x002fe20000000003 */
[----:B------:R-:W-:-:S02]  /*2390*/  IMAD.MOV.U32 R38, RZ, RZ, RZ ;  /* 0x000000ffff267224 */ /* 0x000fc400078e00ff */
[----:B--2---:R-:W-:Y:S01]  /*23a0*/  FFMA R3, R25, R15, R34 ;  /* 0x0000000f19037223 */ /* 0x004fe20000000022 */
[----:B------:R-:W-:-:S03]  /*23b0*/  MOV R25, RZ ;  /* 0x000000ff00197202 */ /* 0x000fc60000000f00 */
[----:B------:R-:W0:Y:S01]  /*23c0*/  @!P2 LDS R38, [R2+0x540] ;  /* 0x000540000226a984 */ /* 0x000e220000000800 */
[----:B---3--:R-:W-:Y:S01]  /*23d0*/  FFMA R45, R4, R23, R45 ;  /* 0x00000017042d7223 */ /* 0x008fe2000000002d */
[----:B------:R-:W-:Y:S01]  /*23e0*/  HFMA2 R23, -RZ, RZ, 0, 0 ;  /* 0x00000000ff177431 */ /* 0x000fe200000001ff */
[----:B------:R-:W-:Y:S01]  /*23f0*/  MOV R34, RZ ;  /* 0x000000ff00227202 */ /* 0x000fe20000000f00 */
[----:B------:R-:W1:Y:S01]  /*2400*/  @!P2 LDS R25, [R2+0x840] ;  /* 0x000840000219a984 */ /* 0x000e620000000800 */
[----:B----4-:R-:W-:Y:S01]  /*2410*/  FFMA R41, R36, R11, R41 ;  /* 0x0000000b24297223 */ /* 0x010fe20000000029 */
[----:B------:R-:W-:-:S03]  /*2420*/  HFMA2 R36, -RZ, RZ, 0, 0 ;  /* 0x00000000ff247431 */ /* 0x000fc600000001ff */
[----:B------:R-:W2:Y:S04]  /*2430*/  @!P2 LDS R34, [R2+0xb40] ;  /* 0x000b40000222a984 */ /* 0x000ea80000000800 */
[----:B------:R-:W3:Y:S04]  /*2440*/  @!P0 LDS R23, [R2+0x1a00] ;  /* 0x001a000002178984 */ /* 0x000ee80000000800 */
[----:B------:R-:W4:Y:S01]  /*2450*/  @!P0 LDS R36, [R2+0x1d00] ;  /* 0x001d000002248984 */ /* 0x000f220000000800 */
[----:B0-----:R-:W-:-:S04]  /*2460*/  FFMA R38, R38, R5, R45 ;  /* 0x0000000526267223 */ /* 0x001fc8000000002d */
[----:B-1----:R-:W-:Y:S01]  /*2470*/  FFMA R25, R25, R6, R38 ;  /* 0x0000000619197223 */ /* 0x002fe20000000026 */
[----:B------:R-:W-:-:S03]  /*2480*/  MOV R38, RZ ;  /* 0x000000ff00267202 */ /* 0x000fc60000000f00 */
[----:B--2---:R-:W-:Y:S01]  /*2490*/  FFMA R45, R34, R7, R25 ;  /* 0x00000007222d7223 */ /* 0x004fe20000000019 */
[----:B------:R-:W-:Y:S02]  /*24a0*/  HFMA2 R25, -RZ, RZ, 0, 0 ;  /* 0x00000000ff197431 */ /* 0x000fe400000001ff */
[----:B------:R-:W-:Y:S01]  /*24b0*/  IMAD.MOV.U32 R34, RZ, RZ, RZ ;  /* 0x000000ffff227224 */ /* 0x000fe200078e00ff */
[----:B------:R-:W-:Y:S01]  /*24c0*/  @!P4 LDS R38, [R2+0x25c0] ;  /* 0x0025c0000226c984 */ /* 0x000fe20000000800 */
[----:B---3--:R-:W-:Y:S01]  /*24d0*/  FFMA R41, R12, R23, R41 ;  /* 0x000000170c297223 */ /* 0x008fe20000000029 */
[----:B------:R-:W-:-:S03]  /*24e0*/  IMAD.MOV.U32 R23, RZ, RZ, RZ ;  /* 0x000000ffff177224 */ /* 0x000fc600078e00ff */
[----:B------:R-:W-:Y:S01]  /*24f0*/  @!P2 LDS R34, [R2+0x1140] ;  /* 0x001140000222a984 */ /* 0x000fe20000000800 */
[----:B----4-:R-:W-:Y:S01]  /*2500*/  FFMA R41, R36, R13, R41 ;  /* 0x0000000d24297223 */ /* 0x010fe20000000029 */
[----:B------:R-:W-:Y:S02]  /*2510*/  HFMA2 R36, -RZ, RZ, 0, 0 ;  /* 0x00000000ff247431 */ /* 0x000fe400000001ff */
[----:B------:R-:W0:Y:S04]  /*2520*/  @!P2 LDS R23, [R2+0xe40] ;  /* 0x000e40000217a984 */ /* 0x000e280000000800 */
[----:B------:R-:W1:Y:S04]  /*2530*/  @!P3 LDS R25, [R2+0x2880] ;  /* 0x002880000219b984 */ /* 0x000e680000000800 */
[----:B------:R-:W2:Y:S01]  /*2540*/  @!P0 LDS R36, [R2+0x2000] ;  /* 0x0020000002248984 */ /* 0x000ea20000000800 */
[----:B0-----:R-:W-:Y:S01]  /*2550*/  FFMA R45, R8, R23, R45 ;  /* 0x00000017082d7223 */ /* 0x001fe2000000002d */
[----:B------:R-:W-:Y:S01]  /*2560*/  MOV R23, RZ ;  /* 0x000000ff00177202 */ /* 0x000fe20000000f00 */
[----:B-1----:R-:W-:Y:S01]  /*2570*/  FFMA R25, R25, R17, R32 ;  /* 0x0000001119197223 */ /* 0x002fe20000000020 */
[----:B------:R-:W-:Y:S01]  /*2580*/  FFMA R32, R16, R38, R3 ;  /* 0x0000002610207223 */ /* 0x000fe20000000003 */
[----:B------:R-:W-:-:S02]  /*2590*/  HFMA2 R38, -RZ, RZ, 0, 0 ;  /* 0x00000000ff267431 */ /* 0x000fc400000001ff */
[----:B------:R-:W-:Y:S01]  /*25a0*/  FFMA R40, R34, R9, R45 ;  /* 0x0000000922287223 */ /* 0x000fe2000000002d */
[----:B------:R-:W-:Y:S01]  /*25b0*/  MOV R45, RZ ;  /* 0x000000ff002d7202 */ /* 0x000fe20000000f00 */
[----:B------:R-:W0:Y:S01]  /*25c0*/  @!P2 LDS R23, [R2+0x1440] ;  /* 0x001440000217a984 */ /* 0x000e220000000800 */
[----:B------:R-:W-:Y:S01]  /*25d0*/  HFMA2 R34, -RZ, RZ, 0, 0 ;  /* 0x00000000ff227431 */ /* 0x000fe200000001ff */
[----:B------:R-:W-:Y:S01]  /*25e0*/  MOV R3, RZ ;  /* 0x000000ff00037202 */ /* 0x000fe20000000f00 */
[----:B--2---:R-:W-:Y:S01]  /*25f0*/  FFMA R36, R36, R14, R41 ;  /* 0x0000000e24247223 */ /* 0x004fe20000000029 */
[----:B------:R-:W-:Y:S01]  /*2600*/  IMAD.MOV.U32 R41, RZ, RZ, RZ ;  /* 0x000000ffff297224 */ /* 0x000fe200078e00ff */
[----:B------:R-:W1:Y:S04]  /*2610*/  @!P4 LDS R45, [R2+0x28c0] ;  /* 0x0028c000022dc984 */ /* 0x000e680000000800 */
[----:B------:R-:W2:Y:S04]  /*2620*/  @!P2 LDS R38, [R2+0x1740] ;  /* 0x001740000226a984 */ /* 0x000ea80000000800 */
[----:B------:R-:W3:Y:S04]  /*2630*/  @!P3 LDS R34, [R2+0x2b80] ;  /* 0x002b80000222b984 */ /* 0x000ee80000000800 */
[----:B------:R-:W4:Y:S04]  /*2640*/  @!P2 LDS R3, [R2+0x1a40] ;  /* 0x001a40000203a984 */ /* 0x000f280000000800 */
[----:B------:R-:W5:Y:S01]  /*2650*/  @!P0 LDS R41, [R2+0x2300] ;  /* 0x0023000002298984 */ /* 0x000f620000000800 */
[----:B0-----:R-:W-:Y:S01]  /*2660*/  FFMA R40, R23, R10, R40 ;  /* 0x0000000a17287223 */ /* 0x001fe20000000028 */
[----:B-1----:R-:W-:Y:S01]  /*2670*/  FFMA R23, R45, R17, R32 ;  /* 0x000000112d177223 */ /* 0x002fe20000000020 */
[----:B------:R-:W-:-:S02]  /*2680*/  IMAD.MOV.U32 R32, RZ, RZ, RZ ;  /* 0x000000ffff207224 */ /* 0x000fc400078e00ff */
[----:B--2---:R-:W-:Y:S01]  /*2690*/  FFMA R45, R38, R11, R40 ;  /* 0x0000000b262d7223 */ /* 0x004fe20000000028 */
[----:B------:R-:W-:-:S03]  /*26a0*/  HFMA2 R38, -RZ, RZ, 0, 0 ;  /* 0x00000000ff267431 */ /* 0x000fc600000001ff */
        /* <DEDUP_REMOVED lines=8> */
[----:B------:R-:W-:-:S02]  /*2730*/  MOV R36, RZ ;  /* 0x000000ff00247202 */ /* 0x000fc40000000f00 */
[----:B------:R-:W2:Y:S01]  /*2740*/  @!P3 LDS R25, [R2+0x2e80] ;  /* 0x002e80000219b984 */ /* 0x000ea20000000800 */
[----:B------:R-:W-:-:S03]  /*2750*/  ISETP.GE.AND P3, PT, R30, UR11, PT ;  /* 0x0000000b1e007c0c */ /* 0x000fc6000bf66270 */
[----:B------:R-:W3:Y:S04]  /*2760*/  @!P0 LDS R36, [R2+0x2600] ;  /* 0x0026000002248984 */ /* 0x000ee80000000800 */
[----:B------:R-:W4:Y:S04]  /*2770*/  @!P1 LDS R3, [R2+0x280] ;  /* 0x0002800002039984 */ /* 0x000f280000000800 */
[----:B------:R-:W5:Y:S01]  /*2780*/  @!P0 LDS R40, [R2+0x2900] ;  /* 0x0029000002288984 */ /* 0x000f620000000800 */
[----:B0-----:R-:W-:Y:S01]  /*2790*/  FFMA R32, R32, R18, R23 ;  /* 0x0000001220207223 */ /* 0x001fe20000000017 */
[----:B------:R-:W-:-:S06]  /*27a0*/  IMAD.MOV.U32 R23, RZ, RZ, RZ ;  /* 0x000000ffff177224 */ /* 0x000fcc00078e00ff */
[----:B------:R-:W0:Y:S01]  /*27b0*/  @!P4 LDS R23, [R2+0x2ec0] ;  /* 0x002ec0000217c984 */ /* 0x000e220000000800 */
[----:B-1----:R-:W-:Y:S01]  /*27c0*/  FFMA R45, R38, R13, R45 ;  /* 0x0000000d262d7223 */ /* 0x002fe2000000002d */
[----:B------:R-:W-:Y:S01]  /*27d0*/  MOV R38, RZ ;  /* 0x000000ff00267202 */ /* 0x000fe20000000f00 */
[----:B--2---:R-:W-:Y:S01]  /*27e0*/  FFMA R25, R25, R19, R34 ;  /* 0x0000001319197223 */ /* 0x004fe20000000022 */
[----:B------:R-:W-:-:S04]  /*27f0*/  HFMA2 R34, -RZ, RZ, 0, 0 ;  /* 0x00000000ff227431 */ /* 0x000fc800000001ff */
[----:B------:R-:W1:Y:S01]  /*2800*/  @!P2 LDS R38, [R2+0x2040] ;  /* 0x002040000226a984 */ /* 0x000e620000000800 */
[----:B---3--:R-:W-:Y:S01]  /*2810*/  FFMA R36, R16, R36, R41 ;  /* 0x0000002410247223 */ /* 0x008fe20000000029 */
[----:B------:R-:W-:Y:S02]  /*2820*/  IMAD.MOV.U32 R41, RZ, RZ, RZ ;  /* 0x000000ffff297224 */ /* 0x000fe400078e00ff */
[----:B----4-:R-:W-:Y:S01]  /*2830*/  FFMA R43, R4, R3, R43 ;  /* 0x00000003042b7223 */ /* 0x010fe2000000002b */
[----:B------:R-:W2:Y:S01]  /*2840*/  @!P1 LDS R34, [R2+0x580] ;  /* 0x0005800002229984 */ /* 0x000ea20000000800 */
[----:B-----5:R-:W-:Y:S01]  /*2850*/  FFMA R3, R40, R17, R36 ;  /* 0x0000001128037223 */ /* 0x020fe20000000024 */
[----:B------:R-:W-:Y:S02]  /*2860*/  HFMA2 R36, -RZ, RZ, 0, 0 ;  /* 0x00000000ff247431 */ /* 0x000fe400000001ff */
[----:B------:R-:W3:Y:S04]  /*2870*/  @!P1 LDS R41, [R2+0x880] ;  /* 0x0008800002299984 */ /* 0x000ee80000000800 */
[----:B------:R-:W4:Y:S01]  /*2880*/  @!P3 LDS R36, [R2+0x2c0] ;  /* 0x0002c0000224b984 */ /* 0x000f220000000800 */
[----:B0-----:R-:W-:Y:S01]  /*2890*/  FFMA R23, R23, R19, R32 ;  /* 0x0000001317177223 */ /* 0x001fe20000000020 */
[----:B-1----:R-:W-:Y:S01]  /*28a0*/  FFMA R38, R38, R14, R45 ;  /* 0x0000000e26267223 */ /* 0x002fe2000000002d */
[----:B------:R-:W-:-:S06]  /*28b0*/  MOV R45, RZ ;  /* 0x000000ff002d7202 */ /* 0x000fcc0000000f00 */
[----:B------:R-:W0:Y:S01]  /*28c0*/  @!P2 LDS R45, [R2+0x2340] ;  /* 0x00234000022da984 */ /* 0x000e220000000800 */
[----:B--2---:R-:W-:Y:S01]  /*28d0*/  FFMA R32, R34, R5, R43 ;  /* 0x0000000522207223 */ /* 0x004fe2000000002b */
[----:B------:R-:W-:Y:S01]  /*28e0*/  MOV R34, RZ ;  /* 0x000000ff00227202 */ /* 0x000fe20000000f00 */
[----:B------:R-:W-:Y:S02]  /*28f0*/  IMAD.MOV.U32 R43, RZ, RZ, RZ ;  /* 0x000000ffff2b7224 */ /* 0x000fe400078e00ff */
[----:B---3--:R-:W-:Y:S01]  /*2900*/  FFMA R40, R41, R6, R32 ;  /* 0x0000000629287223 */ /* 0x008fe20000000020 */
[----:B------:R-:W-:Y:S02]  /*2910*/  HFMA2 R32, -RZ, RZ, 0, 0 ;  /* 0x00000000ff207431 */ /* 0x000fe400000001ff */
[----:B------:R-:W1:Y:S04]  /*2920*/  @!P1 LDS R34, [R2+0xb80] ;  /* 0x000b800002229984 */ /* 0x000e680000000800 */
[----:B------:R-:W2:Y:S01]  /*2930*/  @!P1 LDS R43, [R2+0xe80] ;  /* 0x000e8000022b9984 */ /* 0x000ea20000000800 */
[----:B----4-:R-:W-:Y:S01]  /*2940*/  FFMA R4, R4, R36, R39 ;  /* 0x0000002404047223 */ /* 0x010fe20000000027 */
[----:B------:R-:W-:-:S02]  /*2950*/  IMAD.MOV.U32 R36, RZ, RZ, RZ ;  /* 0x000000ffff247224 */ /* 0x000fc400078e00ff */
[----:B------:R-:W3:Y:S04]  /*2960*/  @!P1 LDS R32, [R2+0x1180] ;  /* 0x0011800002209984 */ /* 0x000ee80000000800 */
[----:B------:R-:W4:Y:S01]  /*2970*/  @!P2 LDS R36, [R2+0x2640] ;  /* 0x002640000224a984 */ /* 0x000f220000000800 */
[----:B0-----:R-:W-:Y:S01]  /*2980*/  FFMA R41, R45, R15, R38 ;  /* 0x0000000f2d297223 */ /* 0x001fe20000000026 */
[----:B------:R-:W-:Y:S01]  /*2990*/  HFMA2 R38, -RZ, RZ, 0, 0 ;  /* 0x00000000ff267431 */ /* 0x000fe200000001ff */
[----:B------:R-:W-:-:S06]  /*29a0*/  MOV R45, RZ ;  /* 0x000000ff002d7202 */ /* 0x000fcc0000000f00 */
[----:B------:R-:W0:Y:S01]  /*29b0*/  @!P1 LDS R45, [R2+0x1480] ;  /* 0x00148000022d9984 */ /* 0x000e220000000800 */
[----:B-1----:R-:W-:Y:S01]  /*29c0*/  FFMA R39, R34, R7, R40 ;  /* 0x0000000722277223 */ /* 0x002fe20000000028 */
[----:B------:R-:W-:Y:S02]  /*29d0*/  MOV R34, RZ ;  /* 0x000000ff00227202 */ /* 0x000fe40000000f00 */
[----:B------:R-:W1:Y:S01]  /*29e0*/  @!P3 LDS R38, [R2+0x5c0] ;  /* 0x0005c0000226b984 */ /* 0x000e620000000800 */
[----:B--2---:R-:W-:-:S03]  /*29f0*/  FFMA R39, R8, R43, R39 ;  /* 0x0000002b08277223 */ /* 0x004fc60000000027 */
[----:B------:R-:W2:Y:S01]  /*2a00*/  @!P1 LDS R34, [R2+0x1780] ;  /* 0x0017800002229984 */ /* 0x000ea20000000800 */
[----:B---3--:R-:W-:Y:S01]  /*2a10*/  FFMA R32, R32, R9, R39 ;  /* 0x0000000920207223 */ /* 0x008fe20000000027 */
[----:B------:R-:W-:Y:S02]  /*2a20*/  HFMA2 R39, -RZ, RZ, 0, 0 ;  /* 0x00000000ff277431 */ /* 0x000fe400000001ff */
[----:B----4-:R-:W-:Y:S01]  /*2a30*/  FFMA R36, R16, R36, R41 ;  /* 0x0000002410247223 */ /* 0x010fe20000000029 */
[----:B------:R-:W-:-:S06]  /*2a40*/  IMAD.MOV.U32 R41, RZ, RZ, RZ ;  /* 0x000000ffff297224 */ /* 0x000fcc00078e00ff */
[----:B------:R-:W-:Y:S04]  /*2a50*/  @!P2 LDS R41, [R2+0x2940] ;  /* 0x002940000229a984 */ /* 0x000fe80000000800 */
[----:B------:R-:W3:Y:S01]  /*2a60*/  @!P1 LDS R39, [R2+0x1a80] ;  /* 0x001a800002279984 */ /* 0x000ee20000000800 */
[----:B0-----:R-:W-:Y:S01]  /*2a70*/  FFMA R45, R45, R10, R32 ;  /* 0x0000000a2d2d7223 */ /* 0x001fe20000000020 */
[----:B------:R-:W-:Y:S01]  /*2a80*/  MOV R32, RZ ;  /* 0x000000ff00207202 */ /* 0x000fe20000000f00 */
[----:B-1----:R-:W-:Y:S01]  /*2a90*/  FFMA R43, R38, R5, R4 ;  /* 0x00000005262b7223 */ /* 0x002fe20000000004 */
[----:B------:R-:W-:Y:S02]  /*2aa0*/  CS2R R4, SRZ ;  /* 0x0000000000047805 */ /* 0x000fe4000001ff00 */
[----:B------:R-:W-:-:S02]  /*2ab0*/  MOV R38, RZ ;  /* 0x000000ff00267202 */ /* 0x000fc40000000f00 */
[----:B------:R-:W-:Y:S01]  /*2ac0*/  @!P3 LDS R32, [R2+0xbc0] ;  /* 0x000bc0000220b984 */ /* 0x000fe20000000800 */
[----:B--2---:R-:W-:Y:S01]  /*2ad0*/  FFMA R45, R34, R11, R45 ;  /* 0x0000000b222d7223 */ /* 0x004fe2000000002d */
[----:B------:R-:W-:Y:S02]  /*2ae0*/  HFMA2 R34, -RZ, RZ, 0, 0 ;  /* 0x00000000ff227431 */ /* 0x000fe400000001ff */
[----:B------:R-:W0:Y:S04]  /*2af0*/  @!P0 LDS R4, [R2+0x2c00] ;  /* 0x002c000002048984 */ /* 0x000e280000000800 */
[----:B------:R-:W1:Y:S04]  /*2b00*/  @!P3 LDS R38, [R2+0x8c0] ;  /* 0x0008c0000226b984 */ /* 0x000e680000000800 */
[----:B------:R-:W2:Y:S04]  /*2b10*/  @!P1 LDS R34, [R2+0x1d80] ;  /* 0x001d800002229984 */ /* 0x000ea80000000800 */
[----:B------:R-:W4:Y:S01]  /*2b20*/  @!P1 LDS R5, [R2+0x2080] ;  /* 0x0020800002059984 */ /* 0x000f220000000800 */
[----:B---3--:R-:W-:Y:S01]  /*2b30*/  FFMA R45, R12, R39, R45 ;  /* 0x000000270c2d7223 */ /* 0x008fe2000000002d */
[----:B------:R-:W-:Y:S01]  /*2b40*/  FFMA R39, R41, R17, R36 ;  /* 0x0000001129277223 */ /* 0x000fe20000000024 */
[----:B------:R-:W-:Y:S01]  /*2b50*/  MOV R36, RZ ;  /* 0x000000ff00247202 */ /* 0x000fe20000000f00 */
[----:B------:R-:W-:-:S05]  /*2b60*/  HFMA2 R41, -RZ, RZ, 0, 0 ;  /* 0x00000000ff297431 */ /* 0x000fca00000001ff */
[----:B------:R-:W-:Y:S04]  /*2b70*/  @!P3 LDS R36, [R2+0x11c0] ;  /* 0x0011c0000224b984 */ /* 0x000fe80000000800 */
[----:B------:R-:W-:Y:S01]  /*2b80*/  @!P3 LDS R41, [R2+0x14c0] ;  /* 0x0014c0000229b984 */ /* 0x000fe20000000800 */
[----:B0-----:R-:W-:Y:S01]  /*2b90*/  FFMA R4, R4, R18, R3 ;  /* 0x0000001204047223 */ /* 0x001fe20000000003 */
[----:B------:R-:W-:Y:S02]  /*2ba0*/  HFMA2 R3, -RZ, RZ, 0, 0 ;  /* 0x00000000ff037431 */ /* 0x000fe400000001ff */
[----:B-1----:R-:W-:Y:S01]  /*2bb0*/  FFMA R43, R38, R6, R43 ;  /* 0x00000006262b7223 */ /* 0x002fe2000000002b */
[----:B------:R-:W-:-:S03]  /*2bc0*/  IMAD.MOV.U32 R38, RZ, RZ, RZ ;  /* 0x000000ffff267224 */ /* 0x000fc600078e00ff */
[----:B------:R-:W-:Y:S01]  /*2bd0*/  FFMA R43, R32, R7, R43 ;  /* 0x00000007202b7223 */ /* 0x000fe2000000002b */
[----:B------:R-:W-:Y:S01]  /*2be0*/  CS2R R6, SRZ ;  /* 0x0000000000067805 */ /* 0x000fe2000001ff00 */
[----:B------:R-:W-:Y:S01]  /*2bf0*/  IMAD.MOV.U32 R32, RZ, RZ, RZ ;  /* 0x000000ffff207224 */ /* 0x000fe200078e00ff */
[----:B------:R-:W0:Y:S01]  /*2c00*/  @!P3 LDS R3, [R2+0xec0] ;  /* 0x000ec0000203b984 */ /* 0x000e220000000800 */
[----:B--2---:R-:W-:Y:S01]  /*2c10*/  FFMA R34, R34, R13, R45 ;  /* 0x0000000d22227223 */ /* 0x004fe2000000002d */
[----:B------:R-:W-:Y:S02]  /*2c20*/  IMAD.MOV.U32 R45, RZ, RZ, RZ ;  /* 0x000000ffff2d7224 */ /* 0x000fe400078e00ff */
[----:B------:R-:W1:Y:S01]  /*2c30*/  @!P2 LDS R6, [R2+0x2c40] ;  /* 0x002c40000206a984 */ /* 0x000e620000000800 */
[----:B----4-:R-:W-:Y:S01]  /*2c40*/  FFMA R5, R5, R14, R34 ;  /* 0x0000000e05057223 */ /* 0x010fe20000000022 */
[----:B------:R-:W-:Y:S02]  /*2c50*/  MOV R34, RZ ;  /* 0x000000ff00227202 */ /* 0x000fe40000000f00 */
[----:B------:R-:W2:Y:S04]  /*2c60*/  @!P1 LDS R38, [R2+0x2380] ;  /* 0x0023800002269984 */ /* 0x000ea80000000800 */
[----:B------:R-:W3:Y:S04]  /*2c70*/  @!P1 LDS R7, [R2+0x2680] ;  /* 0x0026800002079984 */ /* 0x000ee80000000800 */
[----:B------:R-:W4:Y:S04]  /*2c80*/  @!P3 LDS R32, [R2+0x17c0] ;  /* 0x0017c0000220b984 */ /* 0x000f280000000800 */
[----:B------:R-:W5:Y:S04]  /*2c90*/  @!P1 LDS R34, [R2+0x2980] ;  /* 0x0029800002229984 */ /* 0x000f680000000800 */
[----:B------:R-:W5:Y:S01]  /*2ca0*/  @!P2 LDS R45, [R2+0x2f40] ;  /* 0x002f4000022da984 */ /* 0x000f620000000800 */
[----:B0-----:R-:W-:Y:S01]  /*2cb0*/  FFMA R43, R8, R3, R43 ;  /* 0x00000003082b7223 */ /* 0x001fe2000000002b */
[----:B------:R-:W-:Y:S01]  /*2cc0*/  HFMA2 R3, -RZ, RZ, 0, 0 ;  /* 0x00000000ff037431 */ /* 0x000fe200000001ff */
[----:B------:R-:W-:Y:S01]  /*2cd0*/  MOV R8, RZ ;  /* 0x000000ff00087202 */ /* 0x000fe20000000f00 */
[----:B-1----:R-:W-:Y:S01]  /*2ce0*/  FFMA R6, R6, R18, R39 ;  /* 0x0000001206067223 */ /* 0x002fe20000000027 */
[----:B------:R-:W-:Y:S01]  /*2cf0*/  FFMA R36, R36, R9, R43 ;  /* 0x0000000924247223 */ /* 0x000fe2000000002b */
[----:B------:R-:W-:-:S02]  /*2d00*/  HFMA2 R9, -RZ, RZ, 0, 0 ;  /* 0x00000000ff097431 */ /* 0x000fc400000001ff */
[----:B--2---:R-:W-:Y:S01]  /*2d10*/  FFMA R39, R38, R15, R5 ;  /* 0x0000000f26277223 */ /* 0x004fe20000000005 */
[----:B------:R-:W-:Y:S02]  /*2d20*/  HFMA2 R5, -RZ, RZ, 0, 0 ;  /* 0x00000000ff057431 */ /* 0x000fe400000001ff */
[----:B------:R-:W-:Y:S01]  /*2d30*/  FFMA R41, R41, R10, R36 ;  /* 0x0000000a29297223 */ /* 0x000fe20000000024 */
[----:B------:R-:W0:Y:S01]  /*2d40*/  @!P3 LDS R3, [R2+0x1ac0] ;  /* 0x001ac0000203b984 */ /* 0x000e220000000800 */
[----:B---3--:R-:W-:Y:S01]  /*2d50*/  FFMA R7, R16, R7, R39 ;  /* 0x0000000710077223 */ /* 0x008fe20000000027 */
[----:B------:R-:W-:Y:S01]  /*2d60*/  MOV R38, RZ ;  /* 0x000000ff00267202 */ /* 0x000fe20000000f00 */
[----:B------:R-:W-:Y:S01]  /*2d70*/  IMAD.MOV.U32 R36, RZ, RZ, RZ ;  /* 0x000000ffff247224 */ /* 0x000fe200078e00ff */
[----:B------:R-:W1:Y:S01]  /*2d80*/  @!P3 LDS R8, [R2+0x1dc0] ;  /* 0x001dc0000208b984 */ /* 0x000e620000000800 */
[----:B----4-:R-:W-:Y:S01]  /*2d90*/  FFMA R39, R32, R11, R41 ;  /* 0x0000000b20277223 */ /* 0x010fe20000000029 */
[----:B------:R-:W-:-:S02]  /*2da0*/  CS2R R10, SRZ ;  /* 0x00000000000a7805 */ /* 0x000fc4000001ff00 */
[----:B------:R-:W-:Y:S01]  /*2db0*/  MOV R41, RZ ;  /* 0x000000ff00297202 */ /* 0x000fe20000000f00 */
[----:B------:R-:W2:Y:S01]  /*2dc0*/  @!P3 LDS R5, [R2+0x20c0] ;  /* 0x0020c0000205b984 */ /* 0x000ea20000000800 */
[----:B-----5:R-:W-:Y:S01]  /*2dd0*/  FFMA R7, R34, R17, R7 ;  /* 0x0000001122077223 */ /* 0x020fe20000000007 */
[----:B------:R-:W-:Y:S01]  /*2de0*/  HFMA2 R34, -RZ, RZ, 0, 0 ;  /* 0x00000000ff227431 */ /* 0x000fe200000001ff */
[----:B------:R-:W-:Y:S01]  /*2df0*/  MOV R32, RZ ;  /* 0x000000ff00207202 */ /* 0x000fe20000000f00 */
[----:B------:R-:W3:Y:S01]  /*2e00*/  @!P3 LDS R10, [R2+0x23c0] ;  /* 0x0023c000020ab984 */ /* 0x000ee20000000800 */
[----:B------:R-:W-:-:S03]  /*2e10*/  FFMA R45, R45, R19, R6 ;  /* 0x000000132d2d7223 */ /* 0x000fc60000000006 */
[----:B------:R-:W4:Y:S04]  /*2e20*/  @!P3 LDS R11, [R2+0x26c0] ;  /* 0x0026c000020bb984 */ /* 0x000f280000000800 */
[----:B------:R-:W5:Y:S04]  /*2e30*/  @!P3 LDS R38, [R2+0x29c0] ;  /* 0x0029c0000226b984 */ /* 0x000f680000000800 */
[----:B------:R-:W5:Y:S04]  /*2e40*/  @!P1 LDS R36, [R2+0x2c80] ;  /* 0x002c800002249984 */ /* 0x000f680000000800 */
[----:B------:R-:W5:Y:S04]  /*2e50*/  @!P3 LDS R9, [R2+0x2cc0] ;  /* 0x002cc0000209b984 */ /* 0x000f680000000800 */
[----:B------:R-:W5:Y:S04]  /*2e60*/  @!P0 LDS R41, [R2+0x2f00] ;  /* 0x002f000002298984 */ /* 0x000f680000000800 */
[----:B------:R-:W5:Y:S04]  /*2e70*/  @!P1 LDS R34, [R2+0x2f80] ;  /* 0x002f800002229984 */ /* 0x000f680000000800 */
[----:B------:R-:W5:Y:S01]  /*2e80*/  @!P3 LDS R32, [R2+0x2fc0] ;  /* 0x002fc0000220b984 */ /* 0x000f620000000800 */
[----:B0-----:R-:W-:-:S04]  /*2e90*/  FFMA R3, R12, R3, R39 ;  /* 0x000000030c037223 */ /* 0x001fc80000000027 */
[----:B-1----:R-:W-:-:S04]  /*2ea0*/  FFMA R8, R8, R13, R3 ;  /* 0x0000000d08087223 */ /* 0x002fc80000000003 */
[----:B--2---:R-:W-:-:S04]  /*2eb0*/  FFMA R5, R5, R14, R8 ;  /* 0x0000000e05057223 */ /* 0x004fc80000000008 */
[----:B---3--:R-:W-:-:S04]  /*2ec0*/  FFMA R5, R10, R15, R5 ;  /* 0x0000000f0a057223 */ /* 0x008fc80000000005 */
[----:B----4-:R-:W-:-:S04]  /*2ed0*/  FFMA R5, R16, R11, R5 ;  /* 0x0000000b10057223 */ /* 0x010fc80000000005 */
[----:B-----5:R-:W-:Y:S01]  /*2ee0*/  FFMA R38, R38, R17, R5 ;  /* 0x0000001126267223 */ /* 0x020fe20000000005 */
[----:B------:R-:W-:-:S03]  /*2ef0*/  FFMA R7, R36, R18, R7 ;  /* 0x0000001224077223 */ /* 0x000fc60000000007 */
[----:B------:R-:W-:Y:S01]  /*2f00*/  FFMA R9, R9, R18, R38 ;  /* 0x0000001209097223 */ /* 0x000fe20000000026 */
[-C--:B------:R-:W-:Y:S01]  /*2f10*/  FFMA R41, R41, R19.reuse, R4 ;  /* 0x0000001329297223 */ /* 0x080fe20000000004 */
[-C--:B------:R-:W-:Y:S02]  /*2f20*/  FFMA R43, R34, R19.reuse, R7 ;  /* 0x00000013222b7223 */ /* 0x080fe40000000007 */
[----:B------:R-:W-:-:S07]  /*2f30*/  FFMA R39, R32, R19, R9 ;  /* 0x0000001320277223 */ /* 0x000fce0000000009 */
.L_x_35:
[----:B------:R-:W-:Y:S05]  /*2f40*/  BSYNC.RECONVERGENT B0 ;  /* 0x0000000000007941 */ /* 0x000fea0003800200 */
.L_x_34:
[----:B------:R-:W2:Y:S01]  /*2f50*/  LDCU UR6, c[0x0][0x3a0] ;  /* 0x00007400ff0677ac */ /* 0x000ea20008000800 */
[----:B------:R-:W-:-:S04]  /*2f60*/  UIADD3 UR4, UPT, UPT, UR4, 0x10, URZ ;  /* 0x0000001004047890 */ /* 0x000fc8000fffe0ff */
[----:B--2---:R-:W-:Y:S01]  /*2f70*/  UISETP.GE.AND UP0, UPT, UR4, UR6, UPT ;  /* 0x000000060400728c */ /* 0x004fe2000bf06270 */
[----:B------:R-:W-:Y:S08]  /*2f80*/  BAR.SYNC.DEFER_BLOCKING 0x0 ;  /* 0x0000000000007b1d */ /* 0x000ff00000010000 */
[----:B------:R-:W-:Y:S05]  /*2f90*/  BRA.U !UP0, `(.L_x_36) ;  /* 0xffffffd108a47547 */ /* 0x000fea000b83ffff */
.L_x_20:
[----:B------:R-:W2:Y:S02]  /*2fa0*/  LDCU UR6, c[0x0][0x398] ;  /* 0x00007300ff0677ac */ /* 0x000ea40008000800 */
[----:B--2---:R-:W-:-:S13]  /*2fb0*/  ISETP.GE.AND P0, PT, R20, UR6, PT ;  /* 0x0000000614007c0c */ /* 0x004fda000bf06270 */
[----:B------:R-:W-:Y:S05]  /*2fc0*/  @P0 EXIT ;  /* 0x000000000000094d */ /* 0x000fea0003800000 */
[----:B------:R-:W2:Y:S01]  /*2fd0*/  LDCU UR6, c[0x0][0x39c] ;  /* 0x00007380ff0677ac */ /* 0x000ea20008000800 */
[C---:B------:R-:W-:Y:S02]  /*2fe0*/  IADD3 R4, PT, PT, R22.reuse, 0x20, RZ ;  /* 0x0000002016047810 */ /* 0x040fe40007ffe0ff */
[C---:B------:R-:W-:Y:S01]  /*2ff0*/  IADD3 R0, PT, PT, R22.reuse, 0x10, RZ ;  /* 0x0000001016007810 */ /* 0x040fe20007ffe0ff */
[----:B------:R-:W3:Y:S01]  /*3000*/  LDCU.64 UR4, c[0x0][0x390] ;  /* 0x00007200ff0477ac */ /* 0x000ee20008000a00 */
[C---:B0---4-:R-:W-:Y:S02]  /*3010*/  IADD3 R8, PT, PT, R22.reuse, 0x40, RZ ;  /* 0x0000004016087810 */ /* 0x051fe40007ffe0ff */
[----:B--2---:R-:W-:Y:S01]  /*3020*/  ISETP.GE.AND P4, PT, R22, UR6, PT ;  /* 0x0000000616007c0c */ /* 0x004fe2000bf86270 */
[----:B------:R-:W-:Y:S01]  /*3030*/  IMAD R5, R20, UR6, RZ ;  /* 0x0000000614057c24 */ /* 0x000fe2000f8e02ff */
[----:B------:R-:W-:Y:S01]  /*3040*/  ISETP.GE.AND P0, PT, R4, UR6, PT ;  /* 0x0000000604007c0c */ /* 0x000fe2000bf06270 */
[----:B------:R-:W-:Y:S01]  /*3050*/  VIADD R4, R22, 0x30 ;  /* 0x0000003016047836 */ /* 0x000fe20000000000 */
[----:B------:R-:W-:-:S02]  /*3060*/  ISETP.GE.AND P6, PT, R0, UR6, PT ;  /* 0x0000000600007c0c */ /* 0x000fc4000bfc6270 */
[----:B------:R-:W-:Y:S02]  /*3070*/  SHF.R.S32.HI R0, RZ, 0x1f, R22 ;  /* 0x0000001fff007819 */ /* 0x000fe40000011416 */
[-C--:B------:R-:W-:Y:S02]  /*3080*/  IADD3 R6, P3, PT, R22, R5.reuse, RZ ;  /* 0x0000000516067210 */ /* 0x080fe40007f7e0ff */
[----:B------:R-:W-:Y:S02]  /*3090*/  ISETP.GE.AND P1, PT, R4, UR6, PT ;  /* 0x0000000604007c0c */ /* 0x000fe4000bf26270 */
[----:B-1----:R-:W-:Y:S01]  /*30a0*/  LEA.HI.X.SX32 R9, R5, R0, 0x1, P3 ;  /* 0x0000000005097211 */ /* 0x002fe200018f0eff */
[----:B------:R-:W0:Y:S01]  /*30b0*/  @!P4 LDC.64 R2, c[0x0][0x390] ;  /* 0x0000e400ff02cb82 */ /* 0x000e220000000a00 */
[C---:B------:R-:W-:Y:S02]  /*30c0*/  @!P4 IADD3 R7, PT, PT, R22.reuse, R5, RZ ;  /* 0x000000051607c210 */ /* 0x040fe40007ffe0ff */
[----:B------:R-:W-:-:S02]  /*30d0*/  IADD3 R0, PT, PT, R22, 0x60, RZ ;  /* 0x0000006016007810 */ /* 0x000fc40007ffe0ff */
[----:B------:R-:W-:Y:S02]  /*30e0*/  ISETP.GE.AND P2, PT, R8, UR6, PT ;  /* 0x0000000608007c0c */ /* 0x000fe4000bf46270 */
[----:B------:R-:W-:-:S04]  /*30f0*/  IADD3 R8, PT, PT, R22, 0x50, RZ ;  /* 0x0000005016087810 */ /* 0x000fc80007ffe0ff */
[----:B------:R-:W-:Y:S01]  /*3100*/  ISETP.GE.AND P3, PT, R8, UR6, PT ;  /* 0x0000000608007c0c */ /* 0x000fe2000bf66270 */
[----:B0-----:R-:W-:Y:S01]  /*3110*/  @!P4 IMAD.WIDE R4, R7, 0x4, R2 ;  /* 0x000000040704c825 */ /* 0x001fe200078e0202 */
[----:B---3--:R-:W-:-:S03]  /*3120*/  LEA R2, P5, R6, UR4, 0x2 ;  /* 0x0000000406027c11 */ /* 0x008fc6000f8a10ff */
[----:B------:R-:W-:Y:S01]  /*3130*/  VIADD R7, R22, 0x70 ;  /* 0x0000007016077836 */ /* 0x000fe20000000000 */
        /* <DEDUP_REMOVED lines=8> */
[----:B------:R-:W-:-:S02]  /*31c0*/  IADD3 R0, PT, PT, R22, 0xa0, RZ ;  /* 0x000000a016007810 */ /* 0x000fc40007ffe0ff */
[----:B------:R-:W-:Y:S01]  /*31d0*/  IADD3 R22, PT, PT, R22, 0xb0, RZ ;  /* 0x000000b016167810 */ /* 0x000fe20007ffe0ff */
[----:B------:R0:W-:Y:S01]  /*31e0*/  @!P1 STG.E desc[UR8][R2.64+0xc0], R31 ;  /* 0x0000c01f02009986 */ /* 0x0001e2000c101908 */
[----:B------:R-:W-:Y:S02]  /*31f0*/  ISETP.GE.AND P5, PT, R7, UR6, PT ;  /* 0x0000000607007c0c */ /* 0x000fe4000bfa6270 */
[----:B------:R-:W-:Y:S01]  /*3200*/  ISETP.GE.AND P0, PT, R6, UR6, PT ;  /* 0x0000000606007c0c */ /* 0x000fe2000bf06270 */
[----:B------:R0:W-:Y:S01]  /*3210*/  @!P2 STG.E desc[UR8][R2.64+0x100], R29 ;  /* 0x0001001d0200a986 */ /* 0x0001e2000c101908 */
[----:B------:R-:W-:Y:S02]  /*3220*/  ISETP.GE.AND P1, PT, R0, UR6, PT ;  /* 0x0000000600007c0c */ /* 0x000fe4000bf26270 */
[----:B------:R-:W-:Y:S01]  /*3230*/  ISETP.GE.AND P2, PT, R22, UR6, PT ;  /* 0x0000000616007c0c */ /* 0x000fe2000bf46270 */
        /* <DEDUP_REMOVED lines=9> */
.L_x_37:
        /* <DEDUP_REMOVED lines=11> */
.L_x_96:


//--------------------- .text._Z25gemm_reg_tiling_TN_kernelILi8EEvPKfS1_Pfiii --------------------------
	.section	.text._Z25gemm_reg_tiling_TN_kernelILi8EEvPKfS1_Pfiii,"ax",@progbits
	.align	128
        .global         _Z25gemm_reg_tiling_TN_kernelILi8EEvPKfS1_Pfiii
        .type           _Z25gemm_reg_tiling_TN_kernelILi8EEvPKfS1_Pfiii,@function
        .size           _Z25gemm_reg_tiling_TN_kernelILi8EEvPKfS1_Pfiii,(.L_x_97 - _Z25gemm_reg_tiling_TN_kernelILi8EEvPKfS1_Pfiii)
        .other          _Z25gemm_reg_tiling_TN_kernelILi8EEvPKfS1_Pfiii,@"STO_CUDA_ENTRY STV_DEFAULT"
_Z25gemm_reg_tiling_TN_kernelILi8EEvPKfS1_Pfiii:
.text._Z25gemm_reg_tiling_TN_kernelILi8EEvPKfS1_Pfiii:
        /* <DEDUP_REMOVED lines=10> */
[----:B------:R-:W-:Y:S01]  /*00a0*/  IMAD.MOV.U32 R37, RZ, RZ, RZ ;  /* 0x000000ffff257224 */ /* 0x000fe200078e00ff */
[----:B------:R-:W-:Y:S01]  /*00b0*/  MOV R23, RZ ;  /* 0x000000ff00177202 */ /* 0x000fe20000000f00 */
[----:B------:R-:W-:Y:S01]  /*00c0*/  IMAD.MOV.U32 R25, RZ, RZ, RZ ;  /* 0x000000ffff197224 */ /* 0x000fe200078e00ff */
[----:B------:R-:W-:Y:S01]  /*00d0*/  MOV R29, RZ ;  /* 0x000000ff001d7202 */ /* 0x000fe20000000f00 */
[----:B------:R-:W4:Y:S01]  /*00e0*/  LDCU.64 UR8, c[0x0][0x358] ;  /* 0x00006b00ff0877ac */ /* 0x000f220008000a00 */
[----:B--2---:R-:W-:-:S02]  /*00f0*/  UISETP.GE.AND UP0, UPT, UR4, 0x1, UPT ;  /* 0x000000010400788c */ /* 0x004fc4000bf06270 */
[----:B-1----:R-:W-:Y:S01]  /*0100*/  USHF.L.U32 UR5, UR5, 0x7, URZ ;  /* 0x0000000705057899 */ /* 0x002fe200080006ff */
[----:B0-----:R-:W-:-:S05]  /*0110*/  IMAD R22, R3, 0x10, R0 ;  /* 0x0000001003167824 */ /* 0x001fca00078e0200 */
[----:B---3--:R-:W-:Y:S01]  /*0120*/  IADD3 R24, PT, PT, R21, UR5, RZ ;  /* 0x0000000515187c10 */ /* 0x008fe2000fffe0ff */
[----:B----4-:R-:W-:Y:S06]  /*0130*/  BRA.U !UP0, `(.L_x_38) ;  /* 0x0000002108607547 */ /* 0x010fec000b800000 */
        /* <DEDUP_REMOVED lines=9> */
[----:B------:R-:W-:Y:S02]  /*01d0*/  IADD3 R38, PT, PT, R24, 0x70, RZ ;  /* 0x0000007018267810 */ /* 0x000fe40007ffe0ff */
[----:B------:R-:W-:Y:S01]  /*01e0*/  MOV R33, RZ ;  /* 0x000000ff00217202 */ /* 0x000fe20000000f00 */
[----:B0-----:R-:W-:-:S02]  /*01f0*/  ULEA UR6, UR7, UR6, 0x18 ;  /* 0x0000000607067291 */ /* 0x001fc4000f8ec0ff */
[----:B------:R-:W-:-:S04]  /*0200*/  ULEA UR4, UR7, UR4, 0x18 ;  /* 0x0000000407047291 */ /* 0x000fc8000f8ec0ff */
[C---:B------:R-:W-:Y:S02]  /*0210*/  LEA R20, R0.reuse, UR6, 0x9 ;  /* 0x0000000600147c11 */ /* 0x040fe4000f8e48ff */
[----:B------:R-:W-:Y:S01]  /*0220*/  LEA R30, R0, UR4, 0x6 ;  /* 0x00000004001e7c11 */ /* 0x000fe2000f8e30ff */
[----:B------:R-:W-:-:S06]  /*0230*/  UMOV UR4, URZ ;  /* 0x000000ff00047c82 */ /* 0x000fcc0008000000 */
.L_x_56:
[----:B------:R-:W-:Y:S01]  /*0240*/  LOP3.LUT P0, RZ, R0, 0x3f0, R21, 0xc8, !PT ;  /* 0x000003f000ff7812 */ /* 0x000fe2000780c815 */
[----:B------:R-:W-:-:S12]  /*0250*/  BSSY.RECONVERGENT B0, `(.L_x_39) ;  /* 0x0000011000007945 */ /* 0x000fd80003800200 */
[----:B01--4-:R-:W-:Y:S05]  /*0260*/  @P0 BRA `(.L_x_40) ;  /* 0x00000000003c0947 */ /* 0x013fea0003800000 */
[----:B------:R-:W0:Y:S01]  /*0270*/  LDC R4, c[0x0][0x3a0] ;  /* 0x0000e800ff047b82 */ /* 0x000e220000000800 */
[----:B------:R-:W1:Y:S01]  /*0280*/  LDCU UR6, c[0x0][0x398] ;  /* 0x00007300ff0677ac */ /* 0x000e620008000800 */
[C---:B------:R-:W-:Y:S01]  /*0290*/  VIADD R5, R21.reuse, UR4 ;  /* 0x0000000415057c36 */ /* 0x040fe20008000000 */
[----:B------:R-:W-:Y:S01]  /*02a0*/  BSSY.RECONVERGENT B1, `(.L_x_41) ;  /* 0x000000a000017945 */ /* 0x000fe20003800200 */
[----:B------:R-:W-:Y:S01]  /*02b0*/  HFMA2 R2, -RZ, RZ, 0, 0 ;  /* 0x00000000ff027431 */ /* 0x000fe200000001ff */
[----:B------:R-:W-:Y:S02]  /*02c0*/  LEA R7, R21, R30, 0x2 ;  /* 0x0000001e15077211 */ /* 0x000fe400078e10ff */
[----:B0-----:R-:W-:-:S04]  /*02d0*/  ISETP.GE.AND P0, PT, R5, R4, PT ;  /* 0x000000040500720c */ /* 0x001fc80003f06270 */
[----:B-1----:R-:W-:-:S13]  /*02e0*/  ISETP.GE.OR P0, PT, R22, UR6, P0 ;  /* 0x0000000616007c0c */ /* 0x002fda0008706670 */
[----:B------:R-:W-:Y:S05]  /*02f0*/  @P0 BRA `(.L_x_42) ;  /* 0x0000000000100947 */ /* 0x000fea0003800000 */
[----:B------:R-:W0:Y:S01]  /*0300*/  LDC.64 R2, c[0x0][0x380] ;  /* 0x0000e000ff027b82 */ /* 0x000e220000000a00 */
[----:B------:R-:W-:-:S04]  /*0310*/  IMAD R5, R22, R4, R5 ;  /* 0x0000000416057224 */ /* 0x000fc800078e0205 */
[----:B0-----:R-:W-:-:S06]  /*0320*/  IMAD.WIDE.U32 R2, R5, 0x4, R2 ;  /* 0x0000000405027825 */ /* 0x001fcc00078e0002 */
[----:B------:R0:W5:Y:S02]  /*0330*/  LDG.E.CONSTANT R2, desc[UR8][R2.64] ;  /* 0x0000000802027981 */ /* 0x000164000c1e9900 */
.L_x_42:
[----:B------:R-:W-:Y:S05]  /*0340*/  BSYNC.RECONVERGENT B1 ;  /* 0x0000000000017941 */ /* 0x000fea0003800200 */
.L_x_41:
[----:B-----5:R1:W-:Y:S02]  /*0350*/  STS [R7], R2 ;  /* 0x0000000207007388 */ /* 0x0203e40000000800 */
.L_x_40:
[----:B------:R-:W-:Y:S05]  /*0360*/  BSYNC.RECONVERGENT B0 ;  /* 0x0000000000007941 */ /* 0x000fea0003800200 */
.L_x_39:
[----:B------:R-:W-:Y:S01]  /*0370*/  ISETP.GE.U32.AND P0, PT, R0, 0x10, PT ;  /* 0x000000100000780c */ /* 0x000fe20003f06070 */
[----:B------:R-:W2:Y:S01]  /*0380*/  LDCU UR11, c[0x0][0x39c] ;  /* 0x00007380ff0b77ac */ /* 0x000ea20008000800 */
[----:B------:R-:W-:Y:S01]  /*0390*/  BSSY.RECONVERGENT B1, `(.L_x_43) ;  /* 0x000005c000017945 */ /* 0x000fe20003800200 */
[----:B------:R-:W3:Y:S10]  /*03a0*/  LDCU.64 UR12, c[0x0][0x388] ;  /* 0x00007100ff0c77ac */ /* 0x000ef40008000a00 */
[----:B------:R-:W-:Y:S05]  /*03b0*/  @P0 BRA `(.L_x_44) ;  /* 0x0000000400640947 */ /* 0x000fea0003800000 */
[----:B------:R-:W-:-:S13]  /*03c0*/  ISETP.GT.U32.AND P0, PT, R21, 0x7f, PT ;  /* 0x0000007f1500780c */ /* 0x000fda0003f04070 */
[----:B------:R-:W-:Y:S05]  /*03d0*/  @P0 BRA `(.L_x_44) ;  /* 0x00000004005c0947 */ /* 0x000fea0003800000 */
[----:B-1----:R-:W-:Y:S01]  /*03e0*/  VIMNMX.U32 R2, PT, PT, R21, 0x70, !PT ;  /* 0x0000007015027848 */ /* 0x002fe20007fe0000 */
[----:B------:R-:W1:Y:S01]  /*03f0*/  LDC R9, c[0x0][0x39c] ;  /* 0x0000e700ff097b82 */ /* 0x000e620000000800 */
[----:B------:R-:W-:Y:S01]  /*0400*/  VIADD R8, R0, UR4 ;  /* 0x0000000400087c36 */ /* 0x000fe20008000000 */
[----:B------:R-:W-:Y:S01]  /*0410*/  BSSY.RECONVERGENT B0, `(.L_x_45) ;  /* 0x0000030000007945 */ /* 0x000fe20003800200 */
[----:B------:R-:W-:Y:S02]  /*0420*/  IADD3 R10, PT, PT, R2, 0xf, -R21 ;  /* 0x0000000f020a7810 */ /* 0x000fe40007ffe815 */
[----:B------:R-:W-:Y:S02]  /*0430*/  MOV R6, R21 ;  /* 0x0000001500067202 */ /* 0x000fe40000000f00 */
[----:B------:R-:W-:-:S04]  /*0440*/  LOP3.LUT R12, R10, 0x30, RZ, 0xc0, !PT ;  /* 0x000000300a0c7812 */ /* 0x000fc800078ec0ff */
[----:B------:R-:W-:Y:S01]  /*0450*/  ISETP.NE.AND P0, PT, R12, 0x30, PT ;  /* 0x000000300c00780c */ /* 0x000fe20003f05270 */
[----:B-1----:R-:W-:-:S12]  /*0460*/  IMAD R7, R8, R9, RZ ;  /* 0x0000000908077224 */ /* 0x002fd800078e02ff */
[----:B------:R-:W-:Y:S05]  /*0470*/  @!P0 BRA `(.L_x_46) ;  /* 0x0000000000a48947 */ /* 0x000fea0003800000 */
[----:B------:R-:W1:Y:S01]  /*0480*/  LDCU UR6, c[0x0][0x3a0] ;  /* 0x00007400ff0677ac */ /* 0x000e620008000800 */
[----:B------:R-:W-:Y:S01]  /*0490*/  BSSY.RECONVERGENT B2, `(.L_x_47) ;  /* 0x000000a000027945 */ /* 0x000fe20003800200 */
[----:B------:R-:W-:Y:S01]  /*04a0*/  LEA R11, R21, R20, 0x2 ;  /* 0x00000014150b7211 */ /* 0x000fe200078e10ff */
[----:B------:R-:W-:Y:S01]  /*04b0*/  IMAD.MOV.U32 R2, RZ, RZ, RZ ;  /* 0x000000ffff027224 */ /* 0x000fe200078e00ff */
[----:B-1----:R-:W-:-:S04]  /*04c0*/  ISETP.GE.AND P0, PT, R8, UR6, PT ;  /* 0x0000000608007c0c */ /* 0x002fc8000bf06270 */
[----:B------:R-:W-:-:S13]  /*04d0*/  ISETP.GE.OR P1, PT, R24, R9, P0 ;  /* 0x000000091800720c */ /* 0x000fda0000726670 */
[----:B------:R-:W-:Y:S05]  /*04e0*/  @P1 BRA `(.L_x_48) ;  /* 0x0000000000101947 */ /* 0x000fea0003800000 */
[----:B0-----:R-:W0:Y:S01]  /*04f0*/  LDC.64 R2, c[0x0][0x388] ;  /* 0x0000e200ff027b82 */ /* 0x001e220000000a00 */
[----:B------:R-:W-:-:S05]  /*0500*/  IADD3 R5, PT, PT, R24, R7, RZ ;  /* 0x0000000718057210 */ /* 0x000fca0007ffe0ff */
[----:B0-----:R-:W-:-:S06]  /*0510*/  IMAD.WIDE R2, R5, 0x4, R2 ;  /* 0x0000000405027825 */ /* 0x001fcc00078e0202 */
[----:B------:R1:W5:Y:S02]  /*0520*/  LDG.E.CONSTANT R2, desc[UR8][R2.64] ;  /* 0x0000000802027981 */ /* 0x000364000c1e9900 */
.L_x_48:
[----:B--23--:R-:W-:Y:S05]  /*0530*/  BSYNC.RECONVERGENT B2 ;  /* 0x0000000000027941 */ /* 0x00cfea0003800200 */
.L_x_47:
[----:B-----5:R4:W-:Y:S01]  /*0540*/  STS [R11], R2 ;  /* 0x000000020b007388 */ /* 0x0209e20000000800 */
[----:B------:R-:W-:Y:S02]  /*0550*/  ISETP.NE.AND P1, PT, R12, RZ, PT ;  /* 0x000000ff0c00720c */ /* 0x000fe40003f25270 */
[----:B------:R-:W-:-:S11]  /*0560*/  IADD3 R6, PT, PT, R21, 0x10, RZ ;  /* 0x0000001015067810 */ /* 0x000fd60007ffe0ff */
[----:B----4-:R-:W-:Y:S05]  /*0570*/  @!P1 BRA `(.L_x_46) ;  /* 0x0000000000649947 */ /* 0x010fea0003800000 */
[----:B------:R-:W-:Y:S01]  /*0580*/  IADD3 R2, P2, PT, R21, UR5, RZ ;  /* 0x0000000515027c10 */ /* 0x000fe2000ff5e0ff */
[----:B------:R-:W2:Y:S01]  /*0590*/  LDCU.64 UR6, c[0x0][0x388] ;  /* 0x00007100ff0677ac */ /* 0x000ea20008000a00 */
[----:B------:R-:W-:Y:S02]  /*05a0*/  BSSY.RECONVERGENT B2, `(.L_x_49) ;  /* 0x000000a000027945 */ /* 0x000fe40003800200 */
[----:B01----:R-:W-:Y:S01]  /*05b0*/  IADD3 R3, P1, PT, R7, R2, RZ ;  /* 0x0000000207037210 */ /* 0x003fe20007f3e0ff */
[----:B------:R-:W-:-:S05]  /*05c0*/  IMAD.X R4, RZ, RZ, UR10, P2 ;  /* 0x0000000aff047e24 */ /* 0x000fca00090e06ff */
[----:B------:R-:W-:Y:S02]  /*05d0*/  LEA.HI.X.SX32 R4, R7, R4, 0x1, P1 ;  /* 0x0000000407047211 */ /* 0x000fe400008f0eff */
[----:B------:R-:W-:Y:S02]  /*05e0*/  ISETP.GE.OR P1, PT, R26, R9, P0 ;  /* 0x000000091a00720c */ /* 0x000fe40000726670 */
[----:B--2---:R-:W-:-:S04]  /*05f0*/  LEA R2, P2, R3, UR6, 0x2 ;  /* 0x0000000603027c11 */ /* 0x004fc8000f8410ff */
[----:B------:R-:W-:Y:S01]  /*0600*/  LEA.HI.X R3, R3, UR7, R4, 0x2, P2 ;  /* 0x0000000703037c11 */ /* 0x000fe200090f1404 */
[----:B------:R-:W-:-:S06]  /*0610*/  HFMA2 R4, -RZ, RZ, 0, 0 ;  /* 0x00000000ff047431 */ /* 0x000fcc00000001ff */
[----:B------:R-:W-:Y:S05]  /*0620*/  @P1 BRA `(.L_x_50) ;  /* 0x0000000000041947 */ /* 0x000fea0003800000 */
[----:B------:R0:W5:Y:S02]  /*0630*/  LDG.E.CONSTANT R4, desc[UR8][R2.64+0x40] ;  /* 0x0000400802047981 */ /* 0x000164000c1e9900 */
.L_x_50:
[----:B------:R-:W-:Y:S05]  /*0640*/  BSYNC.RECONVERGENT B2 ;  /* 0x0000000000027941 */ /* 0x000fea0003800200 */
.L_x_49:
[----:B-----5:R4:W-:Y:S01]  /*0650*/  STS [R11+0x40], R4 ;  /* 0x000040040b007388 */ /* 0x0209e20000000800 */
[----:B------:R-:W-:Y:S02]  /*0660*/  ISETP.NE.AND P1, PT, R12, 0x10, PT ;  /* 0x000000100c00780c */ /* 0x000fe40003f25270 */
[----:B------:R-:W-:-:S11]  /*0670*/  IADD3 R6, PT, PT, R21, 0x20, RZ ;  /* 0x0000002015067810 */ /* 0x000fd60007ffe0ff */
[----:B----4-:R-:W-:Y:S05]  /*0680*/  @!P1 BRA `(.L_x_46) ;  /* 0x0000000000209947 */ /* 0x010fea0003800000 */
[----:B------:R-:W-:Y:S01]  /*0690*/  ISETP.GE.OR P0, PT, R28, R9, P0 ;  /* 0x000000091c00720c */ /* 0x000fe20000706670 */
[----:B------:R-:W-:Y:S01]  /*06a0*/  BSSY.RECONVERGENT B2, `(.L_x_51) ;  /* 0x0000004000027945 */ /* 0x000fe20003800200 */
[----:B------:R-:W-:-:S11]  /*06b0*/  IMAD.MOV.U32 R4, RZ, RZ, RZ ;  /* 0x000000ffff047224 */ /* 0x000fd600078e00ff */
[----:B------:R-:W-:Y:S05]  /*06c0*/  @P0 BRA `(.L_x_52) ;  /* 0x0000000000040947 */ /* 0x000fea0003800000 */
[----:B------:R1:W5:Y:S02]  /*06d0*/  LDG.E.CONSTANT R4, desc[UR8][R2.64+0x80] ;  /* 0x0000800802047981 */ /* 0x000364000c1e9900 */
.L_x_52:
[----:B------:R-:W-:Y:S05]  /*06e0*/  BSYNC.RECONVERGENT B2 ;  /* 0x0000000000027941 */ /* 0x000fea0003800200 */
.L_x_51:
[----:B-----5:R4:W-:Y:S01]  /*06f0*/  STS [R11+0x80], R4 ;  /* 0x000080040b007388 */ /* 0x0209e20000000800 */
[----:B------:R-:W-:-:S07]  /*0700*/  IADD3 R6, PT, PT, R21, 0x30, RZ ;  /* 0x0000003015067810 */ /* 0x000fce0007ffe0ff */
.L_x_46:
[----:B--23--:R-:W-:Y:S05]  /*0710*/  BSYNC.RECONVERGENT B0 ;  /* 0x0000000000007941 */ /* 0x00cfea0003800200 */
.L_x_45:
[----:B------:R-:W-:-:S13]  /*0720*/  ISETP.GE.U32.AND P0, PT, R10, 0x30, PT ;  /* 0x000000300a00780c */ /* 0x000fda0003f06070 */
[----:B------:R-:W-:Y:S05]  /*0730*/  @!P0 BRA `(.L_x_44) ;  /* 0x0000000000848947 */ /* 0x000fea0003800000 */
[----:B------:R-:W2:Y:S01]  /*0740*/  LDCU UR6, c[0x0][0x3a0] ;  /* 0x00007400ff0677ac */ /* 0x000ea20008000800 */
[----:B------:R-:W-:Y:S02]  /*0750*/  SHF.R.S32.HI R13, RZ, 0x1f, R7 ;  /* 0x0000001fff0d7819 */ /* 0x000fe40000011407 */
[----:B--2---:R-:W-:-:S13]  /*0760*/  ISETP.GE.AND P0, PT, R8, UR6, PT ;  /* 0x0000000608007c0c */ /* 0x004fda000bf06270 */
.L_x_53:
[----:B0-----:R-:W-:Y:S02]  /*0770*/  IADD3 R10, PT, PT, R6, UR5, RZ ;  /* 0x00000005060a7c10 */ /* 0x001fe4000fffe0ff */
[--C-:B01----:R-:W-:Y:S02]  /*0780*/  SHF.R.S32.HI R2, RZ, 0x1f, R6.reuse ;  /* 0x0000001fff027819 */ /* 0x103fe40000011406 */
[C---:B------:R-:W-:Y:S01]  /*0790*/  ISETP.GE.OR P1, PT, R10.reuse, UR11, P0 ;  /* 0x0000000b0a007c0c */ /* 0x040fe20008726670 */
[C---:B------:R-:W-:Y:S01]  /*07a0*/  VIADD R8, R10.reuse, 0x10 ;  /* 0x000000100a087836 */ /* 0x040fe20000000000 */
[----:B------:R-:W-:Y:S02]  /*07b0*/  IADD3 R3, P4, P5, R7, UR5, R6 ;  /* 0x0000000507037c10 */ /* 0x000fe4000fd9e006 */
[C---:B------:R-:W-:Y:S02]  /*07c0*/  IADD3 R9, PT, PT, R10.reuse, 0x20, RZ ;  /* 0x000000200a097810 */ /* 0x040fe40007ffe0ff */
[----:B----4-:R-:W-:-:S02]  /*07d0*/  IADD3 R11, PT, PT, R10, 0x30, RZ ;  /* 0x000000300a0b7810 */ /* 0x010fc40007ffe0ff */
[----:B------:R-:W-:Y:S02]  /*07e0*/  ISETP.GE.OR P3, PT, R8, UR11, P0 ;  /* 0x0000000b08007c0c */ /* 0x000fe40008766670 */
[----:B------:R-:W-:Y:S02]  /*07f0*/  IADD3.X R8, PT, PT, R13, UR10, R2, P4, P5 ;  /* 0x0000000a0d087c10 */ /* 0x000fe4000a7ea402 */
[----:B------:R-:W-:Y:S01]  /*0800*/  ISETP.GE.OR P2, PT, R9, UR11, P0 ;  /* 0x0000000b09007c0c */ /* 0x000fe20008746670 */
[----:B------:R-:W0:Y:S01]  /*0810*/  @!P1 LDC.64 R4, c[0x0][0x388] ;  /* 0x0000e200ff049b82 */ /* 0x000e220000000a00 */
[----:B------:R-:W-:Y:S01]  /*0820*/  ISETP.GE.OR P4, PT, R11, UR11, P0 ;  /* 0x0000000b0b007c0c */ /* 0x000fe20008786670 */
[----:B------:R-:W-:Y:S01]  /*0830*/  @!P1 IMAD.IADD R9, R7, 0x1, R10 ;  /* 0x0000000107099824 */ /* 0x000fe200078e020a */
[----:B------:R-:W-:Y:S02]  /*0840*/  LEA R2, P5, R3, UR12, 0x2 ;  /* 0x0000000c03027c11 */ /* 0x000fe4000f8a10ff */
[----:B------:R-:W-:-:S02]  /*0850*/  CS2R R10, SRZ ;  /* 0x00000000000a7805 */ /* 0x000fc4000001ff00 */
        /* <DEDUP_REMOVED lines=15> */
.L_x_44:
[----:B--23--:R-:W-:Y:S05]  /*0950*/  BSYNC.RECONVERGENT B1 ;  /* 0x0000000000017941 */ /* 0x00cfea0003800200 */
.L_x_43:
[----:B------:R-:W2:Y:S01]  /*0960*/  LDCU UR6, c[0x0][0x398] ;  /* 0x00007300ff0677ac */ /* 0x000ea20008000800 */
[----:B------:R-:W-:Y:S01]  /*0970*/  BSSY.RECONVERGENT B0, `(.L_x_54) ;  /* 0x000018f000007945 */ /* 0x000fe20003800200 */
[----:B------:R-:W-:Y:S01]  /*0980*/  BAR.SYNC.DEFER_BLOCKING 0x0 ;  /* 0x0000000000007b1d */ /* 0x000fe20000010000 */
[----:B--2---:R-:W-:-:S13]  /*0990*/  ISETP.GE.AND P0, PT, R22, UR6, PT ;  /* 0x0000000616007c0c */ /* 0x004fda000bf06270 */
[----:B------:R-:W-:Y:S05]  /*09a0*/  @P0 BRA `(.L_x_55) ;  /* 0x00000018002c0947 */ /* 0x000fea0003800000 */
[----:B------:R-:W2:Y:S01]  /*09b0*/  S2UR UR7, SR_CgaCtaId ;  /* 0x00000000000779c3 */ /* 0x000ea20000008800 */
[----:B------:R-:W3:Y:S01]  /*09c0*/  LDCU UR11, c[0x0][0x39c] ;  /* 0x00007380ff0b77ac */ /* 0x000ee20008000800 */
[----:B------:R-:W-:Y:S01]  /*09d0*/  CS2R R16, SRZ ;  /* 0x0000000000107805 */ /* 0x000fe2000001ff00 */
[----:B------:R-:W-:Y:S01]  /*09e0*/  IMAD.MOV.U32 R40, RZ, RZ, RZ ;  /* 0x000000ffff287224 */ /* 0x000fe200078e00ff */
[----:B-1--4-:R-:W-:Y:S01]  /*09f0*/  LDS.128 R4, [R30] ;  /* 0x000000001e047984 */ /* 0x012fe20000000c00 */
[----:B------:R-:W-:Y:S01]  /*0a00*/  UMOV UR6, 0x400 ;  /* 0x0000040000067882 */ /* 0x000fe20000000000 */
[----:B------:R-:W-:Y:S01]  /*0a10*/  MOV R42, RZ ;  /* 0x000000ff002a7202 */ /* 0x000fe20000000f00 */
[----:B------:R-:W-:Y:S01]  /*0a20*/  UIADD3 UR6, UPT, UPT, UR6, 0x400, URZ ;  /* 0x0000040006067890 */ /* 0x000fe2000fffe0ff */
[----:B------:R-:W-:Y:S02]  /*0a30*/  CS2R R18, SRZ ;  /* 0x0000000000127805 */ /* 0x000fe4000001ff00 */
[----:B------:R-:W-:Y:S01]  /*0a40*/  CS2R R14, SRZ ;  /* 0x00000000000e7805 */ /* 0x000fe2000001ff00 */
[----:B0-----:R-:W-:Y:S01]  /*0a50*/  LDS.128 R8, [R30+0x10] ;  /* 0x000010001e087984 */ /* 0x001fe20000000c00 */
[----:B------:R-:W-:Y:S01]  /*0a60*/  CS2R R12, SRZ ;  /* 0x00000000000c7805 */ /* 0x000fe2000001ff00 */
[----:B------:R-:W-:Y:S01]  /*0a70*/  HFMA2 R3, -RZ, RZ, 0, 0 ;  /* 0x00000000ff037431 */ /* 0x000fe200000001ff */
[----:B------:R-:W-:-:S02]  /*0a80*/  MOV R44, RZ ;  /* 0x000000ff002c7202 */ /* 0x000fc40000000f00 */
[----:B---3--:R-:W-:Y:S02]  /*0a90*/  ISETP.GE.AND P1, PT, R24, UR11, PT ;  /* 0x0000000b18007c0c */ /* 0x008fe4000bf26270 */
[----:B------:R-:W-:Y:S02]  /*0aa0*/  ISETP.GE.AND P2, PT, R26, UR11, PT ;  /* 0x0000000b1a007c0c */ /* 0x000fe4000bf46270 */
[----:B------:R-:W-:Y:S01]  /*0ab0*/  ISETP.GE.AND P3, PT, R28, UR11, PT ;  /* 0x0000000b1c007c0c */ /* 0x000fe2000bf66270 */
[----:B--2---:R-:W-:Y:S01]  /*0ac0*/  ULEA UR6, UR7, UR6, 0x18 ;  /* 0x0000000607067291 */ /* 0x004fe2000f8ec0ff */
[----:B------:R-:W-:Y:S02]  /*0ad0*/  ISETP.GE.AND P0, PT, R32, UR11, PT ;  /* 0x0000000b20007c0c */ /* 0x000fe4000bf06270 */
[----:B------:R-:W-:-:S03]  /*0ae0*/  ISETP.GE.AND P5, PT, R34, UR11, PT ;  /* 0x0000000b22007c0c */ /* 0x000fc6000bfa6270 */
        /* <DEDUP_REMOVED lines=10> */
[----:B------:R-:W5:Y:S04]  /*0b90*/  @!P2 LDS R3, [R2+0x440] ;  /* 0x000440000203a984 */ /* 0x000f680000000800 */
[----:B------:R-:W5:Y:S01]  /*0ba0*/  @!P1 LDS R12, [R2+0xe00] ;  /* 0x000e0000020c9984 */ /* 0x000f620000000800 */
[----:B0-----:R-:W-:Y:S01]  /*0bb0*/  FFMA R29, R4, R16, R29 ;  /* 0x00000010041d7223 */ /* 0x001fe2000000001d */
[----:B------:R-:W-:-:S02]  /*0bc0*/  IMAD.MOV.U32 R16, RZ, RZ, RZ ;  /* 0x000000ffff107224 */ /* 0x000fc400078e00ff */
[----:B------:R-:W-:Y:S01]  /*0bd0*/  @!P2 LDS R44, [R2+0xa40] ;  /* 0x000a4000022ca984 */ /* 0x000fe20000000800 */
[----:B-1----:R-:W-:Y:S01]  /*0be0*/  FFMA R40, R40, R5, R29 ;  /* 0x0000000528287223 */ /* 0x002fe2000000001d */
[----:B------:R-:W-:Y:S02]  /*0bf0*/  MOV R29, RZ ;  /* 0x000000ff001d7202 */ /* 0x000fe40000000f00 */
[----:B------:R-:W0:Y:S01]  /*0c00*/  @!P2 LDS R16, [R2+0x640] ;  /* 0x000640000210a984 */ /* 0x000e220000000800 */
[----:B--2---:R-:W-:Y:S01]  /*0c10*/  FFMA R17, R17, R6, R40 ;  /* 0x0000000611117223 */ /* 0x004fe20000000028 */
[----:B------:R-:W-:Y:S02]  /*0c20*/  HFMA2 R40, -RZ, RZ, 0, 0 ;  /* 0x00000000ff287431 */ /* 0x000fe400000001ff */
[----:B------:R-:W-:Y:S01]  /*0c30*/  @!P1 LDS R29, [R2+0x1000] ;  /* 0x00100000021d9984 */ /* 0x000fe20000000800 */
[----:B---3--:R-:W-:Y:S01]  /*0c40*/  FFMA R17, R42, R7, R17 ;  /* 0x000000072a117223 */ /* 0x008fe20000000011 */
[----:B------:R-:W-:-:S03]  /*0c50*/  CS2R R42, SRZ ;  /* 0x00000000002a7805 */ /* 0x000fc6000001ff00 */
[----:B----4-:R-:W-:Y:S01]  /*0c60*/  FFMA R17, R8, R19, R17 ;  /* 0x0000001308117223 */ /* 0x010fe20000000011 */
[----:B-----5:R-:W-:Y:S01]  /*0c70*/  FFMA R15, R4, R15, R27 ;  /* 0x0000000f040f7223 */ /* 0x020fe2000000001b */
[----:B------:R-:W-:Y:S01]  /*0c80*/  HFMA2 R27, -RZ, RZ, 0, 0 ;  /* 0x00000000ff1b7431 */ /* 0x000fe200000001ff */
[----:B------:R-:W-:Y:S01]  /*0c90*/  @!P1 LDS R42, [R2+0x1200] ;  /* 0x00120000022a9984 */ /* 0x000fe20000000800 */
[----:B------:R-:W-:Y:S01]  /*0ca0*/  FFMA R18, R18, R9, R17 ;  /* 0x0000000912127223 */ /* 0x000fe20000000011 */
[----:B------:R-:W-:Y:S02]  /*0cb0*/  IMAD.MOV.U32 R17, RZ, RZ, RZ ;  /* 0x000000ffff117224 */ /* 0x000fe400078e00ff */
[----:B------:R-:W-:Y:S01]  /*0cc0*/  @!P2 LDS R40, [R2+0xe40] ;  /* 0x000e40000228a984 */ /* 0x000fe20000000800 */
[----:B------:R-:W-:-:S03]  /*0cd0*/  FFMA R14, R14, R5, R15 ;  /* 0x000000050e0e7223 */ /* 0x000fc6000000000f */
[----:B------:R-:W-:Y:S01]  /*0ce0*/  @!P2 LDS R43, [R2+0x1040] ;  /* 0x00104000022ba984 */ /* 0x000fe20000000800 */
[----:B------:R-:W-:Y:S01]  /*0cf0*/  FFMA R13, R13, R10, R18 ;  /* 0x0000000a0d0d7223 */ /* 0x000fe20000000012 */
[----:B------:R-:W-:Y:S02]  /*0d00*/  CS2R R18, SRZ ;  /* 0x0000000000127805 */ /* 0x000fe4000001ff00 */
[----:B------:R-:W1:Y:S01]  /*0d10*/  @!P2 LDS R27, [R2+0x840] ;  /* 0x00084000021ba984 */ /* 0x000e620000000800 */
[----:B------:R-:W-:-:S03]  /*0d20*/  FFMA R3, R3, R6, R14 ;  /* 0x0000000603037223 */ /* 0x000fc6000000000e */
[----:B------:R-:W-:Y:S01]  /*0d30*/  @!P1 LDS R17, [R2+0x1400] ;  /* 0x0014000002119984 */ /* 0x000fe20000000800 */
[----:B------:R-:W-:-:S03]  /*0d40*/  FFMA R41, R12, R11, R13 ;  /* 0x0000000b0c297223 */ /* 0x000fc6000000000d */
[----:B------:R-:W2:Y:S04]  /*0d50*/  LDS.128 R12, [R30+0x20] ;  /* 0x000020001e0c7984 */ /* 0x000ea80000000c00 */
[----:B------:R-:W3:Y:S01]  /*0d60*/  @!P2 LDS R19, [R2+0xc40] ;  /* 0x000c40000213a984 */ /* 0x000ee20000000800 */
[----:B0-----:R-:W-:Y:S01]  /*0d70*/  FFMA R39, R16, R7, R3 ;  /* 0x0000000710277223 */ /* 0x001fe20000000003 */
[----:B------:R-:W-:Y:S02]  /*0d80*/  IMAD.MOV.U32 R3, RZ, RZ, RZ ;  /* 0x000000ffff037224 */ /* 0x000fe400078e00ff */
[----:B------:R-:W0:Y:S04]  /*0d90*/  @!P1 LDS R18, [R2+0x1600] ;  /* 0x0016000002129984 */ /* 0x000e280000000800 */
[----:B------:R-:W4:Y:S01]  /*0da0*/  @!P3 LDS R3, [R2+0x80] ;  /* 0x000080000203b984 */ /* 0x000f220000000800 */
[----:B-1----:R-:W-:Y:S01]  /*0db0*/  FFMA R27, R8, R27, R39 ;  /* 0x0000001b081b7223 */ /* 0x002fe20000000027 */
[----:B------:R-:W-:-:S03]  /*0dc0*/  HFMA2 R39, -RZ, RZ, 0, 0 ;  /* 0x00000000ff277431 */ /* 0x000fc600000001ff */
[----:B------:R-:W-:Y:S01]  /*0dd0*/  FFMA R44, R44, R9, R27 ;  /* 0x000000092c2c7223 */ /* 0x000fe2000000001b */
[----:B------:R-:W-:Y:S01]  /*0de0*/  MOV R27, RZ ;  /* 0x000000ff001b7202 */ /* 0x000fe20000000f00 */
[----:B--2---:R-:W-:Y:S01]  /*0df0*/  FFMA R29, R12, R29, R41 ;  /* 0x0000001d0c1d7223 */ /* 0x004fe20000000029 */
[----:B------:R-:W-:Y:S03]  /*0e00*/  @!P1 LDS R39, [R2+0x1800] ;  /* 0x0018000002279984 */ /* 0x000fe60000000800 */
[----:B------:R-:W-:Y:S01]  /*0e10*/  FFMA R42, R42, R13, R29 ;  /* 0x0000000d2a2a7223 */ /* 0x000fe2000000001d */
[----:B---3--:R-:W-:Y:S01]  /*0e20*/  FFMA R19, R19, R10, R44 ;  /* 0x0000000a13137223 */ /* 0x008fe2000000002c */
[----:B------:R-:W-:Y:S02]  /*0e30*/  @!P3 LDS R27, [R2+0x480] ;  /* 0x00048000021bb984 */ /* 0x000fe40000000800 */
[----:B------:R-:W-:Y:S01]  /*0e40*/  FFMA R17, R17, R14, R42 ;  /* 0x0000000e11117223 */ /* 0x000fe2000000002a */
[----:B------:R-:W-:Y:S01]  /*0e50*/  MOV R42, RZ ;  /* 0x000000ff002a7202 */ /* 0x000fe20000000f00 */
[----:B------:R-:W-:Y:S01]  /*0e60*/  FFMA R41, R40, R11, R19 ;  /* 0x0000000b28297223 */ /* 0x000fe20000000013 */
[----:B------:R-:W-:-:S02]  /*0e70*/  IMAD.MOV.U32 R40, RZ, RZ, RZ ;  /* 0x000000ffff287224 */ /* 0x000fc400078e00ff */
[----:B0-----:R-:W-:Y:S01]  /*0e80*/  FFMA R29, R18, R15, R17 ;  /* 0x0000000f121d7223 */ /* 0x001fe20000000011 */
[----:B----4-:R-:W-:Y:S01]  /*0e90*/  FFMA R3, R4, R3, R25 ;  /* 0x0000000304037223 */ /* 0x010fe20000000019 */
[----:B------:R-:W-:Y:S01]  /*0ea0*/  LDS.128 R16, [R30+0x30] ;  /* 0x000030001e107984 */ /* 0x000fe20000000c00 */
[----:B------:R-:W-:Y:S01]  /*0eb0*/  FFMA R41, R12, R43, R41 ;  /* 0x0000002b0c297223 */ /* 0x000fe20000000029 */
[----:B------:R-:W-:Y:S02]  /*0ec0*/  HFMA2 R25, -RZ, RZ, 0, 0 ;  /* 0x00000000ff197431 */ /* 0x000fe400000001ff */
[----:B------:R-:W0:Y:S04]  /*0ed0*/  @!P3 LDS R42, [R2+0x280] ;  /* 0x00028000022ab984 */ /* 0x000e280000000800 */
[----:B------:R-:W1:Y:S01]  /*0ee0*/  @!P2 LDS R40, [R2+0x1240] ;  /* 0x001240000228a984 */ /* 0x000e620000000800 */
[----:B0-----:R-:W-:Y:S01]  /*0ef0*/  FFMA R44, R42, R5, R3 ;  /* 0x000000052a2c7223 */ /* 0x001fe20000000003 */
[----:B------:R-:W-:Y:S01]  /*0f00*/  IADD3 R3, PT, PT, R24, 0x30, RZ ;  /* 0x0000003018037810 */ /* 0x000fe20007ffe0ff */
[----:B------:R-:W-:-:S02]  /*0f10*/  FFMA R42, R16, R39, R29 ;  /* 0x00000027102a7223 */ /* 0x000fc4000000001d */
[----:B------:R-:W-:Y:S01]  /*0f20*/  FFMA R39, R27, R6, R44 ;  /* 0x000000061b277223 */ /* 0x000fe2000000002c */
[----:B-1----:R-:W-:Y:S01]  /*0f30*/  FFMA R29, R40, R13, R41 ;  /* 0x0000000d281d7223 */ /* 0x002fe20000000029 */
[----:B------:R-:W-:Y:S01]  /*0f40*/  HFMA2 R44, -RZ, RZ, 0, 0 ;  /* 0x00000000ff2c7431 */ /* 0x000fe200000001ff */
[----:B------:R-:W-:Y:S01]  /*0f50*/  MOV R40, RZ ;  /* 0x000000ff00287202 */ /* 0x000fe20000000f00 */
[----:B------:R-:W-:Y:S01]  /*0f60*/  IMAD.MOV.U32 R27, RZ, RZ, RZ ;  /* 0x000000ffff1b7224 */ /* 0x000fe200078e00ff */
[----:B------:R-:W-:Y:S01]  /*0f70*/  ISETP.GE.AND P4, PT, R3, UR11, PT ;  /* 0x0000000b03007c0c */ /* 0x000fe2000bf86270 */
[----:B------:R-:W-:-:S03]  /*0f80*/  IMAD.MOV.U32 R3, RZ, RZ, RZ ;  /* 0x000000ffff037224 */ /* 0x000fc600078e00ff */
[----:B------:R-:W0:Y:S04]  /*0f90*/  @!P3 LDS R40, [R2+0x680] ;  /* 0x000680000228b984 */ /* 0x000e280000000800 */
[----:B------:R-:W1:Y:S04]  /*0fa0*/  @!P1 LDS R3, [R2+0x1a00] ;  /* 0x001a000002039984 */ /* 0x000e680000000800 */
[----:B------:R-:W2:Y:S04]  /*0fb0*/  @!P2 LDS R44, [R2+0x1440] ;  /* 0x00144000022ca984 */ /* 0x000ea80000000800 */
[----:B------:R-:W3:Y:S04]  /*0fc0*/  @!P3 LDS R27, [R2+0x880] ;  /* 0x00088000021bb984 */ /* 0x000ee80000000800 */
[----:B------:R-:W4:Y:S01]  /*0fd0*/  @!P4 LDS R25, [R2+0xc0] ;  /* 0x0000c0000219c984 */ /* 0x000f220000000800 */
[----:B0-----:R-:W-:Y:S01]  /*0fe0*/  FFMA R39, R40, R7, R39 ;  /* 0x0000000728277223 */ /* 0x001fe20000000027 */
[----:B------:R-:W-:Y:S01]  /*0ff0*/  MOV R40, RZ ;  /* 0x000000ff00287202 */ /* 0x000fe20000000f00 */
[----:B-1----:R-:W-:-:S05]  /*1000*/  FFMA R3, R3, R17, R42 ;  /* 0x0000001103037223 */ /* 0x002fca000000002a */
[----:B------:R-:W0:Y:S01]  /*1010*/  @!P4 LDS R40, [R2+0x2c0] ;  /* 0x0002c0000228c984 */ /* 0x000e220000000800 */
[----:B--2---:R-:W-:Y:S01]  /*1020*/  FFMA R42, R44, R14, R29 ;  /* 0x0000000e2c2a7223 */ /* 0x004fe2000000001d */
[----:B------:R-:W-:Y:S02]  /*1030*/  IMAD.MOV.U32 R29, RZ, RZ, RZ ;  /* 0x000000ffff1d7224 */ /* 0x000fe400078e00ff */
[----:B---3--:R-:W-:Y:S01]  /*1040*/  FFMA R44, R8, R27, R39 ;  /* 0x0000001b082c7223 */ /* 0x008fe20000000027 */
[----:B------:R-:W-:-:S03]  /*1050*/  HFMA2 R27, -RZ, RZ, 0, 0 ;  /* 0x00000000ff1b7431 */ /* 0x000fc600000001ff */
[----:B------:R-:W1:Y:S01]  /*1060*/  @!P1 LDS R29, [R2+0x1c00] ;  /* 0x001c0000021d9984 */ /* 0x000e620000000800 */
[----:B----4-:R-:W-:Y:S01]  /*1070*/  FFMA R39, R4, R25, R23 ;  /* 0x0000001904277223 */ /* 0x010fe20000000017 */
[----:B------:R-:W-:Y:S01]  /*1080*/  MOV R25, RZ ;  /* 0x000000ff00197202 */ /* 0x000fe20000000f00 */
[----:B------:R-:W-:Y:S01]  /*1090*/  IMAD.MOV.U32 R23, RZ, RZ, RZ ;  /* 0x000000ffff177224 */ /* 0x000fe200078e00ff */
[----:B------:R-:W2:Y:S04]  /*10a0*/  @!P2 LDS R27, [R2+0x1640] ;  /* 0x00164000021ba984 */ /* 0x000ea80000000800 */
[----:B------:R-:W3:Y:S04]  /*10b0*/  @!P3 LDS R25, [R2+0xa80] ;  /* 0x000a80000219b984 */ /* 0x000ee80000000800 */
[----:B------:R-:W4:Y:S01]  /*10c0*/  @!P4 LDS R23, [R2+0x4c0] ;  /* 0x0004c0000217c984 */ /* 0x000f220000000800 */
[----:B0-----:R-:W-:Y:S01]  /*10d0*/  FFMA R39, R40, R5, R39 ;  /* 0x0000000528277223 */ /* 0x001fe20000000027 */
[----:B-1----:R-:W-:Y:S01]  /*10e0*/  FFMA R40, R29, R18, R3 ;  /* 0x000000121d287223 */ /* 0x002fe20000000003 */
[----:B--2---:R-:W-:Y:S01]  /*10f0*/  FFMA R3, R27, R15, R42 ;  /* 0x0000000f1b037223 */ /* 0x004fe2000000002a */
[----:B------:R-:W-:Y:S01]  /*1100*/  MOV R27, RZ ;  /* 0x000000ff001b7202 */ /* 0x000fe20000000f00 */
[----:B------:R-:W-:-:S02]  /*1110*/  HFMA2 R42, -RZ, RZ, 0, 0 ;  /* 0x00000000ff2a7431 */ /* 0x000fc400000001ff */
[----:B---3--:R-:W-:Y:S01]  /*1120*/  FFMA R29, R25, R9, R44 ;  /* 0x00000009191d7223 */ /* 0x008fe2000000002c */
[----:B------:R-:W-:Y:S01]  /*1130*/  HFMA2 R44, -RZ, RZ, 0, 0 ;  /* 0x00000000ff2c7431 */ /* 0x000fe200000001ff */
[----:B------:R-:W-:Y:S01]  /*1140*/  MOV R25, RZ ;  /* 0x000000ff00197202 */ /* 0x000fe20000000f00 */
[----:B------:R-:W0:Y:S01]  /*1150*/  @!P3 LDS R27, [R2+0xc80] ;  /* 0x000c8000021bb984 */ /* 0x000e220000000800 */
[----:B----4-:R-:W-:Y:S01]  /*1160*/  FFMA R39, R23, R6, R39 ;  /* 0x0000000617277223 */ /* 0x010fe20000000027 */
[----:B------:R-:W-:-:S03]  /*1170*/  IMAD.MOV.U32 R23, RZ, RZ, RZ ;  /* 0x000000ffff177224 */ /* 0x000fc600078e00ff */
[----:B------:R-:W-:Y:S04]  /*1180*/  @!P4 LDS R25, [R2+0x8c0] ;  /* 0x0008c0000219c984 */ /* 0x000fe80000000800 */
[----:B------:R-:W1:Y:S04]  /*1190*/  @!P4 LDS R23, [R2+0x6c0] ;  /* 0x0006c0000217c984 */ /* 0x000e680000000800 */
[----:B------:R-:W2:Y:S04]  /*11a0*/  @!P3 LDS R44, [R2+0xe80] ;  /* 0x000e8000022cb984 */ /* 0x000ea80000000800 */
[----:B------:R-:W3:Y:S01]  /*11b0*/  @!P2 LDS R42, [R2+0x1840] ;  /* 0x00184000022aa984 */ /* 0x000ee20000000800 */
[----:B0-----:R-:W-:Y:S01]  /*11c0*/  FFMA R27, R27, R10, R29 ;  /* 0x0000000a1b1b7223 */ /* 0x001fe2000000001d */
[----:B------:R-:W-:-:S06]  /*11d0*/  IMAD.MOV.U32 R29, RZ, RZ, RZ ;  /* 0x000000ffff1d7224 */ /* 0x000fcc00078e00ff */
[----:B------:R-:W0:Y:S01]  /*11e0*/  @!P1 LDS R29, [R2+0x1e00] ;  /* 0x001e0000021d9984 */ /* 0x000e220000000800 */
[----:B------:R-:W-:Y:S01]  /*11f0*/  ISETP.GE.AND P1, PT, R36, UR11, PT ;  /* 0x0000000b24007c0c */ /* 0x000fe2000bf26270 */
[----:B-1----:R-:W-:Y:S01]  /*1200*/  FFMA R39, R23, R7, R39 ;  /* 0x0000000717277223 */ /* 0x002fe20000000027 */
[----:B--2---:R-:W-:Y:S01]  /*1210*/  FFMA R23, R44, R11, R27 ;  /* 0x0000000b2c177223 */ /* 0x004fe2000000001b */
[----:B------:R-:W-:Y:S02]  /*1220*/  IMAD.MOV.U32 R44, RZ, RZ, RZ ;  /* 0x000000ffff2c7224 */ /* 0x000fe400078e00ff */
[----:B------:R-:W-:Y:S01]  /*1230*/  FFMA R39, R8, R25, R39 ;  /* 0x0000001908277223 */ /* 0x000fe20000000027 */
[----:B------:R-:W-:Y:S01]  /*1240*/  MOV R27, RZ ;  /* 0x000000ff001b7202 */ /* 0x000fe20000000f00 */
[----:B------:R-:W-:Y:S02]  /*1250*/  HFMA2 R25, -RZ, RZ, 0, 0 ;  /* 0x00000000ff197431 */ /* 0x000fe400000001ff */
[----:B---3--:R-:W-:Y:S01]  /*1260*/  FFMA R42, R16, R42, R3 ;  /* 0x0000002a102a7223 */ /* 0x008fe20000000003 */
[----:B------:R-:W-:Y:S01]  /*1270*/  HFMA2 R3, -RZ, RZ, 0, 0 ;  /* 0x00000000ff037431 */ /* 0x000fe200000001ff */
        /* <DEDUP_REMOVED lines=8> */
[----:B------:R-:W-:Y:S01]  /*1300*/  MOV R23, RZ ;  /* 0x000000ff00177202 */ /* 0x000fe20000000f00 */
[----:B------:R-:W-:Y:S02]  /*1310*/  IMAD.MOV.U32 R27, RZ, RZ, RZ ;  /* 0x000000ffff1b7224 */ /* 0x000fe400078e00ff */
[----:B---3--:R-:W-:Y:S01]  /*1320*/  FFMA R31, R4, R25, R31 ;  /* 0x00000019041f7223 */ /* 0x008fe2000000001f */
[----:B------:R-:W-:Y:S02]  /*1330*/  IMAD.MOV.U32 R25, RZ, RZ, RZ ;  /* 0x000000ffff197224 */ /* 0x000fe400078e00ff */
        /* <DEDUP_REMOVED lines=8> */
[----:B------:R-:W-:-:S02]  /*13c0*/  HFMA2 R40, -RZ, RZ, 0, 0 ;  /* 0x00000000ff287431 */ /* 0x000fc400000001ff */
[----:B-1----:R-:W-:Y:S01]  /*13d0*/  FFMA R44, R44, R5, R31 ;  /* 0x000000052c2c7223 */ /* 0x002fe2000000001f */
[----:B------:R-:W-:Y:S02]  /*13e0*/  HFMA2 R31, -RZ, RZ, 0, 0 ;  /* 0x00000000ff1f7431 */ /* 0x000fe400000001ff */
[----:B--2---:R-:W-:Y:S01]  /*13f0*/  FFMA R25, R25, R10, R39 ;  /* 0x0000000a19197223 */ /* 0x004fe20000000027 */
[----:B------:R-:W0:Y:S01]  /*1400*/  @!P0 LDS R40, [R2+0x700] ;  /* 0x0007000002288984 */ /* 0x000e220000000800 */
[----:B---3--:R-:W-:Y:S01]  /*1410*/  FFMA R39, R27, R6, R44 ;  /* 0x000000061b277223 */ /* 0x008fe2000000002c */
[----:B------:R-:W-:Y:S02]  /*1420*/  MOV R44, RZ ;  /* 0x000000ff002c7202 */ /* 0x000fe40000000f00 */
[----:B------:R-:W-:Y:S01]  /*1430*/  MOV R27, RZ ;  /* 0x000000ff001b7202 */ /* 0x000fe20000000f00 */
[----:B----4-:R-:W-:Y:S01]  /*1440*/  FFMA R25, R42, R11, R25 ;  /* 0x0000000b2a197223 */ /* 0x010fe20000000019 */
[----:B------:R-:W-:Y:S01]  /*1450*/  IMAD.MOV.U32 R42, RZ, RZ, RZ ;  /* 0x000000ffff2a7224 */ /* 0x000fe200078e00ff */
        /* <DEDUP_REMOVED lines=14> */
[----:B------:R-:W-:Y:S02]  /*1540*/  HFMA2 R27, -RZ, RZ, 0, 0 ;  /* 0x00000000ff1b7431 */ /* 0x000fe400000001ff */
[----:B------:R-:W1:Y:S04]  /*1550*/  @!P0 LDS R23, [R2+0xd00] ;  /* 0x000d000002178984 */ /* 0x000e680000000800 */
[----:B------:R-:W2:Y:S04]  /*1560*/  @!P3 LDS R3, [R2+0x1680] ;  /* 0x001680000203b984 */ /* 0x000ea80000000800 */
[----:B------:R-:W3:Y:S04]  /*1570*/  @!P4 LDS R27, [R2+0x12c0] ;  /* 0x0012c000021bc984 */ /* 0x000ee80000000800 */
[----:B------:R-:W4:Y:S01]  /*1580*/  @!P4 LDS R25, [R2+0x14c0] ;  /* 0x0014c0000219c984 */ /* 0x000f220000000800 */
[----:B0-----:R-:W-:-:S04]  /*1590*/  FFMA R44, R44, R9, R39 ;  /* 0x000000092c2c7223 */ /* 0x001fc80000000027 */
[----:B-1----:R-:W-:Y:S01]  /*15a0*/  FFMA R39, R23, R10, R44 ;  /* 0x0000000a17277223 */ /* 0x002fe2000000002c */
[----:B------:R-:W-:Y:S02]  /*15b0*/  HFMA2 R23, -RZ, RZ, 0, 0 ;  /* 0x00000000ff177431 */ /* 0x000fe400000001ff */
[----:B------:R-:W-:Y:S02]  /*15c0*/  IMAD.MOV.U32 R44, RZ, RZ, RZ ;  /* 0x000000ffff2c7224 */ /* 0x000fe400078e00ff */
[----:B--2---:R-:W-:Y:S01]  /*15d0*/  FFMA R3, R3, R15, R42 ;  /* 0x0000000f03037223 */ /* 0x004fe2000000002a */
[----:B---3--:R-:W-:Y:S01]  /*15e0*/  FFMA R42, R27, R13, R31 ;  /* 0x0000000d1b2a7223 */ /* 0x008fe2000000001f */
[----:B------:R-:W-:Y:S01]  /*15f0*/  HFMA2 R31, -RZ, RZ, 0, 0 ;  /* 0x00000000ff1f7431 */ /* 0x000fe200000001ff */
[----:B------:R-:W-:Y:S01]  /*1600*/  MOV R27, RZ ;  /* 0x000000ff001b7202 */ /* 0x000fe20000000f00 */
[----:B------:R-:W0:Y:S01]  /*1610*/  @!P5 LDS R23, [R2+0x140] ;  /* 0x000140000217d984 */ /* 0x000e220000000800 */
[----:B----4-:R-:W-:Y:S01]  /*1620*/  FFMA R42, R25, R14, R42 ;  /* 0x0000000e192a7223 */ /* 0x010fe2000000002a */
[----:B------:R-:W-:-:S02]  /*1630*/  MOV R25, RZ ;  /* 0x000000ff00197202 */ /* 0x000fc40000000f00 */
[----:B------:R-:W1:Y:S04]  /*1640*/  @!P0 LDS R44, [R2+0xf00] ;  /* 0x000f0000022c8984 */ /* 0x000e680000000800 */
[----:B------:R-:W2:Y:S01]  /*1650*/  @!P2 LDS R27, [R2+0x1e40] ;  /* 0x001e4000021ba984 */ /* 0x000ea20000000800 */
[----:B------:R-:W-:-:S03]  /*1660*/  ISETP.GE.AND P2, PT, R38, UR11, PT ;  /* 0x0000000b26007c0c */ /* 0x000fc6000bf46270 */
[----:B------:R-:W3:Y:S04]  /*1670*/  @!P3 LDS R31, [R2+0x1880] ;  /* 0x00188000021fb984 */ /* 0x000ee80000000800 */
[----:B------:R-:W4:Y:S01]  /*1680*/  @!P4 LDS R25, [R2+0x16c0] ;  /* 0x0016c0000219c984 */ /* 0x000f220000000800 */
[----:B0-----:R-:W-:Y:S01]  /*1690*/  FFMA R37, R4, R23, R37 ;  /* 0x0000001704257223 */ /* 0x001fe20000000025 */
[----:B------:R-:W-:Y:S02]  /*16a0*/  HFMA2 R23, -RZ, RZ, 0, 0 ;  /* 0x00000000ff177431 */ /* 0x000fe400000001ff */
[----:B-1----:R-:W-:Y:S01]  /*16b0*/  FFMA R39, R44, R11, R39 ;  /* 0x0000000b2c277223 */ /* 0x002fe20000000027 */
[----:B------:R-:W-:Y:S01]  /*16c0*/  MOV R44, RZ ;  /* 0x000000ff002c7202 */ /* 0x000fe20000000f00 */
[----:B--2---:R-:W-:-:S02]  /*16d0*/  FFMA R27, R27, R19, R40 ;  /* 0x000000131b1b7223 */ /* 0x004fc40000000028 */
[----:B------:R-:W0:Y:S01]  /*16e0*/  @!P5 LDS R23, [R2+0x340] ;  /* 0x000340000217d984 */ /* 0x000e220000000800 */
[----:B---3--:R-:W-:Y:S01]  /*16f0*/  FFMA R40, R16, R31, R3 ;  /* 0x0000001f10287223 */ /* 0x008fe20000000003 */
[----:B------:R-:W-:Y:S02]  /*1700*/  MOV R31, RZ ;  /* 0x000000ff001f7202 */ /* 0x000fe40000000f00 */
[----:B------:R-:W-:Y:S01]  /*1710*/  @!P0 LDS R44, [R2+0x1300] ;  /* 0x00130000022c8984 */ /* 0x000fe20000000800 */
[----:B----4-:R-:W-:Y:S01]  /*1720*/  FFMA R3, R25, R15, R42 ;  /* 0x0000000f19037223 */ /* 0x010fe2000000002a */
[----:B------:R-:W-:Y:S02]  /*1730*/  IMAD.MOV.U32 R25, RZ, RZ, RZ ;  /* 0x000000ffff197224 */ /* 0x000fe400078e00ff */
[----:B------:R-:W-:Y:S01]  /*1740*/  HFMA2 R42, -RZ, RZ, 0, 0 ;  /* 0x00000000ff2a7431 */ /* 0x000fe200000001ff */
[----:B------:R-:W1:Y:S04]  /*1750*/  @!P0 LDS R31, [R2+0x1100] ;  /* 0x00110000021f8984 */ /* 0x000e680000000800 */
[----:B------:R-:W2:Y:S04]  /*1760*/  @!P5 LDS R25, [R2+0x540] ;  /* 0x000540000219d984 */ /* 0x000ea80000000800 */
[----:B------:R-:W3:Y:S01]  /*1770*/  @!P5 LDS R42, [R2+0x740] ;  /* 0x00074000022ad984 */ /* 0x000ee20000000800 */
[----:B0-----:R-:W-:Y:S01]  /*1780*/  FFMA R37, R23, R5, R37 ;  /* 0x0000000517257223 */ /* 0x001fe20000000025 */
[----:B------:R-:W-:-:S06]  /*1790*/  MOV R23, RZ ;  /* 0x000000ff00177202 */ /* 0x000fcc0000000f00 */
[----:B------:R-:W0:Y:S01]  /*17a0*/  @!P5 LDS R23, [R2+0x940] ;  /* 0x000940000217d984 */ /* 0x000e220000000800 */
[----:B-1----:R-:W-:Y:S01]  /*17b0*/  FFMA R31, R12, R31, R39 ;  /* 0x0000001f0c1f7223 */ /* 0x002fe20000000027 */
[----:B--2---:R-:W-:Y:S01]  /*17c0*/  FFMA R25, R25, R6, R37 ;  /* 0x0000000619197223 */ /* 0x004fe20000000025 */
[----:B------:R-:W-:Y:S02]  /*17d0*/  HFMA2 R37, -RZ, RZ, 0, 0 ;  /* 0x00000000ff257431 */ /* 0x000fe400000001ff */
[----:B------:R-:W-:Y:S01]  /*17e0*/  FFMA R31, R44, R13, R31 ;  /* 0x0000000d2c1f7223 */ /* 0x000fe2000000001f */
[----:B------:R-:W-:Y:S01]  /*17f0*/  MOV R44, RZ ;  /* 0x000000ff002c7202 */ /* 0x000fe20000000f00 */
[----:B---3--:R-:W-:Y:S01]  /*1800*/  FFMA R39, R42, R7, R25 ;  /* 0x000000072a277223 */ /* 0x008fe20000000019 */
[----:B------:R-:W-:Y:S02]  /*1810*/  HFMA2 R42, -RZ, RZ, 0, 0 ;  /* 0x00000000ff2a7431 */ /* 0x000fe400000001ff */
[----:B------:R-:W-:-:S02]  /*1820*/  IMAD.MOV.U32 R25, RZ, RZ, RZ ;  /* 0x000000ffff197224 */ /* 0x000fc400078e00ff */
        /* <DEDUP_REMOVED lines=8> */
[----:B------:R-:W-:Y:S02]  /*18b0*/  IMAD.MOV.U32 R31, RZ, RZ, RZ ;  /* 0x000000ffff1f7224 */ /* 0x000fe400078e00ff */
[----:B--2---:R-:W-:-:S04]  /*18c0*/  FFMA R25, R25, R17, R40 ;  /* 0x0000001119197223 */ /* 0x004fc80000000028 */
[----:B------:R-:W1:Y:S01]  /*18d0*/  @!P5 LDS R31, [R2+0xf40] ;  /* 0x000f4000021fd984 */ /* 0x000e620000000800 */
[----:B---3--:R-:W-:Y:S01]  /*18e0*/  FFMA R40, R16, R37, R3 ;  /* 0x0000002510287223 */ /* 0x008fe20000000003 */
[----:B------:R-:W-:Y:S01]  /*18f0*/  MOV R37, RZ ;  /* 0x000000ff00257202 */ /* 0x000fe20000000f00 */
[----:B----4-:R-:W-:Y:S01]  /*1900*/  FFMA R3, R42, R9, R39 ;  /* 0x000000092a037223 */ /* 0x010fe20000000027 */
[----:B------:R-:W-:Y:S01]  /*1910*/  HFMA2 R39, -RZ, RZ, 0, 0 ;  /* 0x00000000ff277431 */ /* 0x000fe200000001ff */
[----:B------:R-:W-:-:S03]  /*1920*/  MOV R42, RZ ;  /* 0x000000ff002a7202 */ /* 0x000fc60000000f00 */
[----:B------:R-:W2:Y:S04]  /*1930*/  @!P0 LDS R37, [R2+0x1700] ;  /* 0x0017000002258984 */ /* 0x000ea80000000800 */
[----:B------:R-:W3:Y:S04]  /*1940*/  @!P3 LDS R42, [R2+0x1c80] ;  /* 0x001c8000022ab984 */ /* 0x000ee80000000800 */
[----:B------:R-:W4:Y:S01]  /*1950*/  @!P4 LDS R39, [R2+0x1ac0] ;  /* 0x001ac0000227c984 */ /* 0x000f220000000800 */
[----:B0-----:R-:W-:Y:S01]  /*1960*/  FFMA R41, R23, R10, R3 ;  /* 0x0000000a17297223 */ /* 0x001fe20000000003 */
[----:B------:R-:W-:-:S06]  /*1970*/  HFMA2 R3, -RZ, RZ, 0, 0 ;  /* 0x00000000ff037431 */ /* 0x000fcc00000001ff */
[----:B------:R-:W0:Y:S01]  /*1980*/  @!P5 LDS R3, [R2+0x1140] ;  /* 0x001140000203d984 */ /* 0x000e220000000800 */
[----:B-1----:R-:W-:Y:S01]  /*1990*/  FFMA R41, R31, R11, R41 ;  /* 0x0000000b1f297223 */ /* 0x002fe20000000029 */
[----:B------:R-:W-:-:S06]  /*19a0*/  MOV R31, RZ ;  /* 0x000000ff001f7202 */ /* 0x000fcc0000000f00 */
[----:B------:R-:W-:Y:S01]  /*19b0*/  @!P5 LDS R31, [R2+0x1340] ;  /* 0x00134000021fd984 */ /* 0x000fe20000000800 */
[----:B--2---:R-:W-:Y:S01]  /*19c0*/  FFMA R37, R37, R15, R44 ;  /* 0x0000000f25257223 */ /* 0x004fe2000000002c */
[----:B------:R-:W-:Y:S02]  /*19d0*/  IMAD.MOV.U32 R44, RZ, RZ, RZ ;  /* 0x000000ffff2c7224 */ /* 0x000fe400078e00ff */
[----:B---3--:R-:W-:Y:S01]  /*19e0*/  FFMA R42, R42, R18, R25 ;  /* 0x000000122a2a7223 */ /* 0x008fe20000000019 */
[----:B------:R-:W-:-:S03]  /*19f0*/  MOV R25, RZ ;  /* 0x000000ff00197202 */ /* 0x000fc60000000f00 */
[----:B------:R-:W1:Y:S01]  /*1a00*/  @!P0 LDS R44, [R2+0x1900] ;  /* 0x00190000022c8984 */ /* 0x000e620000000800 */
[----:B----4-:R-:W-:Y:S01]  /*1a10*/  FFMA R23, R39, R17, R40 ;  /* 0x0000001127177223 */ /* 0x010fe20000000028 */
[----:B------:R-:W-:Y:S02]  /*1a20*/  HFMA2 R40, -RZ, RZ, 0, 0 ;  /* 0x00000000ff287431 */ /* 0x000fe400000001ff */
[----:B------:R-:W2:Y:S01]  /*1a30*/  @!P3 LDS R25, [R2+0x1e80] ;  /* 0x001e80000219b984 */ /* 0x000ea20000000800 */
[----:B------:R-:W-:-:S03]  /*1a40*/  HFMA2 R39, -RZ, RZ, 0, 0 ;  /* 0x00000000ff277431 */ /* 0x000fc600000001ff */
[----:B------:R-:W3:Y:S04]  /*1a50*/  @!P4 LDS R40, [R2+0x1cc0] ;  /* 0x001cc0000228c984 */ /* 0x000ee80000000800 */
[----:B------:R-:W-:Y:S01]  /*1a60*/  @!P5 LDS R39, [R2+0x1540] ;  /* 0x001540000227d984 */ /* 0x000fe20000000800 */
[----:B0-----:R-:W-:Y:S01]  /*1a70*/  FFMA R41, R12, R3, R41 ;  /* 0x000000030c297223 */ /* 0x001fe20000000029 */
[----:B------:R-:W-:-:S06]  /*1a80*/  HFMA2 R3, -RZ, RZ, 0, 0 ;  /* 0x00000000ff037431 */ /* 0x000fcc00000001ff */
[----:B------:R-:W0:Y:S01]  /*1a90*/  @!P1 LDS R3, [R2+0x180] ;  /* 0x0001800002039984 */ /* 0x000e220000000800 */
[----:B-1----:R-:W-:Y:S01]  /*1aa0*/  FFMA R44, R16, R44, R37 ;  /* 0x0000002c102c7223 */ /* 0x002fe20000000025 */
[----:B------:R-:W-:Y:S01]  /*1ab0*/  FFMA R37, R31, R13, R41 ;  /* 0x0000000d1f257223 */ /* 0x000fe20000000029 */
[----:B------:R-:W-:Y:S02]  /*1ac0*/  IMAD.MOV.U32 R41, RZ, RZ, RZ ;  /* 0x000000ffff297224 */ /* 0x000fe400078e00ff */
[----:B------:R-:W-:Y:S02]  /*1ad0*/  HFMA2 R31, -RZ, RZ, 0, 0 ;  /* 0x00000000ff1f7431 */ /* 0x000fe400000001ff */
[----:B--2---:R-:W-:Y:S01]  /*1ae0*/  FFMA R25, R25, R19, R42 ;  /* 0x0000001319197223 */ /* 0x004fe2000000002a */
[----:B------:R-:W-:Y:S01]  /*1af0*/  MOV R42, RZ ;  /* 0x000000ff002a7202 */ /* 0x000fe20000000f00 */
[----:B------:R-:W1:Y:S05]  /*1b00*/  @!P0 LDS R41, [R2+0x1b00] ;  /* 0x001b000002298984 */ /* 0x000e6a0000000800 */
[----:B------:R-:W-:Y:S01]  /*1b10*/  @!P1 LDS R42, [R2+0x380] ;  /* 0x00038000022a9984 */ /* 0x000fe20000000800 */
[----:B---3--:R-:W-:Y:S01]  /*1b20*/  FFMA R40, R40, R18, R23 ;  /* 0x0000001228287223 */ /* 0x008fe20000000017 */
[----:B------:R-:W-:-:S02]  /*1b30*/  MOV R23, RZ ;  /* 0x000000ff00177202 */ /* 0x000fc40000000f00 */
[----:B------:R-:W-:Y:S04]  /*1b40*/  @!P1 LDS R31, [R2+0x580] ;  /* 0x00058000021f9984 */ /* 0x000fe80000000800 */
[----:B------:R-:W2:Y:S01]  /*1b50*/  @!P4 LDS R23, [R2+0x1ec0] ;  /* 0x001ec0000217c984 */ /* 0x000ea20000000800 */
[----:B0-----:R-:W-:Y:S01]  /*1b60*/  FFMA R35, R4, R3, R35 ;  /* 0x0000000304237223 */ /* 0x001fe20000000023 */
[----:B-1----:R-:W-:Y:S01]  /*1b70*/  FFMA R3, R41, R17, R44 ;  /* 0x0000001129037223 */ /* 0x002fe2000000002c */
[----:B------:R-:W-:Y:S01]  /*1b80*/  FFMA R44, R39, R14, R37 ;  /* 0x0000000e272c7223 */ /* 0x000fe20000000025 */
[----:B------:R-:W-:Y:S01]  /*1b90*/  MOV R37, RZ ;  /* 0x000000ff00257202 */ /* 0x000fe20000000f00 */
[----:B------:R-:W-:-:S05]  /*1ba0*/  IMAD.MOV.U32 R39, RZ, RZ, RZ ;  /* 0x000000ffff277224 */ /* 0x000fca00078e00ff */
[----:B------:R-:W0:Y:S01]  /*1bb0*/  @!P2 LDS R37, [R2+0x1c0] ;  /* 0x0001c0000225a984 */ /* 0x000e220000000800 */
[----:B--2---:R-:W-:Y:S01]  /*1bc0*/  FFMA R23, R23, R19, R40 ;  /* 0x0000001317177223 */ /* 0x004fe20000000028 */
[----:B------:R-:W-:Y:S01]  /*1bd0*/  FFMA R40, R42, R5, R35 ;  /* 0x000000052a287223 */ /* 0x000fe20000000023 */
[----:B------:R-:W-:Y:S01]  /*1be0*/  HFMA2 R42, -RZ, RZ, 0, 0 ;  /* 0x00000000ff2a7431 */ /* 0x000fe200000001ff */
[----:B------:R-:W-:Y:S01]  /*1bf0*/  MOV R35, RZ ;  /* 0x000000ff00237202 */ /* 0x000fe20000000f00 */
[----:B------:R-:W1:Y:S01]  /*1c00*/  @!P5 LDS R39, [R2+0x1740] ;  /* 0x001740000227d984 */ /* 0x000e620000000800 */
[----:B------:R-:W-:Y:S01]  /*1c10*/  FFMA R31, R31, R6, R40 ;  /* 0x000000061f1f7223 */ /* 0x000fe20000000028 */
[----:B------:R-:W-:-:S03]  /*1c20*/  CS2R R40, SRZ ;  /* 0x0000000000287805 */ /* 0x000fc6000001ff00 */
[----:B------:R-:W-:Y:S04]  /*1c30*/  @!P1 LDS R35, [R2+0x980] ;  /* 0x0009800002239984 */ /* 0x000fe80000000800 */
[----:B------:R-:W2:Y:S04]  /*1c40*/  @!P1 LDS R42, [R2+0x780] ;  /* 0x00078000022a9984 */ /* 0x000ea80000000800 */
[----:B------:R-:W3:Y:S04]  /*1c50*/  @!P1 LDS R40, [R2+0xb80] ;  /* 0x000b800002289984 */ /* 0x000ee80000000800 */
[----:B------:R-:W4:Y:S01]  /*1c60*/  @!P2 LDS R41, [R2+0x3c0] ;  /* 0x0003c0000229a984 */ /* 0x000f220000000800 */
[----:B0-----:R-:W-:Y:S01]  /*1c70*/  FFMA R4, R4, R37, R33 ;  /* 0x0000002504047223 */ /* 0x001fe20000000021 */
[----:B------:R-:W-:-:S06]  /*1c80*/  IMAD.MOV.U32 R37, RZ, RZ, RZ ;  /* 0x000000ffff257224 */ /* 0x000fcc00078e00ff */
[----:B------:R-:W0:Y:S01]  /*1c90*/  @!P1 LDS R37, [R2+0xd80] ;  /* 0x000d800002259984 */ /* 0x000e220000000800 */
[----:B-1----:R-:W-:Y:S01]  /*1ca0*/  FFMA R33, R39, R15, R44 ;  /* 0x0000000f27217223 */ /* 0x002fe2000000002c */
[----:B------:R-:W-:Y:S01]  /*1cb0*/  HFMA2 R39, -RZ, RZ, 0, 0 ;  /* 0x00000000ff277431 */ /* 0x000fe200000001ff */
[----:B------:R-:W-:-:S06]  /*1cc0*/  MOV R44, RZ ;  /* 0x000000ff002c7202 */ /* 0x000fcc0000000f00 */
[----:B------:R-:W-:Y:S01]  /*1cd0*/  @!P1 LDS R44, [R2+0x1380] ;  /* 0x00138000022c9984 */ /* 0x000fe20000000800 */
[----:B--2---:R-:W-:Y:S01]  /*1ce0*/  FFMA R31, R42, R7, R31 ;  /* 0x000000072a1f7223 */ /* 0x004fe2000000001f */
[----:B------:R-:W-:Y:S02]  /*1cf0*/  MOV R42, RZ ;  /* 0x000000ff002a7202 */ /* 0x000fe40000000f00 */
[----:B------:R-:W1:Y:S01]  /*1d00*/  @!P5 LDS R39, [R2+0x1940] ;  /* 0x001940000227d984 */ /* 0x000e620000000800 */
[----:B------:R-:W-:-:S03]  /*1d10*/  FFMA R31, R8, R35, R31 ;  /* 0x00000023081f7223 */ /* 0x000fc6000000001f */
[----:B------:R-:W2:Y:S01]  /*1d20*/  @!P1 LDS R42, [R2+0xf80] ;  /* 0x000f8000022a9984 */ /* 0x000ea20000000800 */
[----:B---3--:R-:W-:Y:S01]  /*1d30*/  FFMA R40, R40, R9, R31 ;  /* 0x0000000928287223 */ /* 0x008fe2000000001f */
[----:B------:R-:W-:Y:S02]  /*1d40*/  HFMA2 R31, -RZ, RZ, 0, 0 ;  /* 0x00000000ff1f7431 */ /* 0x000fe400000001ff */
[----:B----4-:R-:W-:Y:S01]  /*1d50*/  FFMA R35, R41, R5, R4 ;  /* 0x0000000529237223 */ /* 0x010fe20000000004 */
[----:B------:R-:W-:-:S06]  /*1d60*/  IMAD.MOV.U32 R4, RZ, RZ, RZ ;  /* 0x000000ffff047224 */ /* 0x000fcc00078e00ff */
[----:B------:R-:W3:Y:S04]  /*1d70*/  @!P0 LDS R4, [R2+0x1d00] ;  /* 0x001d000002048984 */ /* 0x000ee80000000800 */
[----:B------:R-:W4:Y:S01]  /*1d80*/  @!P1 LDS R31, [R2+0x1180] ;  /* 0x00118000021f9984 */ /* 0x000f220000000800 */
[----:B0-----:R-:W-:Y:S01]  /*1d90*/  FFMA R37, R37, R10, R40 ;  /* 0x0000000a25257223 */ /* 0x001fe20000000028 */
[----:B-1----:R-:W-:Y:S01]  /*1da0*/  FFMA R40, R16, R39, R33 ;  /* 0x0000002710287223 */ /* 0x002fe20000000021 */
[----:B------:R-:W-:Y:S02]  /*1db0*/  MOV R33, RZ ;  /* 0x000000ff00217202 */ /* 0x000fe40000000f00 */
[----:B--2---:R-:W-:Y:S01]  /*1dc0*/  FFMA R5, R42, R11, R37 ;  /* 0x0000000b2a057223 */ /* 0x004fe20000000025 */
[----:B------:R-:W-:-:S02]  /*1dd0*/  HFMA2 R37, -RZ, RZ, 0, 0 ;  /* 0x00000000ff257431 */ /* 0x000fc400000001ff */
[----:B------:R-:W-:Y:S01]  /*1de0*/  IMAD.MOV.U32 R42, RZ, RZ, RZ ;  /* 0x000000ffff2a7224 */ /* 0x000fe200078e00ff */
[----:B------:R-:W0:Y:S05]  /*1df0*/  @!P2 LDS R33, [R2+0x5c0] ;  /* 0x0005c0000221a984 */ /* 0x000e2a0000000800 */
[----:B------:R-:W-:Y:S01]  /*1e00*/  @!P2 LDS R42, [R2+0x7c0] ;  /* 0x0007c000022aa984 */ /* 0x000fe20000000800 */
[----:B---3--:R-:W-:Y:S01]  /*1e10*/  FFMA R4, R4, R18, R3 ;  /* 0x0000001204047223 */ /* 0x008fe20000000003 */
[----:B------:R-:W-:Y:S02]  /*1e20*/  MOV R3, RZ ;  /* 0x000000ff00037202 */ /* 0x000fe40000000f00 */
[----:B------:R-:W1:Y:S01]  /*1e30*/  @!P5 LDS R37, [R2+0x1b40] ;  /* 0x001b40000225d984 */ /* 0x000e620000000800 */
[----:B----4-:R-:W-:Y:S01]  /*1e40*/  FFMA R39, R12, R31, R5 ;  /* 0x0000001f0c277223 */ /* 0x010fe20000000005 */
[----:B------:R-:W-:-:S02]  /*1e50*/  HFMA2 R5, -RZ, RZ, 0, 0 ;  /* 0x00000000ff057431 */ /* 0x000fc400000001ff */
[----:B------:R-:W2:Y:S04]  /*1e60*/  @!P2 LDS R3, [R2+0x9c0] ;  /* 0x0009c0000203a984 */ /* 0x000ea80000000800 */
[----:B------:R-:W3:Y:S01]  /*1e70*/  @!P1 LDS R5, [R2+0x1580] ;  /* 0x0015800002059984 */ /* 0x000ee20000000800 */
[----:B0-----:R-:W-:Y:S01]  /*1e80*/  FFMA R33, R33, R6, R35 ;  /* 0x0000000621217223 */ /* 0x001fe20000000023 */
[----:B------:R-:W-:Y:S02]  /*1e90*/  HFMA2 R35, -RZ, RZ, 0, 0 ;  /* 0x00000000ff237431 */ /* 0x000fe400000001ff */
[----:B-1----:R-:W-:Y:S01]  /*1ea0*/  FFMA R31, R37, R17, R40 ;  /* 0x00000011251f7223 */ /* 0x002fe20000000028 */
[----:B------:R-:W-:Y:S01]  /*1eb0*/  FFMA R40, R44, R13, R39 ;  /* 0x0000000d2c287223 */ /* 0x000fe20000000027 */
[----:B------:R-:W-:-:S02]  /*1ec0*/  IMAD.MOV.U32 R44, RZ, RZ, RZ ;  /* 0x000000ffff2c7224 */ /* 0x000fc400078e00ff */
[----:B------:R-:W-:Y:S01]  /*1ed0*/  FFMA R37, R42, R7, R33 ;  /* 0x000000072a257223 */ /* 0x000fe20000000021 */
[----:B------:R-:W-:Y:S01]  /*1ee0*/  MOV R33, RZ ;  /* 0x000000ff00217202 */ /* 0x000fe20000000f00 */
[----:B------:R-:W0:Y:S01]  /*1ef0*/  @!P1 LDS R35, [R2+0x1780] ;  /* 0x0017800002239984 */ /* 0x000e220000000800 */
[----:B------:R-:W-:Y:S01]  /*1f00*/  CS2R R6, SRZ ;  /* 0x0000000000067805 */ /* 0x000fe2000001ff00 */
[----:B------:R-:W-:Y:S02]  /*1f10*/  HFMA2 R42, -RZ, RZ, 0, 0 ;  /* 0x00000000ff2a7431 */ /* 0x000fe400000001ff */
[----:B--2---:R-:W-:Y:S01]  /*1f20*/  FFMA R37, R8, R3, R37 ;  /* 0x0000000308257223 */ /* 0x004fe20000000025 */
[----:B------:R-:W1:Y:S01]  /*1f30*/  @!P2 LDS R44, [R2+0xbc0] ;  /* 0x000bc000022ca984 */ /* 0x000e620000000800 */
[----:B------:R-:W-:Y:S02]  /*1f40*/  IMAD.MOV.U32 R3, RZ, RZ, RZ ;  /* 0x000000ffff037224 */ /* 0x000fe400078e00ff */
[----:B------:R-:W-:Y:S01]  /*1f50*/  HFMA2 R8, -RZ, RZ, 0, 0 ;  /* 0x00000000ff087431 */ /* 0x000fe200000001ff */
[----:B------:R-:W2:Y:S01]  /*1f60*/  @!P2 LDS R33, [R2+0xdc0] ;  /* 0x000dc0000221a984 */ /* 0x000ea20000000800 */
[----:B---3--:R-:W-:Y:S01]  /*1f70*/  FFMA R5, R5, R14, R40 ;  /* 0x0000000e05057223 */ /* 0x008fe20000000028 */
[----:B------:R-:W-:-:S02]  /*1f80*/  MOV R40, RZ ;  /* 0x000000ff00287202 */ /* 0x000fc40000000f00 */
[----:B------:R-:W3:Y:S04]  /*1f90*/  @!P1 LDS R7, [R2+0x1980] ;  /* 0x0019800002079984 */ /* 0x000ee80000000800 */
[----:B------:R-:W4:Y:S04]  /*1fa0*/  @!P2 LDS R40, [R2+0xfc0] ;  /* 0x000fc0000228a984 */ /* 0x000f280000000800 */
[----:B------:R-:W5:Y:S04]  /*1fb0*/  @!P5 LDS R6, [R2+0x1d40] ;  /* 0x001d40000206d984 */ /* 0x000f680000000800 */
[----:B------:R-:W5:Y:S04]  /*1fc0*/  @!P1 LDS R42, [R2+0x1b80] ;  /* 0x001b8000022a9984 */ /* 0x000f680000000800 */
[----:B------:R-:W5:Y:S04]  /*1fd0*/  @!P2 LDS R3, [R2+0x11c0] ;  /* 0x0011c0000203a984 */ /* 0x000f680000000800 */
[----:B------:R-:W5:Y:S01]  /*1fe0*/  @!P2 LDS R8, [R2+0x13c0] ;  /* 0x0013c0000208a984 */ /* 0x000f620000000800 */
[----:B0-----:R-:W-:Y:S01]  /*1ff0*/  FFMA R35, R35, R15, R5 ;  /* 0x0000000f23237223 */ /* 0x001fe20000000005 */
[----:B------:R-:W-:Y:S01]  /*2000*/  MOV R5, RZ ;  /* 0x000000ff00057202 */ /* 0x000fe20000000f00 */
[----:B-1----:R-:W-:Y:S01]  /*2010*/  FFMA R44, R44, R9, R37 ;  /* 0x000000092c2c7223 */ /* 0x002fe20000000025 */
[----:B------:R-:W-:Y:S01]  /*2020*/  MOV R9, RZ ;  /* 0x000000ff00097202 */ /* 0x000fe20000000f00 */
[----:B------:R-:W-:-:S03]  /*2030*/  HFMA2 R37, -RZ, RZ, 0, 0 ;  /* 0x00000000ff257431 */ /* 0x000fc600000001ff */
[----:B------:R-:W0:Y:S01]  /*2040*/  @!P2 LDS R5, [R2+0x15c0] ;  /* 0x0015c0000205a984 */ /* 0x000e220000000800 */
[----:B--2---:R-:W-:Y:S01]  /*2050*/  FFMA R33, R33, R10, R44 ;  /* 0x0000000a21217223 */ /* 0x004fe2000000002c */
[----:B------:R-:W-:Y:S01]  /*2060*/  HFMA2 R10, -RZ, RZ, 0, 0 ;  /* 0x00000000ff0a7431 */ /* 0x000fe200000001ff */
[----:B------:R-:W-:Y:S01]  /*2070*/  MOV R44, RZ ;  /* 0x000000ff002c7202 */ /* 0x000fe20000000f00 */
[----:B------:R-:W-:Y:S01]  /*2080*/  @!P2 LDS R9, [R2+0x1dc0] ;  /* 0x001dc0000209a984 */ /* 0x000fe20000000800 */
[----:B---3--:R-:W-:Y:S01]  /*2090*/  FFMA R7, R16, R7, R35 ;  /* 0x0000000710077223 */ /* 0x008fe20000000023 */
[----:B----4-:R-:W-:Y:S01]  /*20a0*/  FFMA R35, R40, R11, R33 ;  /* 0x0000000b28237223 */ /* 0x010fe20000000021 */
[----:B------:R-:W-:Y:S02]  /*20b0*/  IMAD.MOV.U32 R33, RZ, RZ, RZ ;  /* 0x000000ffff217224 */ /* 0x000fe400078e00ff */
[----:B------:R-:W-:Y:S01]  /*20c0*/  HFMA2 R11, -RZ, RZ, 0, 0 ;  /* 0x00000000ff0b7431 */ /* 0x000fe200000001ff */
[----:B------:R-:W1:Y:S01]  /*20d0*/  @!P2 LDS R10, [R2+0x17c0] ;  /* 0x0017c000020aa984 */ /* 0x000e620000000800 */
[----:B------:R-:W-:-:S02]  /*20e0*/  HFMA2 R40, -RZ, RZ, 0, 0 ;  /* 0x00000000ff287431 */ /* 0x000fc400000001ff */
[----:B-----5:R-:W-:Y:S01]  /*20f0*/  FFMA R6, R6, R18, R31 ;  /* 0x0000001206067223 */ /* 0x020fe2000000001f */
[----:B------:R-:W-:Y:S01]  /*2100*/  IMAD.MOV.U32 R31, RZ, RZ, RZ ;  /* 0x000000ffff1f7224 */ /* 0x000fe200078e00ff */
[----:B------:R-:W2:Y:S01]  /*2110*/  @!P2 LDS R33, [R2+0x19c0] ;  /* 0x0019c0000221a984 */ /* 0x000ea20000000800 */
[----:B------:R-:W-:Y:S01]  /*2120*/  FFMA R7, R42, R17, R7 ;  /* 0x000000112a077223 */ /* 0x000fe20000000007 */
[----:B------:R-:W-:Y:S02]  /*2130*/  MOV R42, RZ ;  /* 0x000000ff002a7202 */ /* 0x000fe40000000f00 */
[----:B------:R-:W3:Y:S01]  /*2140*/  @!P1 LDS R44, [R2+0x1d80] ;  /* 0x001d8000022c9984 */ /* 0x000ee20000000800 */
[----:B------:R-:W-:-:S03]  /*2150*/  FFMA R3, R12, R3, R35 ;  /* 0x000000030c037223 */ /* 0x000fc60000000023 */
[----:B------:R-:W4:Y:S01]  /*2160*/  @!P2 LDS R11, [R2+0x1bc0] ;  /* 0x001bc000020ba984 */ /* 0x000f220000000800 */
[----:B------:R-:W-:-:S03]  /*2170*/  FFMA R8, R8, R13, R3 ;  /* 0x0000000d08087223 */ /* 0x000fc60000000003 */
[----:B------:R-:W5:Y:S04]  /*2180*/  @!P0 LDS R31, [R2+0x1f00] ;  /* 0x001f0000021f8984 */ /* 0x000f680000000800 */
[----:B------:R-:W5:Y:S04]  /*2190*/  @!P5 LDS R37, [R2+0x1f40] ;  /* 0x001f40000225d984 */ /* 0x000f680000000800 */
[----:B------:R-:W5:Y:S04]  /*21a0*/  @!P1 LDS R42, [R2+0x1f80] ;  /* 0x001f8000022a9984 */ /* 0x000f680000000800 */
[----:B------:R-:W5:Y:S01]  /*21b0*/  @!P2 LDS R40, [R2+0x1fc0] ;  /* 0x001fc0000228a984 */ /* 0x000f620000000800 */
[----:B0-----:R-:W-:-:S04]  /*21c0*/  FFMA R5, R5, R14, R8 ;  /* 0x0000000e05057223 */ /* 0x001fc80000000008 */
[----:B-1----:R-:W-:-:S04]  /*21d0*/  FFMA R5, R10, R15, R5 ;  /* 0x0000000f0a057223 */ /* 0x002fc80000000005 */
[----:B--2---:R-:W-:Y:S01]  /*21e0*/  FFMA R16, R16, R33, R5 ;  /* 0x0000002110107223 */ /* 0x004fe20000000005 */
[----:B---3--:R-:W-:-:S03]  /*21f0*/  FFMA R7, R44, R18, R7 ;  /* 0x000000122c077223 */ /* 0x008fc60000000007 */
[----:B----4-:R-:W-:-:S04]  /*2200*/  FFMA R16, R11, R17, R16 ;  /* 0x000000110b107223 */ /* 0x010fc80000000010 */
[----:B------:R-:W-:Y:S01]  /*2210*/  FFMA R9, R9, R18, R16 ;  /* 0x0000001209097223 */ /* 0x000fe20000000010 */
[-C--:B-----5:R-:W-:Y:S01]  /*2220*/  FFMA R31, R31, R19.reuse, R4 ;  /* 0x000000131f1f7223 */ /* 0x0a0fe20000000004 */
[-C--:B------:R-:W-:Y:S01]  /*2230*/  FFMA R37, R37, R19.reuse, R6 ;  /* 0x0000001325257223 */ /* 0x080fe20000000006 */
[-C--:B------:R-:W-:Y:S01]  /*2240*/  FFMA R35, R42, R19.reuse, R7 ;  /* 0x000000132a237223 */ /* 0x080fe20000000007 */
[----:B------:R-:W-:-:S07]  /*2250*/  FFMA R33, R40, R19, R9 ;  /* 0x0000001328217223 */ /* 0x000fce0000000009 */
.L_x_55:
[----:B------:R-:W-:Y:S05]  /*2260*/  BSYNC.RECONVERGENT B0 ;  /* 0x0000000000007941 */ /* 0x000fea0003800200 */
.L_x_54:
[----:B------:R-:W2:Y:S01]  /*2270*/  LDCU UR6, c[0x0][0x3a0] ;  /* 0x00007400ff0677ac */ /* 0x000ea20008000800 */
[----:B------:R-:W-:-:S04]  /*2280*/  UIADD3 UR4, UPT, UPT, UR4, 0x10, URZ ;  /* 0x0000001004047890 */ /* 0x000fc8000fffe0ff */
[----:B--2---:R-:W-:Y:S01]  /*2290*/  UISETP.GE.AND UP0, UPT, UR4, UR6, UPT ;  /* 0x000000060400728c */ /* 0x004fe2000bf06270 */
[----:B------:R-:W-:Y:S08]  /*22a0*/  BAR.SYNC.DEFER_BLOCKING 0x0 ;  /* 0x0000000000007b1d */ /* 0x000ff00000010000 */
[----:B------:R-:W-:Y:S05]  /*22b0*/  BRA.U !UP0, `(.L_x_56) ;  /* 0xffffffdd08e07547 */ /* 0x000fea000b83ffff */
.L_x_38:
[----:B------:R-:W2:Y:S02]  /*22c0*/  LDCU UR6, c[0x0][0x398] ;  /* 0x00007300ff0677ac */ /* 0x000ea40008000800 */
[----:B--2---:R-:W-:-:S13]  /*22d0*/  ISETP.GE.AND P0, PT, R22, UR6, PT ;  /* 0x0000000616007c0c */ /* 0x004fda000bf06270 */
[----:B------:R-:W-:Y:S05]  /*22e0*/  @P0 EXIT ;  /* 0x000000000000094d */ /* 0x000fea0003800000 */
[----:B------:R-:W2:Y:S01]  /*22f0*/  LDCU UR6, c[0x0][0x39c] ;  /* 0x00007380ff0677ac */ /* 0x000ea20008000800 */
[C---:B------:R-:W-:Y:S01]  /*2300*/  VIADD R0, R24.reuse, 0x10 ;  /* 0x0000001018007836 */ /* 0x040fe20000000000 */
[C---:B----4-:R-:W-:Y:S01]  /*2310*/  IADD3 R4, PT, PT, R24.reuse, 0x20, RZ ;  /* 0x0000002018047810 */ /* 0x050fe20007ffe0ff */
[----:B------:R-:W3:Y:S01]  /*2320*/  LDCU.64 UR4, c[0x0][0x390] ;  /* 0x00007200ff0477ac */ /* 0x000ee20008000a00 */
[C---:B0-----:R-:W-:Y:S02]  /*2330*/  IADD3 R8, PT, PT, R24.reuse, 0x40, RZ ;  /* 0x0000004018087810 */ /* 0x041fe40007ffe0ff */
[----:B--2---:R-:W-:Y:S01]  /*2340*/  ISETP.GE.AND P5, PT, R24, UR6, PT ;  /* 0x0000000618007c0c */ /* 0x004fe2000bfa6270 */
[----:B------:R-:W-:Y:S01]  /*2350*/  IMAD R5, R22, UR6, RZ ;  /* 0x0000000616057c24 */ /* 0x000fe2000f8e02ff */
[----:B------:R-:W-:Y:S02]  /*2360*/  ISETP.GE.AND P0, PT, R0, UR6, PT ;  /* 0x0000000600007c0c */ /* 0x000fe4000bf06270 */
[----:B------:R-:W-:-:S02]  /*2370*/  ISETP.GE.AND P1, PT, R4, UR6, PT ;  /* 0x0000000604007c0c */ /* 0x000fc4000bf26270 */
[C---:B------:R-:W-:Y:S02]  /*2380*/  IADD3 R4, PT, PT, R24.reuse, 0x30, RZ ;  /* 0x0000003018047810 */ /* 0x040fe40007ffe0ff */
[----:B------:R-:W-:Y:S02]  /*2390*/  SHF.R.S32.HI R0, RZ, 0x1f, R24 ;  /* 0x0000001fff007819 */ /* 0x000fe40000011418 */
[----:B------:R-:W-:Y:S02]  /*23a0*/  IADD3 R6, P4, PT, R24, R5, RZ ;  /* 0x0000000518067210 */ /* 0x000fe40007f9e0ff */
[----:B------:R-:W-:Y:S01]  /*23b0*/  ISETP.GE.AND P2, PT, R4, UR6, PT ;  /* 0x0000000604007c0c */ /* 0x000fe2000bf46270 */
[----:B-1----:R-:W0:Y:S01]  /*23c0*/  @!P5 LDC.64 R2, c[0x0][0x390] ;  /* 0x0000e400ff02db82 */ /* 0x002e220000000a00 */
[C---:B------:R-:W-:Y:S01]  /*23d0*/  @!P5 IMAD.IADD R7, R24.reuse, 0x1, R5 ;  /* 0x000000011807d824 */ /* 0x040fe200078e0205 */
[----:B------:R-:W-:Y:S02]  /*23e0*/  LEA.HI.X.SX32 R5, R5, R0, 0x1, P4 ;  /* 0x0000000005057211 */ /* 0x000fe400020f0eff */
[----:B------:R-:W-:-:S02]  /*23f0*/  IADD3 R0, PT, PT, R24, 0x50, RZ ;  /* 0x0000005018007810 */ /* 0x000fc40007ffe0ff */
[----:B---3--:R-:W-:Y:S02]  /*2400*/  LEA R4, P4, R6, UR4, 0x2 ;  /* 0x0000000406047c11 */ /* 0x008fe4000f8810ff */
[----:B------:R-:W-:Y:S02]  /*2410*/  ISETP.GE.AND P3, PT, R8, UR6, PT ;  /* 0x0000000608007c0c */ /* 0x000fe4000bf66270 */
[----:B------:R-:W-:Y:S02]  /*2420*/  ISETP.GE.AND P6, PT, R0, UR6, PT ;  /* 0x0000000600007c0c */ /* 0x000fe4000bfc6270 */
[----:B------:R-:W-:Y:S01]  /*2430*/  LEA.HI.X R5, R6, UR5, R5, 0x2, P4 ;  /* 0x0000000506057c11 */ /* 0x000fe2000a0f1405 */
[----:B0-----:R-:W-:Y:S01]  /*2440*/  @!P5 IMAD.WIDE R2, R7, 0x4, R2 ;  /* 0x000000040702d825 */ /* 0x001fe200078e0202 */
[C---:B------:R-:W-:Y:S02]  /*2450*/  IADD3 R7, PT, PT, R24.reuse, 0x60, RZ ;  /* 0x0000006018077810 */ /* 0x040fe40007ffe0ff */
[----:B------:R-:W-:-:S02]  /*2460*/  IADD3 R24, PT, PT, R24, 0x70, RZ ;  /* 0x0000007018187810 */ /* 0x000fc40007ffe0ff */
        /* <DEDUP_REMOVED lines=12> */
.L_x_57:
        /* <DEDUP_REMOVED lines=13> */
.L_x_97:


//--------------------- .text._Z25gemm_reg_tiling_TN_kernelILi4EEvPKfS1_Pfiii --------------------------
	.section	.text._Z25gemm_reg_tiling_TN_kernelILi4EEvPKfS1_Pfiii,"ax",@progbits
	.align	128
        .global         _Z25gemm_reg_tiling_TN_kernelILi4EEvPKfS1_Pfiii
        .type           _Z25gemm_reg_tiling_TN_kernelILi4EEvPKfS1_Pfiii,@function
        .size           _Z25gemm_reg_tiling_TN_kernelILi4EEvPKfS1_Pfiii,(.L_x_98 - _Z25gemm_reg_tiling_TN_kernelILi4EEvPKfS1_Pfiii)
        .other          _Z25gemm_reg_tiling_TN_kernelILi4EEvPKfS1_Pfiii,@"STO_CUDA_ENTRY STV_DEFAULT"
_Z25gemm_reg_tiling_TN_kernelILi4EEvPKfS1_Pfiii:
.text._Z25gemm_reg_tiling_TN_kernelILi4EEvPKfS1_Pfiii:
[----:B------:R-:W-:Y:S01]  /*0000*/  LDC R1, c[0x0][0x37c] ;  /* 0x0000df00ff017b82 */ /* 0x000fe20000000800 */
[----:B------:R-:W0:Y:S01]  /*0010*/  S2R R9, SR_CTAID.Y ;  /* 0x0000000000097919 */ /* 0x000e220000002600 */
[----:B------:R-:W1:Y:S01]  /*0020*/  LDCU UR4, c[0x0][0x3a0] ;  /* 0x00007400ff0477ac */ /* 0x000e620008000800 */
[----:B------:R-:W-:Y:S01]  /*0030*/  HFMA2 R7, -RZ, RZ, 0, 0 ;  /* 0x00000000ff077431 */ /* 0x000fe200000001ff */
[----:B------:R-:W-:Y:S01]  /*0040*/  MOV R5, RZ ;  /* 0x000000ff00057202 */ /* 0x000fe20000000f00 */
[----:B------:R-:W0:Y:S01]  /*0050*/  S2R R0, SR_TID.Y ;  /* 0x0000000000007919 */ /* 0x000e220000002200 */
[----:B------:R-:W-:Y:S02]  /*0060*/  HFMA2 R17, -RZ, RZ, 0, 0 ;  /* 0x00000000ff117431 */ /* 0x000fe400000001ff */
[----:B------:R-:W-:Y:S01]  /*0070*/  IMAD.MOV.U32 R15, RZ, RZ, RZ ;  /* 0x000000ffff0f7224 */ /* 0x000fe200078e00ff */
[----:B------:R-:W2:Y:S01]  /*0080*/  LDCU.64 UR8, c[0x0][0x358] ;  /* 0x00006b00ff0877ac */ /* 0x000ea20008000a00 */
[----:B------:R-:W3:Y:S01]  /*0090*/  S2R R12, SR_CTAID.X ;  /* 0x00000000000c7919 */ /* 0x000ee20000002500 */
[----:B------:R-:W3:Y:S01]  /*00a0*/  S2R R3, SR_TID.X ;  /* 0x0000000000037919 */ /* 0x000ee20000002100 */
[----:B-1----:R-:W-:Y:S01]  /*00b0*/  UISETP.GE.AND UP0, UPT, UR4, 0x1, UPT ;  /* 0x000000010400788c */ /* 0x002fe2000bf06270 */
[----:B0-----:R-:W-:Y:S01]  /*00c0*/  LEA R2, R9, R0, 0x4 ;  /* 0x0000000009027211 */ /* 0x001fe200078e20ff */
[----:B---3--:R-:W-:-:S07]  /*00d0*/  IMAD R12, R12, 0x40, R3 ;  /* 0x000000400c0c7824 */ /* 0x008fce00078e0203 */
[----:B--2---:R-:W-:Y:S05]  /*00e0*/  BRA.U !UP0, `(.L_x_58) ;  /* 0x0000001108247547 */ /* 0x004fea000b800000 */
[----:B------:R-:W0:Y:S01]  /*00f0*/  S2UR UR6, SR_CgaCtaId ;  /* 0x00000000000679c3 */ /* 0x000e220000008800 */
[----:B------:R-:W-:Y:S01]  /*0100*/  UMOV UR4, 0x400 ;  /* 0x0000040000047882 */ /* 0x000fe20000000000 */
[C---:B------:R-:W-:Y:S01]  /*0110*/  IADD3 R16, PT, PT, R12.reuse, 0x10, RZ ;  /* 0x000000100c107810 */ /* 0x040fe20007ffe0ff */
[----:B------:R-:W-:Y:S01]  /*0120*/  UIADD3 UR5, UPT, UPT, UR4, 0x400, URZ ;  /* 0x0000040004057890 */ /* 0x000fe2000fffe0ff */
[C---:B------:R-:W-:Y:S01]  /*0130*/  IADD3 R18, PT, PT, R12.reuse, 0x20, RZ ;  /* 0x000000200c127810 */ /* 0x040fe20007ffe0ff */
[----:B------:R-:W-:Y:S01]  /*0140*/  VIADD R19, R12, 0x30 ;  /* 0x000000300c137836 */ /* 0x000fe20000000000 */
[----:B------:R-:W-:Y:S01]  /*0150*/  MOV R7, RZ ;  /* 0x000000ff00077202 */ /* 0x000fe20000000f00 */
[----:B0-----:R-:W-:Y:S02]  /*0160*/  ULEA UR5, UR6, UR5, 0x18 ;  /* 0x0000000506057291 */ /* 0x001fe4000f8ec0ff */
[----:B------:R-:W-:-:S04]  /*0170*/  ULEA UR4, UR6, UR4, 0x18 ;  /* 0x0000000406047291 */ /* 0x000fc8000f8ec0ff */
[----:B------:R-:W-:Y:S02]  /*0180*/  LEA R13, R3, UR5, 0x2 ;  /* 0x00000005030d7c11 */ /* 0x000fe4000f8e10ff */
[----:B------:R-:W-:Y:S01]  /*0190*/  LEA R14, R0, UR4, 0x6 ;  /* 0x00000004000e7c11 */ /* 0x000fe2000f8e30ff */
[----:B------:R-:W-:-:S06]  /*01a0*/  UMOV UR4, URZ ;  /* 0x000000ff00047c82 */ /* 0x000fcc0008000000 */
.L_x_68:
[----:B------:R-:W-:Y:S01]  /*01b0*/  LOP3.LUT P0, RZ, R0, 0x3f0, R3, 0xc8, !PT ;  /* 0x000003f000ff7812 */ /* 0x000fe2000780c803 */
[----:B------:R-:W-:-:S12]  /*01c0*/  BSSY.RECONVERGENT B0, `(.L_x_59) ;  /* 0x0000011000007945 */ /* 0x000fd80003800200 */
[----:B01----:R-:W-:Y:S05]  /*01d0*/  @P0 BRA `(.L_x_60) ;  /* 0x00000000003c0947 */ /* 0x003fea0003800000 */
[----:B------:R-:W0:Y:S01]  /*01e0*/  LDC R4, c[0x0][0x3a0] ;  /* 0x0000e800ff047b82 */ /* 0x000e220000000800 */
[----:B------:R-:W1:Y:S01]  /*01f0*/  LDCU UR5, c[0x0][0x398] ;  /* 0x00007300ff0577ac */ /* 0x000e620008000800 */
[C---:B------:R-:W-:Y:S01]  /*0200*/  IADD3 R11, PT, PT, R3.reuse, UR4, RZ ;  /* 0x00000004030b7c10 */ /* 0x040fe2000fffe0ff */
[----:B------:R-:W-:Y:S01]  /*0210*/  BSSY.RECONVERGENT B1, `(.L_x_61) ;  /* 0x000000a000017945 */ /* 0x000fe20003800200 */
[----:B------:R-:W-:Y:S01]  /*0220*/  IMAD R21, R3, 0x4, R14 ;  /* 0x0000000403157824 */ /* 0x000fe200078e020e */
        /* <DEDUP_REMOVED lines=8> */
.L_x_62:
[----:B------:R-:W-:Y:S05]  /*02b0*/  BSYNC.RECONVERGENT B1 ;  /* 0x0000000000017941 */ /* 0x000fea0003800200 */
.L_x_61:
[----:B-----5:R1:W-:Y:S02]  /*02c0*/  STS [R21], R8 ;  /* 0x0000000815007388 */ /* 0x0203e40000000800 */
.L_x_60:
[----:B------:R-:W-:Y:S05]  /*02d0*/  BSYNC.RECONVERGENT B0 ;  /* 0x0000000000007941 */ /* 0x000fea0003800200 */
.L_x_59:
[----:B------:R-:W-:Y:S01]  /*02e0*/  ISETP.GE.U32.AND P0, PT, R0, 0x10, PT ;  /* 0x000000100000780c */ /* 0x000fe20003f06070 */
[----:B------:R-:W2:Y:S01]  /*02f0*/  LDCU UR10, c[0x0][0x39c] ;  /* 0x00007380ff0a77ac */ /* 0x000ea20008000800 */
[----:B------:R-:W-:Y:S01]  /*0300*/  BSSY.RECONVERGENT B0, `(.L_x_63) ;  /* 0x000001d000007945 */ /* 0x000fe20003800200 */
[----:B------:R-:W3:Y:S10]  /*0310*/  LDCU UR11, c[0x0][0x3a0] ;  /* 0x00007400ff0b77ac */ /* 0x000ef40008000800 */
[----:B------:R-:W-:Y:S05]  /*0320*/  @P0 BRA `(.L_x_64) ;  /* 0x0000000000680947 */ /* 0x000fea0003800000 */
[----:B------:R-:W-:-:S13]  /*0330*/  ISETP.GT.U32.AND P0, PT, R3, 0x3f, PT ;  /* 0x0000003f0300780c */ /* 0x000fda0003f04070 */
[----:B------:R-:W-:Y:S05]  /*0340*/  @P0 BRA `(.L_x_64) ;  /* 0x0000000000600947 */ /* 0x000fea0003800000 */
[----:B------:R-:W4:Y:S01]  /*0350*/  S2UR UR6, SR_CgaCtaId ;  /* 0x00000000000679c3 */ /* 0x000f220000008800 */
[----:B------:R-:W5:Y:S01]  /*0360*/  LDCU UR7, c[0x0][0x39c] ;  /* 0x00007380ff0777ac */ /* 0x000f620008000800 */
[C---:B------:R-:W-:Y:S01]  /*0370*/  IADD3 R23, PT, PT, R0.reuse, UR4, RZ ;  /* 0x0000000400177c10 */ /* 0x040fe2000fffe0ff */
[----:B------:R-:W-:Y:S01]  /*0380*/  IMAD R4, R0, 0x40, R3 ;  /* 0x0000004000047824 */ /* 0x000fe200078e0203 */
[----:B------:R-:W-:Y:S01]  /*0390*/  MOV R6, R12 ;  /* 0x0000000c00067202 */ /* 0x000fe20000000f00 */
[----:B------:R-:W-:Y:S01]  /*03a0*/  UMOV UR5, 0x400 ;  /* 0x0000040000057882 */ /* 0x000fe20000000000 */
[----:B------:R-:W-:Y:S01]  /*03b0*/  MOV R10, R3 ;  /* 0x00000003000a7202 */ /* 0x000fe20000000f00 */
[----:B------:R-:W-:Y:S01]  /*03c0*/  UIADD3 UR5, UPT, UPT, UR5, 0x400, URZ ;  /* 0x0000040005057890 */ /* 0x000fe2000fffe0ff */
[----:B-----5:R-:W-:-:S03]  /*03d0*/  IMAD R11, R23, UR7, R12 ;  /* 0x00000007170b7c24 */ /* 0x020fc6000f8e020c */
[----:B----4-:R-:W-:-:S06]  /*03e0*/  ULEA UR5, UR6, UR5, 0x18 ;  /* 0x0000000506057291 */ /* 0x010fcc000f8ec0ff */
[----:B------:R-:W-:-:S07]  /*03f0*/  LEA R4, R4, UR5, 0x2 ;  /* 0x0000000504047c11 */ /* 0x000fce000f8e10ff */
.L_x_65:
[----:B--2---:R-:W-:Y:S01]  /*0400*/  ISETP.GE.AND P0, PT, R6, UR10, PT ;  /* 0x0000000a06007c0c */ /* 0x004fe2000bf06270 */
[----:B-1----:R-:W-:-:S03]  /*0410*/  HFMA2 R21, -RZ, RZ, 0, 0 ;  /* 0x00000000ff157431 */ /* 0x002fc600000001ff */
[----:B---3--:R-:W-:-:S13]  /*0420*/  ISETP.GE.OR P0, PT, R23, UR11, P0 ;  /* 0x0000000b17007c0c */ /* 0x008fda0008706670 */
[----:B0-----:R-:W0:Y:S02]  /*0430*/  @!P0 LDC.64 R8, c[0x0][0x388] ;  /* 0x0000e200ff088b82 */ /* 0x001e240000000a00 */
[----:B0-----:R-:W-:-:S05]  /*0440*/  @!P0 IMAD.WIDE R8, R11, 0x4, R8 ;  /* 0x000000040b088825 */ /* 0x001fca00078e0208 */
[----:B------:R-:W2:Y:S01]  /*0450*/  @!P0 LDG.E.CONSTANT R21, desc[UR8][R8.64] ;  /* 0x0000000808158981 */ /* 0x000ea2000c1e9900 */
[C---:B------:R-:W-:Y:S01]  /*0460*/  ISETP.GE.U32.AND P0, PT, R10.reuse, 0x30, PT ;  /* 0x000000300a00780c */ /* 0x040fe20003f06070 */
[----:B------:R-:W-:Y:S01]  /*0470*/  VIADD R10, R10, 0x10 ;  /* 0x000000100a0a7836 */ /* 0x000fe20000000000 */
[----:B------:R-:W-:Y:S02]  /*0480*/  IADD3 R6, PT, PT, R6, 0x10, RZ ;  /* 0x0000001006067810 */ /* 0x000fe40007ffe0ff */
[----:B------:R-:W-:Y:S01]  /*0490*/  IADD3 R11, PT, PT, R11, 0x10, RZ ;  /* 0x000000100b0b7810 */ /* 0x000fe20007ffe0ff */
[----:B--2---:R0:W-:Y:S02]  /*04a0*/  STS [R4], R21 ;  /* 0x0000001504007388 */ /* 0x0041e40000000800 */
[----:B0-----:R-:W-:-:S06]  /*04b0*/  IADD3 R4, PT, PT, R4, 0x40, RZ ;  /* 0x0000004004047810 */ /* 0x001fcc0007ffe0ff */
[----:B------:R-:W-:Y:S05]  /*04c0*/  @!P0 BRA `(.L_x_65) ;  /* 0xfffffffc00cc8947 */ /* 0x000fea000383ffff */
.L_x_64:
[----:B--23--:R-:W-:Y:S05]  /*04d0*/  BSYNC.RECONVERGENT B0 ;  /* 0x0000000000007941 */ /* 0x00cfea0003800200 */
.L_x_63:
[----:B------:R-:W2:Y:S01]  /*04e0*/  LDCU UR5, c[0x0][0x398] ;  /* 0x00007300ff0577ac */ /* 0x000ea20008000800 */
[----:B------:R-:W-:Y:S01]  /*04f0*/  BSSY.RECONVERGENT B0, `(.L_x_66) ;  /* 0x00000c3000007945 */ /* 0x000fe20003800200 */
[----:B------:R-:W-:Y:S01]  /*0500*/  BAR.SYNC.DEFER_BLOCKING 0x0 ;  /* 0x0000000000007b1d */ /* 0x000fe20000010000 */
[----:B--2---:R-:W-:-:S13]  /*0510*/  ISETP.GE.AND P0, PT, R2, UR5, PT ;  /* 0x0000000502007c0c */ /* 0x004fda000bf06270 */
[----:B------:R-:W-:Y:S05]  /*0520*/  @P0 BRA `(.L_x_67) ;  /* 0x0000000800fc0947 */ /* 0x000fea0003800000 */
[----:B------:R-:W2:Y:S01]  /*0530*/  LDCU UR5, c[0x0][0x39c] ;  /* 0x00007380ff0577ac */ /* 0x000ea20008000800 */
[----:B------:R-:W-:Y:S02]  /*0540*/  HFMA2 R20, -RZ, RZ, 0, 0 ;  /* 0x00000000ff147431 */ /* 0x000fe400000001ff */
[----:B------:R-:W-:Y:S01]  /*0550*/  IMAD.MOV.U32 R4, RZ, RZ, RZ ;  /* 0x000000ffff047224 */ /* 0x000fe200078e00ff */
[----:B------:R-:W-:Y:S01]  /*0560*/  MOV R6, RZ ;  /* 0x000000ff00067202 */ /* 0x000fe20000000f00 */
[----:B01----:R-:W-:Y:S01]  /*0570*/  LDS.128 R8, [R14] ;  /* 0x000000000e087984 */ /* 0x003fe20000000c00 */
[----:B------:R-:W-:Y:S02]  /*0580*/  CS2R R22, SRZ ;  /* 0x0000000000167805 */ /* 0x000fe4000001ff00 */
[----:B------:R-:W-:Y:S02]  /*0590*/  CS2R R24, SRZ ;  /* 0x0000000000187805 */ /* 0x000fe4000001ff00 */
[----:B--2---:R-:W-:-:S02]  /*05a0*/  ISETP.GE.AND P2, PT, R18, UR5, PT ;  /* 0x0000000512007c0c */ /* 0x004fc4000bf46270 */
[----:B------:R-:W-:Y:S02]  /*05b0*/  ISETP.GE.AND P0, PT, R12, UR5, PT ;  /* 0x000000050c007c0c */ /* 0x000fe4000bf06270 */
[----:B------:R-:W-:Y:S02]  /*05c0*/  ISETP.GE.AND P1, PT, R16, UR5, PT ;  /* 0x0000000510007c0c */ /* 0x000fe4000bf26270 */
[----:B------:R-:W-:-:S07]  /*05d0*/  ISETP.GE.AND P3, PT, R19, UR5, PT ;  /* 0x0000000513007c0c */ /* 0x000fce000bf66270 */
[----:B------:R-:W0:Y:S04]  /*05e0*/  @!P2 LDS R20, [R13+0x80] ;  /* 0x000080000d14a984 */ /* 0x000e280000000800 */
[----:B------:R-:W1:Y:S04]  /*05f0*/  @!P0 LDS R4, [R13] ;  /* 0x000000000d048984 */ /* 0x000e680000000800 */
[----:B------:R-:W2:Y:S04]  /*0600*/  @!P1 LDS R6, [R13+0x40] ;  /* 0x000040000d069984 */ /* 0x000ea80000000800 */
[----:B------:R-:W3:Y:S04]  /*0610*/  @!P0 LDS R23, [R13+0x100] ;  /* 0x000100000d178984 */ /* 0x000ee80000000800 */
[----:B------:R-:W4:Y:S04]  /*0620*/  @!P3 LDS R22, [R13+0xc0] ;  /* 0x0000c0000d16b984 */ /* 0x000f280000000800 */
[----:B------:R-:W5:Y:S04]  /*0630*/  @!P1 LDS R25, [R13+0x140] ;  /* 0x000140000d199984 */ /* 0x000f680000000800 */
[----:B------:R-:W5:Y:S01]  /*0640*/  @!P2 LDS R24, [R13+0x180] ;  /* 0x000180000d18a984 */ /* 0x000f620000000800 */
[----:B0-----:R-:W-:Y:S01]  /*0650*/  FFMA R27, R8, R20, R5 ;  /* 0x00000014081b7223 */ /* 0x001fe20000000005 */
[----:B------:R-:W-:Y:S01]  /*0660*/  CS2R R20, SRZ ;  /* 0x0000000000147805 */ /* 0x000fe2000001ff00 */
[----:B------:R-:W-:-:S02]  /*0670*/  HFMA2 R5, -RZ, RZ, 0, 0 ;  /* 0x00000000ff057431 */ /* 0x000fc400000001ff */
[C---:B-1----:R-:W-:Y:S01]  /*0680*/  FFMA R4, R8.reuse, R4, R17 ;  /* 0x0000000408047223 */ /* 0x042fe20000000011 */
[----:B------:R-:W-:Y:S02]  /*0690*/  MOV R17, RZ ;  /* 0x000000ff00117202 */ /* 0x000fe40000000f00 */
[----:B------:R-:W0:Y:S01]  /*06a0*/  @!P0 LDS R21, [R13+0x200] ;  /* 0x000200000d158984 */ /* 0x000e220000000800 */
[C---:B--2---:R-:W-:Y:S01]  /*06b0*/  FFMA R6, R8.reuse, R6, R15 ;  /* 0x0000000608067223 */ /* 0x044fe2000000000f */
[----:B------:R-:W-:Y:S02]  /*06c0*/  IMAD.MOV.U32 R15, RZ, RZ, RZ ;  /* 0x000000ffff0f7224 */ /* 0x000fe400078e00ff */
[----:B------:R-:W1:Y:S01]  /*06d0*/  @!P3 LDS R20, [R13+0x1c0] ;  /* 0x0001c0000d14b984 */ /* 0x000e620000000800 */
[----:B---3--:R-:W-:Y:S01]  /*06e0*/  FFMA R4, R23, R9, R4 ;  /* 0x0000000917047223 */ /* 0x008fe20000000004 */
[----:B------:R-:W-:Y:S02]  /*06f0*/  IMAD.MOV.U32 R23, RZ, RZ, RZ ;  /* 0x000000ffff177224 */ /* 0x000fe400078e00ff */
[----:B------:R-:W2:Y:S01]  /*0700*/  @!P1 LDS R17, [R13+0x240] ;  /* 0x000240000d119984 */ /* 0x000ea20000000800 */
[----:B----4-:R-:W-:-:S03]  /*0710*/  FFMA R7, R8, R22, R7 ;  /* 0x0000001608077223 */ /* 0x010fc60000000007 */
[----:B------:R-:W3:Y:S01]  /*0720*/  @!P2 LDS R15, [R13+0x280] ;  /* 0x000280000d0fa984 */ /* 0x000ee20000000800 */
[-C--:B-----5:R-:W-:Y:S01]  /*0730*/  FFMA R6, R25, R9.reuse, R6 ;  /* 0x0000000919067223 */ /* 0x0a0fe20000000006 */
[----:B------:R-:W-:Y:S02]  /*0740*/  HFMA2 R25, -RZ, RZ, 0, 0 ;  /* 0x00000000ff197431 */ /* 0x000fe400000001ff */
[----:B------:R-:W4:Y:S01]  /*0750*/  @!P3 LDS R5, [R13+0x2c0] ;  /* 0x0002c0000d05b984 */ /* 0x000f220000000800 */
[----:B------:R-:W-:-:S03]  /*0760*/  FFMA R22, R24, R9, R27 ;  /* 0x0000000918167223 */ /* 0x000fc6000000001b */
[----:B------:R-:W5:Y:S04]  /*0770*/  @!P2 LDS R23, [R13+0x380] ;  /* 0x000380000d17a984 */ /* 0x000f680000000800 */
[----:B------:R-:W-:Y:S01]  /*0780*/  @!P0 LDS R25, [R13+0x400] ;  /* 0x000400000d198984 */ /* 0x000fe20000000800 */
[-C--:B0-----:R-:W-:Y:S01]  /*0790*/  FFMA R8, R21, R10.reuse, R4 ;  /* 0x0000000a15087223 */ /* 0x081fe20000000004 */
[----:B------:R-:W-:Y:S02]  /*07a0*/  HFMA2 R21, -RZ, RZ, 0, 0 ;  /* 0x00000000ff157431 */ /* 0x000fe400000001ff */
[----:B-1----:R-:W-:Y:S01]  /*07b0*/  FFMA R24, R20, R9, R7 ;  /* 0x0000000914187223 */ /* 0x002fe20000000007 */
[----:B------:R-:W-:Y:S02]  /*07c0*/  IMAD.MOV.U32 R9, RZ, RZ, RZ ;  /* 0x000000ffff097224 */ /* 0x000fe400078e00ff */
[-C--:B--2---:R-:W-:Y:S01]  /*07d0*/  FFMA R20, R17, R10.reuse, R6 ;  /* 0x0000000a11147223 */ /* 0x084fe20000000006 */
[----:B------:R-:W-:Y:S01]  /*07e0*/  MOV R17, RZ ;  /* 0x000000ff00117202 */ /* 0x000fe20000000f00 */
[----:B------:R-:W0:Y:S01]  /*07f0*/  @!P1 LDS R21, [R13+0x340] ;  /* 0x000340000d159984 */ /* 0x000e220000000800 */
[----:B---3--:R-:W-:Y:S01]  /*0800*/  FFMA R22, R15, R10, R22 ;  /* 0x0000000a0f167223 */ /* 0x008fe20000000016 */
[----:B------:R-:W-:-:S03]  /*0810*/  MOV R15, RZ ;  /* 0x000000ff000f7202 */ /* 0x000fc60000000f00 */
[----:B------:R-:W1:Y:S01]  /*0820*/  @!P0 LDS R17, [R13+0x300] ;  /* 0x000300000d118984 */ /* 0x000e620000000800 */
[----:B----4-:R-:W-:Y:S01]  /*0830*/  FFMA R27, R5, R10, R24 ;  /* 0x0000000a051b7223 */ /* 0x010fe20000000018 */
[----:B------:R-:W-:Y:S02]  /*0840*/  MOV R10, RZ ;  /* 0x000000ff000a7202 */ /* 0x000fe40000000f00 */
[----:B------:R-:W2:Y:S01]  /*0850*/  LDS.128 R4, [R14+0x10] ;  /* 0x000010000e047984 */ /* 0x000ea20000000c00 */
[-C--:B-----5:R-:W-:Y:S01]  /*0860*/  FFMA R22, R23, R11.reuse, R22 ;  /* 0x0000000b17167223 */ /* 0x0a0fe20000000016 */
[----:B------:R-:W-:Y:S02]  /*0870*/  MOV R23, RZ ;  /* 0x000000ff00177202 */ /* 0x000fe40000000f00 */
[----:B------:R-:W3:Y:S04]  /*0880*/  @!P3 LDS R10, [R13+0x3c0] ;  /* 0x0003c0000d0ab984 */ /* 0x000ee80000000800 */
[----:B------:R-:W4:Y:S04]  /*0890*/  @!P2 LDS R9, [R13+0x480] ;  /* 0x000480000d09a984 */ /* 0x000f280000000800 */
[----:B------:R-:W5:Y:S04]  /*08a0*/  @!P1 LDS R15, [R13+0x440] ;  /* 0x000440000d0f9984 */ /* 0x000f680000000800 */
[----:B------:R-:W-:Y:S01]  /*08b0*/  @!P0 LDS R23, [R13+0x500] ;  /* 0x000500000d178984 */ /* 0x000fe20000000800 */
[----:B0-----:R-:W-:Y:S01]  /*08c0*/  FFMA R20, R21, R11, R20 ;  /* 0x0000000b15147223 */ /* 0x001fe20000000014 */
[----:B------:R-:W-:-:S02]  /*08d0*/  IMAD.MOV.U32 R21, RZ, RZ, RZ ;  /* 0x000000ffff157224 */ /* 0x000fc400078e00ff */
[----:B-1----:R-:W-:-:S04]  /*08e0*/  FFMA R17, R17, R11, R8 ;  /* 0x0000000b11117223 */ /* 0x002fc80000000008 */
[----:B------:R-:W-:Y:S01]  /*08f0*/  @!P0 LDS R21, [R13+0x600] ;  /* 0x000600000d158984 */ /* 0x000fe20000000800 */
[----:B--2---:R-:W-:Y:S01]  /*0900*/  FFMA R8, R4, R25, R17 ;  /* 0x0000001904087223 */ /* 0x004fe20000000011 */
[----:B------:R-:W-:Y:S02]  /*0910*/  CS2R R24, SRZ ;  /* 0x0000000000187805 */ /* 0x000fe4000001ff00 */
[----:B------:R-:W-:Y:S01]  /*0920*/  MOV R17, RZ ;  /* 0x000000ff00117202 */ /* 0x000fe20000000f00 */
[----:B---3--:R-:W-:-:S03]  /*0930*/  FFMA R11, R10, R11, R27 ;  /* 0x0000000b0a0b7223 */ /* 0x008fc6000000001b */
[----:B------:R-:W0:Y:S01]  /*0940*/  @!P1 LDS R25, [R13+0x540] ;  /* 0x000540000d199984 */ /* 0x000e220000000800 */
[C---:B----4-:R-:W-:Y:S01]  /*0950*/  FFMA R27, R4.reuse, R9, R22 ;  /* 0x00000009041b7223 */ /* 0x050fe20000000016 */
[----:B------:R-:W-:Y:S01]  /*0960*/  HFMA2 R22, -RZ, RZ, 0, 0 ;  /* 0x00000000ff167431 */ /* 0x000fe200000001ff */
[----:B------:R-:W-:Y:S01]  /*0970*/  MOV R9, RZ ;  /* 0x000000ff00097202 */ /* 0x000fe20000000f00 */
[----:B------:R-:W-:Y:S01]  /*0980*/  @!P2 LDS R24, [R13+0x580] ;  /* 0x000580000d18a984 */ /* 0x000fe20000000800 */
[----:B-----5:R-:W-:Y:S01]  /*0990*/  FFMA R10, R4, R15, R20 ;  /* 0x0000000f040a7223 */ /* 0x020fe20000000014 */
[----:B------:R-:W-:Y:S02]  /*09a0*/  HFMA2 R20, -RZ, RZ, 0, 0 ;  /* 0x00000000ff147431 */ /* 0x000fe400000001ff */
[----:B------:R-:W-:Y:S01]  /*09b0*/  HFMA2 R15, -RZ, RZ, 0, 0 ;  /* 0x00000000ff0f7431 */ /* 0x000fe200000001ff */
[----:B------:R-:W-:Y:S04]  /*09c0*/  @!P1 LDS R17, [R13+0x640] ;  /* 0x000640000d119984 */ /* 0x000fe80000000800 */
[----:B------:R-:W1:Y:S04]  /*09d0*/  @!P3 LDS R22, [R13+0x4c0] ;  /* 0x0004c0000d16b984 */ /* 0x000e680000000800 */
[----:B------:R-:W2:Y:S04]  /*09e0*/  @!P3 LDS R20, [R13+0x5c0] ;  /* 0x0005c0000d14b984 */ /* 0x000ea80000000800 */
[----:B------:R-:W3:Y:S04]  /*09f0*/  @!P2 LDS R15, [R13+0x680] ;  /* 0x000680000d0fa984 */ /* 0x000ee80000000800 */
[----:B------:R-:W4:Y:S01]  /*0a00*/  @!P3 LDS R9, [R13+0x6c0] ;  /* 0x0006c0000d09b984 */ /* 0x000f220000000800 */
[----:B0-----:R-:W-:Y:S01]  /*0a10*/  FFMA R10, R25, R5, R10 ;  /* 0x00000005190a7223 */ /* 0x001fe2000000000a */
[----:B------:R-:W-:-:S06]  /*0a20*/  HFMA2 R25, -RZ, RZ, 0, 0 ;  /* 0x00000000ff197431 */ /* 0x000fcc00000001ff */
[----:B------:R-:W0:Y:S01]  /*0a30*/  @!P1 LDS R25, [R13+0x740] ;  /* 0x000740000d199984 */ /* 0x000e220000000800 */
[----:B-1----:R-:W-:Y:S01]  /*0a40*/  FFMA R11, R4, R22, R11 ;  /* 0x00000016040b7223 */ /* 0x002fe2000000000b */
[-C--:B------:R-:W-:Y:S01]  /*0a50*/  FFMA R4, R23, R5.reuse, R8 ;  /* 0x0000000517047223 */ /* 0x080fe20000000008 */
[-C--:B------:R-:W-:Y:S01]  /*0a60*/  FFMA R22, R24, R5.reuse, R27 ;  /* 0x0000000518167223 */ /* 0x080fe2000000001b */
[----:B------:R-:W-:Y:S02]  /*0a70*/  IMAD.MOV.U32 R23, RZ, RZ, RZ ;  /* 0x000000ffff177224 */ /* 0x000fe400078e00ff */
[----:B--2---:R-:W-:Y:S01]  /*0a80*/  FFMA R8, R20, R5, R11 ;  /* 0x0000000514087223 */ /* 0x004fe2000000000b */
[-C--:B------:R-:W-:Y:S01]  /*0a90*/  FFMA R4, R21, R6.reuse, R4 ;  /* 0x0000000615047223 */ /* 0x080fe20000000004 */
[-C--:B------:R-:W-:Y:S01]  /*0aa0*/  FFMA R20, R17, R6.reuse, R10 ;  /* 0x0000000611147223 */ /* 0x080fe2000000000a */
[----:B------:R-:W-:Y:S01]  /*0ab0*/  MOV R27, RZ ;  /* 0x000000ff001b7202 */ /* 0x000fe20000000f00 */
[----:B---3--:R-:W-:Y:S01]  /*0ac0*/  FFMA R22, R15, R6, R22 ;  /* 0x000000060f167223 */ /* 0x008fe20000000016 */
[----:B------:R-:W-:-:S02]  /*0ad0*/  HFMA2 R15, -RZ, RZ, 0, 0 ;  /* 0x00000000ff0f7431 */ /* 0x000fc400000001ff */
[----:B------:R-:W-:Y:S01]  /*0ae0*/  IMAD.MOV.U32 R21, RZ, RZ, RZ ;  /* 0x000000ffff157224 */ /* 0x000fe200078e00ff */
[----:B------:R-:W-:Y:S01]  /*0af0*/  MOV R17, RZ ;  /* 0x000000ff00117202 */ /* 0x000fe20000000f00 */
[----:B----4-:R-:W-:Y:S01]  /*0b00*/  FFMA R29, R9, R6, R8 ;  /* 0x00000006091d7223 */ /* 0x010fe20000000008 */
[----:B------:R-:W-:Y:S01]  /*0b10*/  HFMA2 R6, -RZ, RZ, 0, 0 ;  /* 0x00000000ff067431 */ /* 0x000fe200000001ff */
[----:B------:R-:W1:Y:S01]  /*0b20*/  @!P0 LDS R23, [R13+0x700] ;  /* 0x000700000d178984 */ /* 0x000e620000000800 */
[----:B------:R-:W-:-:S03]  /*0b30*/  MOV R5, RZ ;  /* 0x000000ff00057202 */ /* 0x000fc60000000f00 */
[----:B------:R-:W2:Y:S04]  /*0b40*/  @!P2 LDS R27, [R13+0x780] ;  /* 0x000780000d1ba984 */ /* 0x000ea80000000800 */
[----:B------:R-:W-:Y:S04]  /*0b50*/  @!P0 LDS R21, [R13+0x800] ;  /* 0x000800000d158984 */ /* 0x000fe80000000800 */
[----:B------:R-:W3:Y:S04]  /*0b60*/  @!P3 LDS R6, [R13+0x7c0] ;  /* 0x0007c0000d06b984 */ /* 0x000ee80000000800 */
[----:B------:R-:W-:Y:S04]  /*0b70*/  @!P1 LDS R17, [R13+0x840] ;  /* 0x000840000d119984 */ /* 0x000fe80000000800 */
[----:B------:R-:W4:Y:S04]  /*0b80*/  LDS.128 R8, [R14+0x20] ;  /* 0x000020000e087984 */ /* 0x000f280000000c00 */
[----:B------:R-:W5:Y:S01]  /*0b90*/  @!P2 LDS R15, [R13+0x880] ;  /* 0x000880000d0fa984 */ /* 0x000f620000000800 */
[----:B0-----:R-:W-:-:S03]  /*0ba0*/  FFMA R20, R25, R7, R20 ;  /* 0x0000000719147223 */ /* 0x001fc60000000014 */
[----:B------:R-:W0:Y:S01]  /*0bb0*/  @!P3 LDS R5, [R13+0x8c0] ;  /* 0x0008c0000d05b984 */ /* 0x000e220000000800 */
[-C--:B-1----:R-:W-:Y:S01]  /*0bc0*/  FFMA R23, R23, R7.reuse, R4 ;  /* 0x0000000717177223 */ /* 0x082fe20000000004 */
[-C--:B--2---:R-:W-:Y:S01]  /*0bd0*/  FFMA R22, R27, R7.reuse, R22 ;  /* 0x000000071b167223 */ /* 0x084fe20000000016 */
[----:B---3--:R-:W-:Y:S01]  /*0be0*/  FFMA R24, R6, R7, R29 ;  /* 0x0000000706187223 */ /* 0x008fe2000000001d */
[----:B------:R-:W-:Y:S02]  /*0bf0*/  HFMA2 R7, -RZ, RZ, 0, 0 ;  /* 0x00000000ff077431 */ /* 0x000fe400000001ff */
[C---:B----4-:R-:W-:Y:S01]  /*0c00*/  FFMA R4, R8.reuse, R21, R23 ;  /* 0x0000001508047223 */ /* 0x050fe20000000017 */
[----:B------:R-:W-:Y:S01]  /*0c10*/  FFMA R6, R8, R17, R20 ;  /* 0x0000001108067223 */ /* 0x000fe20000000014 */
[----:B------:R-:W-:Y:S02]  /*0c20*/  IMAD.MOV.U32 R21, RZ, RZ, RZ ;  /* 0x000000ffff157224 */ /* 0x000fe400078e00ff */
[----:B------:R-:W-:-:S02]  /*0c30*/  HFMA2 R17, -RZ, RZ, 0, 0 ;  /* 0x00000000ff117431 */ /* 0x000fc400000001ff */
[C---:B-----5:R-:W-:Y:S01]  /*0c40*/  FFMA R20, R8.reuse, R15, R22 ;  /* 0x0000000f08147223 */ /* 0x060fe20000000016 */
[----:B------:R-:W-:Y:S02]  /*0c50*/  CS2R R22, SRZ ;  /* 0x0000000000167805 */ /* 0x000fe4000001ff00 */
[----:B------:R-:W-:Y:S01]  /*0c60*/  MOV R15, RZ ;  /* 0x000000ff000f7202 */ /* 0x000fe20000000f00 */
[----:B------:R-:W-:Y:S01]  /*0c70*/  @!P2 LDS R7, [R13+0xa80] ;  /* 0x000a80000d07a984 */ /* 0x000fe20000000800 */
[----:B0-----:R-:W-:Y:S01]  /*0c80*/  FFMA R27, R8, R5, R24 ;  /* 0x00000005081b7223 */ /* 0x001fe20000000018 */
[----:B------:R-:W-:Y:S01]  /*0c90*/  CS2R R24, SRZ ;  /* 0x0000000000187805 */ /* 0x000fe2000001ff00 */
[----:B------:R-:W-:Y:S01]  /*0ca0*/  IMAD.MOV.U32 R5, RZ, RZ, RZ ;  /* 0x000000ffff057224 */ /* 0x000fe200078e00ff */
[----:B------:R-:W0:Y:S01]  /*0cb0*/  @!P0 LDS R21, [R13+0x900] ;  /* 0x000900000d158984 */ /* 0x000e220000000800 */
[----:B------:R-:W-:-:S03]  /*0cc0*/  MOV R8, RZ ;  /* 0x000000ff00087202 */ /* 0x000fc60000000f00 */
[----:B------:R-:W1:Y:S04]  /*0cd0*/  @!P1 LDS R23, [R13+0x940] ;  /* 0x000940000d179984 */ /* 0x000e680000000800 */
[----:B------:R-:W2:Y:S04]  /*0ce0*/  @!P2 LDS R25, [R13+0x980] ;  /* 0x000980000d19a984 */ /* 0x000ea80000000800 */
[----:B------:R-:W3:Y:S04]  /*0cf0*/  @!P3 LDS R24, [R13+0x9c0] ;  /* 0x0009c0000d18b984 */ /* 0x000ee80000000800 */
[----:B------:R-:W4:Y:S04]  /*0d00*/  @!P0 LDS R17, [R13+0xa00] ;  /* 0x000a00000d118984 */ /* 0x000f280000000800 */
[----:B------:R-:W5:Y:S04]  /*0d10*/  @!P1 LDS R15, [R13+0xa40] ;  /* 0x000a40000d0f9984 */ /* 0x000f680000000800 */
[----:B------:R-:W5:Y:S04]  /*0d20*/  @!P0 LDS R22, [R13+0xb00] ;  /* 0x000b00000d168984 */ /* 0x000f680000000800 */
[----:B------:R-:W5:Y:S04]  /*0d30*/  @!P3 LDS R5, [R13+0xac0] ;  /* 0x000ac0000d05b984 */ /* 0x000f680000000800 */
[----:B------:R-:W5:Y:S01]  /*0d40*/  @!P1 LDS R8, [R13+0xb40] ;  /* 0x000b40000d089984 */ /* 0x000f620000000800 */
[----:B0-----:R-:W-:Y:S01]  /*0d50*/  FFMA R4, R21, R9, R4 ;  /* 0x0000000915047223 */ /* 0x001fe20000000004 */
[----:B------:R-:W-:-:S02]  /*0d60*/  HFMA2 R21, -RZ, RZ, 0, 0 ;  /* 0x00000000ff157431 */ /* 0x000fc400000001ff */
[-C--:B-1----:R-:W-:Y:S01]  /*0d70*/  FFMA R6, R23, R9.reuse, R6 ;  /* 0x0000000917067223 */ /* 0x082fe20000000006 */
[----:B--2---:R-:W-:-:S03]  /*0d80*/  FFMA R20, R25, R9, R20 ;  /* 0x0000000919147223 */ /* 0x004fc60000000014 */
[----:B------:R-:W0:Y:S01]  /*0d90*/  @!P2 LDS R21, [R13+0xb80] ;  /* 0x000b80000d15a984 */ /* 0x000e220000000800 */
[----:B---3--:R-:W-:Y:S01]  /*0da0*/  FFMA R24, R24, R9, R27 ;  /* 0x0000000918187223 */ /* 0x008fe2000000001b */
[-C--:B------:R-:W-:Y:S01]  /*0db0*/  FFMA R20, R7, R10.reuse, R20 ;  /* 0x0000000a07147223 */ /* 0x080fe20000000014 */
[-C--:B----4-:R-:W-:Y:S01]  /*0dc0*/  FFMA R9, R17, R10.reuse, R4 ;  /* 0x0000000a11097223 */ /* 0x090fe20000000004 */
[----:B------:R-:W-:Y:S01]  /*0dd0*/  MOV R17, RZ ;  /* 0x000000ff00117202 */ /* 0x000fe20000000f00 */
[----:B-----5:R-:W-:-:S05]  /*0de0*/  FFMA R15, R15, R10, R6 ;  /* 0x0000000a0f0f7223 */ /* 0x020fca0000000006 */
[----:B------:R-:W-:Y:S01]  /*0df0*/  @!P2 LDS R17, [R13+0xc80] ;  /* 0x000c80000d11a984 */ /* 0x000fe20000000800 */
[-C--:B------:R-:W-:Y:S01]  /*0e00*/  FFMA R9, R22, R11.reuse, R9 ;  /* 0x0000000b16097223 */ /* 0x080fe20000000009 */
[----:B------:R-:W-:Y:S01]  /*0e10*/  CS2R R22, SRZ ;  /* 0x0000000000167805 */ /* 0x000fe2000001ff00 */
[----:B------:R-:W-:Y:S01]  /*0e20*/  FFMA R10, R5, R10, R24 ;  /* 0x0000000a050a7223 */ /* 0x000fe20000000018 */
[----:B------:R-:W-:Y:S01]  /*0e30*/  CS2R R24, SRZ ;  /* 0x0000000000187805 */ /* 0x000fe2000001ff00 */
[----:B------:R-:W-:Y:S01]  /*0e40*/  LDS.128 R4, [R14+0x30] ;  /* 0x000030000e047984 */ /* 0x000fe20000000c00 */
[-C--:B------:R-:W-:Y:S01]  /*0e50*/  FFMA R26, R8, R11.reuse, R15 ;  /* 0x0000000b081a7223 */ /* 0x080fe2000000000f */
[----:B------:R-:W-:Y:S02]  /*0e60*/  IMAD.MOV.U32 R15, RZ, RZ, RZ ;  /* 0x000000ffff0f7224 */ /* 0x000fe400078e00ff */
[----:B------:R-:W-:Y:S01]  /*0e70*/  HFMA2 R8, -RZ, RZ, 0, 0 ;  /* 0x00000000ff087431 */ /* 0x000fe200000001ff */
[----:B------:R-:W1:Y:S04]  /*0e80*/  @!P3 LDS R23, [R13+0xbc0] ;  /* 0x000bc0000d17b984 */ /* 0x000e680000000800 */
[----:B------:R-:W2:Y:S04]  /*0e90*/  @!P0 LDS R24, [R13+0xc00] ;  /* 0x000c00000d188984 */ /* 0x000ea80000000800 */
[----:B------:R-:W3:Y:S04]  /*0ea0*/  @!P1 LDS R25, [R13+0xc40] ;  /* 0x000c40000d199984 */ /* 0x000ee80000000800 */
[----:B------:R-:W4:Y:S04]  /*0eb0*/  @!P3 LDS R15, [R13+0xcc0] ;  /* 0x000cc0000d0fb984 */ /* 0x000f280000000800 */
[----:B------:R-:W5:Y:S01]  /*0ec0*/  @!P0 LDS R22, [R13+0xd00] ;  /* 0x000d00000d168984 */ /* 0x000f620000000800 */
[----:B0-----:R-:W-:-:S03]  /*0ed0*/  FFMA R20, R21, R11, R20 ;  /* 0x0000000b15147223 */ /* 0x001fc60000000014 */
[----:B------:R-:W0:Y:S01]  /*0ee0*/  @!P1 LDS R8, [R13+0xd40] ;  /* 0x000d40000d089984 */ /* 0x000e220000000800 */
[----:B-1----:R-:W-:Y:S01]  /*0ef0*/  FFMA R28, R23, R11, R10 ;  /* 0x0000000b171c7223 */ /* 0x002fe2000000000a */
[C---:B------:R-:W-:Y:S01]  /*0f00*/  FFMA R10, R4.reuse, R17, R20 ;  /* 0x00000011040a7223 */ /* 0x040fe20000000014 */
[----:B------:R-:W-:Y:S02]  /*0f10*/  MOV R17, RZ ;  /* 0x000000ff00117202 */ /* 0x000fe40000000f00 */
[----:B------:R-:W-:Y:S01]  /*0f20*/  CS2R R20, SRZ ;  /* 0x0000000000147805 */ /* 0x000fe2000001ff00 */
[C---:B--2---:R-:W-:Y:S01]  /*0f30*/  FFMA R9, R4.reuse, R24, R9 ;  /* 0x0000001804097223 */ /* 0x044fe20000000009 */
[----:B------:R-:W-:Y:S01]  /*0f40*/  HFMA2 R24, -RZ, RZ, 0, 0 ;  /* 0x00000000ff187431 */ /* 0x000fe200000001ff */
[----:B------:R-:W-:Y:S01]  /*0f50*/  MOV R11, RZ ;  /* 0x000000ff000b7202 */ /* 0x000fe20000000f00 */
[C---:B---3--:R-:W-:Y:S01]  /*0f60*/  FFMA R25, R4.reuse, R25, R26 ;  /* 0x0000001904197223 */ /* 0x048fe2000000001a */
[----:B------:R-:W-:Y:S01]  /*0f70*/  HFMA2 R26, -RZ, RZ, 0, 0 ;  /* 0x00000000ff1a7431 */ /* 0x000fe200000001ff */
[----:B------:R-:W1:Y:S01]  /*0f80*/  @!P2 LDS R17, [R13+0xd80] ;  /* 0x000d80000d11a984 */ /* 0x000e620000000800 */
[----:B----4-:R-:W-:Y:S01]  /*0f90*/  FFMA R4, R4, R15, R28 ;  /* 0x0000000f04047223 */ /* 0x010fe2000000001c */
[----:B------:R-:W-:-:S02]  /*0fa0*/  IMAD.MOV.U32 R15, RZ, RZ, RZ ;  /* 0x000000ffff0f7224 */ /* 0x000fc400078e00ff */
[----:B------:R-:W2:Y:S01]  /*0fb0*/  @!P3 LDS R21, [R13+0xdc0] ;  /* 0x000dc0000d15b984 */ /* 0x000ea20000000800 */
[-C--:B-----5:R-:W-:Y:S01]  /*0fc0*/  FFMA R9, R22, R5.reuse, R9 ;  /* 0x0000000516097223 */ /* 0x0a0fe20000000009 */
[----:B------:R-:W-:Y:S02]  /*0fd0*/  CS2R R22, SRZ ;  /* 0x0000000000167805 */ /* 0x000fe4000001ff00 */
[----:B------:R-:W3:Y:S01]  /*0fe0*/  @!P3 LDS R11, [R13+0xec0] ;  /* 0x000ec0000d0bb984 */ /* 0x000ee20000000800 */
[-C--:B0-----:R-:W-:Y:S01]  /*0ff0*/  FFMA R28, R8, R5.reuse, R25 ;  /* 0x00000005081c7223 */ /* 0x081fe20000000019 */
[----:B------:R-:W-:Y:S02]  /*1000*/  MOV R8, RZ ;  /* 0x000000ff00087202 */ /* 0x000fe40000000f00 */
[----:B------:R-:W0:Y:S04]  /*1010*/  @!P0 LDS R26, [R13+0xe00] ;  /* 0x000e00000d1a8984 */ /* 0x000e280000000800 */
[----:B------:R-:W4:Y:S04]  /*1020*/  @!P1 LDS R23, [R13+0xe40] ;  /* 0x000e40000d179984 */ /* 0x000f280000000800 */
[----:B------:R-:W5:Y:S04]  /*1030*/  @!P2 LDS R15, [R13+0xe80] ;  /* 0x000e80000d0fa984 */ /* 0x000f680000000800 */
[----:B------:R-:W5:Y:S04]  /*1040*/  @!P0 LDS R24, [R13+0xf00] ;  /* 0x000f00000d188984 */ /* 0x000f680000000800 */
[----:B------:R-:W5:Y:S04]  /*1050*/  @!P1 LDS R22, [R13+0xf40] ;  /* 0x000f40000d169984 */ /* 0x000f680000000800 */
[----:B------:R-:W5:Y:S04]  /*1060*/  @!P2 LDS R20, [R13+0xf80] ;  /* 0x000f80000d14a984 */ /* 0x000f680000000800 */
[----:B------:R-:W5:Y:S01]  /*1070*/  @!P3 LDS R8, [R13+0xfc0] ;  /* 0x000fc0000d08b984 */ /* 0x000f620000000800 */
[-C--:B-1----:R-:W-:Y:S01]  /*1080*/  FFMA R10, R17, R5.reuse, R10 ;  /* 0x00000005110a7223 */ /* 0x082fe2000000000a */
[----:B--2---:R-:W-:-:S04]  /*1090*/  FFMA R4, R21, R5, R4 ;  /* 0x0000000515047223 */ /* 0x004fc80000000004 */
[-C--:B---3--:R-:W-:Y:S01]  /*10a0*/  FFMA R11, R11, R6.reuse, R4 ;  /* 0x000000060b0b7223 */ /* 0x088fe20000000004 */
[-C--:B0-----:R-:W-:Y:S01]  /*10b0*/  FFMA R9, R26, R6.reuse, R9 ;  /* 0x000000061a097223 */ /* 0x081fe20000000009 */
[-C--:B----4-:R-:W-:Y:S01]  /*10c0*/  FFMA R23, R23, R6.reuse, R28 ;  /* 0x0000000617177223 */ /* 0x090fe2000000001c */
[----:B-----5:R-:W-:Y:S02]  /*10d0*/  FFMA R5, R15, R6, R10 ;  /* 0x000000060f057223 */ /* 0x020fe4000000000a */
[-C--:B------:R-:W-:Y:S01]  /*10e0*/  FFMA R17, R24, R7.reuse, R9 ;  /* 0x0000000718117223 */ /* 0x080fe20000000009 */
[-C--:B------:R-:W-:Y:S01]  /*10f0*/  FFMA R15, R22, R7.reuse, R23 ;  /* 0x00000007160f7223 */ /* 0x080fe20000000017 */
[-C--:B------:R-:W-:Y:S01]  /*1100*/  FFMA R5, R20, R7.reuse, R5 ;  /* 0x0000000714057223 */ /* 0x080fe20000000005 */
[----:B------:R-:W-:-:S07]  /*1110*/  FFMA R7, R8, R7, R11 ;  /* 0x0000000708077223 */ /* 0x000fce000000000b */
.L_x_67:
[----:B------:R-:W-:Y:S05]  /*1120*/  BSYNC.RECONVERGENT B0 ;  /* 0x0000000000007941 */ /* 0x000fea0003800200 */
.L_x_66:
[----:B------:R-:W2:Y:S01]  /*1130*/  LDCU UR5, c[0x0][0x3a0] ;  /* 0x00007400ff0577ac */ /* 0x000ea20008000800 */
[----:B------:R-:W-:-:S04]  /*1140*/  UIADD3 UR4, UPT, UPT, UR4, 0x10, URZ ;  /* 0x0000001004047890 */ /* 0x000fc8000fffe0ff */
[----:B--2---:R-:W-:Y:S01]  /*1150*/  UISETP.GE.AND UP0, UPT, UR4, UR5, UPT ;  /* 0x000000050400728c */ /* 0x004fe2000bf06270 */
[----:B------:R-:W-:Y:S08]  /*1160*/  BAR.SYNC.DEFER_BLOCKING 0x0 ;  /* 0x0000000000007b1d */ /* 0x000ff00000010000 */
[----:B------:R-:W-:Y:S05]  /*1170*/  BRA.U !UP0, `(.L_x_68) ;  /* 0xfffffff1080c7547 */ /* 0x000fea000b83ffff */
.L_x_58:
[----:B------:R-:W2:Y:S02]  /*1180*/  LDCU UR5, c[0x0][0x398] ;  /* 0x00007300ff0577ac */ /* 0x000ea40008000800 */
[----:B--2---:R-:W-:-:S13]  /*1190*/  ISETP.GE.AND P0, PT, R2, UR5, PT ;  /* 0x0000000502007c0c */ /* 0x004fda000bf06270 */
[----:B------:R-:W-:Y:S05]  /*11a0*/  @P0 EXIT ;  /* 0x000000000000094d */ /* 0x000fea0003800000 */
[----:B------:R-:W2:Y:S01]  /*11b0*/  LDCU UR6, c[0x0][0x39c] ;  /* 0x00007380ff0677ac */ /* 0x000ea20008000800 */
[C---:B------:R-:W-:Y:S01]  /*11c0*/  VIADD R0, R12.reuse, 0x10 ;  /* 0x000000100c007836 */ /* 0x040fe20000000000 */
[C---:B------:R-:W-:Y:S01]  /*11d0*/  IADD3 R6, PT, PT, R12.reuse, 0x30, RZ ;  /* 0x000000300c067810 */ /* 0x040fe20007ffe0ff */
[----:B------:R-:W3:Y:S01]  /*11e0*/  LDCU.64 UR4, c[0x0][0x390] ;  /* 0x00007200ff0477ac */ /* 0x000ee20008000a00 */
[----:B--2---:R-:W-:Y:S01]  /*11f0*/  ISETP.GE.AND P2, PT, R12, UR6, PT ;  /* 0x000000060c007c0c */ /* 0x004fe2000bf46270 */
[----:B------:R-:W-:Y:S01]  /*1200*/  IMAD R3, R2, UR6, RZ ;  /* 0x0000000602037c24 */ /* 0x000fe2000f8e02ff */
[----:B------:R-:W-:Y:S02]  /*1210*/  IADD3 R2, PT, PT, R12, 0x20, RZ ;  /* 0x000000200c027810 */ /* 0x000fe40007ffe0ff */
[----:B------:R-:W-:Y:S02]  /*1220*/  ISETP.GE.AND P1, PT, R0, UR6, PT ;  /* 0x0000000600007c0c */ /* 0x000fe4000bf26270 */
[----:B------:R-:W-:-:S02]  /*1230*/  SHF.R.S32.HI R0, RZ, 0x1f, R12 ;  /* 0x0000001fff007819 */ /* 0x000fc4000001140c */
[-C--:B------:R-:W-:Y:S02]  /*1240*/  IADD3 R4, P3, PT, R12, R3.reuse, RZ ;  /* 0x000000030c047210 */ /* 0x080fe40007f7e0ff */
[----:B------:R-:W-:Y:S02]  /*1250*/  ISETP.GE.AND P0, PT, R2, UR6, PT ;  /* 0x0000000602007c0c */ /* 0x000fe4000bf06270 */
[----:B------:R-:W-:Y:S01]  /*1260*/  ISETP.GE.AND P4, PT, R6, UR6, PT ;  /* 0x0000000606007c0c */ /* 0x000fe2000bf86270 */
[----:B01----:R-:W0:Y:S01]  /*1270*/  @!P2 LDC.64 R8, c[0x0][0x390] ;  /* 0x0000e400ff08ab82 */ /* 0x003e220000000a00 */
[----:B------:R-:W-:Y:S02]  /*1280*/  @!P2 IADD3 R11, PT, PT, R12, R3, RZ ;  /* 0x000000030c0ba210 */ /* 0x000fe40007ffe0ff */
[----:B------:R-:W-:Y:S02]  /*1290*/  LEA.HI.X.SX32 R3, R3, R0, 0x1, P3 ;  /* 0x0000000003037211 */ /* 0x000fe400018f0eff */
[----:B---3--:R-:W-:-:S04]  /*12a0*/  LEA R2, P3, R4, UR4, 0x2 ;  /* 0x0000000404027c11 */ /* 0x008fc8000f8610ff */
[----:B------:R-:W-:Y:S01]  /*12b0*/  LEA.HI.X R3, R4, UR5, R3, 0x2, P3 ;  /* 0x0000000504037c11 */ /* 0x000fe200098f1403 */
[----:B0-----:R-:W-:-:S05]  /*12c0*/  @!P2 IMAD.WIDE R8, R11, 0x4, R8 ;  /* 0x000000040b08a825 */ /* 0x001fca00078e0208 */
[----:B------:R0:W-:Y:S04]  /*12d0*/  @!P2 STG.E desc[UR8][R8.64], R17 ;  /* 0x000000110800a986 */ /* 0x0001e8000c101908 */
[----:B------:R0:W-:Y:S04]  /*12e0*/  @!P1 STG.E desc[UR8][R2.64+0x40], R15 ;  /* 0x0000400f02009986 */ /* 0x0001e8000c101908 */
[----:B------:R0:W-:Y:S01]  /*12f0*/  @!P0 STG.E desc[UR8][R2.64+0x80], R5 ;  /* 0x0000800502008986 */ /* 0x0001e2000c101908 */
[----:B------:R-:W-:Y:S05]  /*1300*/  @P4 EXIT ;  /* 0x000000000000494d */ /* 0x000fea0003800000 */
[----:B------:R-:W-:Y:S01]  /*1310*/  STG.E desc[UR8][R2.64+0xc0], R7 ;  /* 0x0000c00702007986 */ /* 0x000fe2000c101908 */
[----:B------:R-:W-:Y:S05]  /*1320*/  EXIT ;  /* 0x000000000000794d */ /* 0x000fea0003800000 */
.L_x_69:
        /* <DEDUP_REMOVED lines=13> */
.L_x_98:


//--------------------- .text._Z25gemm_reg_tiling_TN_kernelILi2EEvPKfS1_Pfiii --------------------------
	.section	.text._Z25gemm_reg_tiling_TN_kernelILi2EEvPKfS1_Pfiii,"ax",@progbits
	.align	128
        .global         _Z25gemm_reg_tiling_TN_kernelILi2EEvPKfS1_Pfiii
        .type           _Z25gemm_reg_tiling_TN_kernelILi2EEvPKfS1_Pfiii,@function
        .size           _Z25gemm_reg_tiling_TN_kernelILi2EEvPKfS1_Pfiii,(.L_x_99 - _Z25gemm_reg_tiling_TN_kernelILi2EEvPKfS1_Pfiii)
        .other          _Z25gemm_reg_tiling_TN_kernelILi2EEvPKfS1_Pfiii,@"STO_CUDA_ENTRY STV_DEFAULT"
_Z25gemm_reg_tiling_TN_kernelILi2EEvPKfS1_Pfiii:
.text._Z25gemm_reg_tiling_TN_kernelILi2EEvPKfS1_Pfiii:
[----:B------:R-:W-:Y:S01]  /*0000*/  LDC R1, c[0x0][0x37c] ;  /* 0x0000df00ff017b82 */ /* 0x000fe20000000800 */
[----:B------:R-:W0:Y:S01]  /*0010*/  S2R R9, SR_CTAID.Y ;  /* 0x0000000000097919 */ /* 0x000e220000002600 */
[----:B------:R-:W1:Y:S01]  /*0020*/  LDCU UR4, c[0x0][0x3a0] ;  /* 0x00007400ff0477ac */ /* 0x000e620008000800 */
[----:B------:R-:W-:Y:S02]  /*0030*/  HFMA2 R7, -RZ, RZ, 0, 0 ;  /* 0x00000000ff077431 */ /* 0x000fe400000001ff */
[----:B------:R-:W-:Y:S01]  /*0040*/  IMAD.MOV.U32 R5, RZ, RZ, RZ ;  /* 0x000000ffff057224 */ /* 0x000fe200078e00ff */
[----:B------:R-:W0:Y:S01]  /*0050*/  S2R R0, SR_TID.Y ;  /* 0x0000000000007919 */ /* 0x000e220000002200 */
        /* <DEDUP_REMOVED lines=9> */
[----:B------:R-:W-:Y:S01]  /*00f0*/  SHF.L.U32 R13, R3, 0x2, RZ ;  /* 0x00000002030d7819 */ /* 0x000fe200000006ff */
[----:B------:R-:W-:Y:S01]  /*0100*/  UIADD3 UR5, UPT, UPT, UR4, 0x400, URZ ;  /* 0x0000040004057890 */ /* 0x000fe2000fffe0ff */
[----:B------:R-:W-:Y:S01]  /*0110*/  LOP3.LUT P1, RZ, R0, 0x3f0, R3, 0xc8, !PT ;  /* 0x000003f000ff7812 */ /* 0x000fe2000782c803 */
[----:B------:R-:W-:Y:S01]  /*0120*/  IMAD.MOV.U32 R7, RZ, RZ, RZ ;  /* 0x000000ffff077224 */ /* 0x000fe200078e00ff */
[----:B------:R-:W-:Y:S01]  /*0130*/  IADD3 R17, PT, PT, R12, 0x10, RZ ;  /* 0x000000100c117810 */ /* 0x000fe20007ffe0ff */
[----:B------:R-:W-:Y:S01]  /*0140*/  IMAD R15, R0, 0x80, R13 ;  /* 0x00000080000f7824 */ /* 0x000fe200078e020d */
[----:B0-----:R-:W-:Y:S02]  /*0150*/  ULEA UR4, UR6, UR4, 0x18 ;  /* 0x0000000406047291 */ /* 0x001fe4000f8ec0ff */
[----:B------:R-:W-:-:S04]  /*0160*/  ULEA UR5, UR6, UR5, 0x18 ;  /* 0x0000000506057291 */ /* 0x000fc8000f8ec0ff */
[----:B------:R-:W-:Y:S01]  /*0170*/  LEA R14, R0, UR4, 0x6 ;  /* 0x00000004000e7c11 */ /* 0x000fe2000f8e30ff */
[----:B------:R-:W-:Y:S01]  /*0180*/  UMOV UR4, URZ ;  /* 0x000000ff00047c82 */ /* 0x000fe20008000000 */
[----:B------:R-:W-:-:S03]  /*0190*/  IADD3 R15, PT, PT, R15, UR5, RZ ;  /* 0x000000050f0f7c10 */ /* 0x000fc6000fffe0ff */
[----:B------:R-:W-:-:S07]  /*01a0*/  IMAD.IADD R16, R14, 0x1, R13 ;  /* 0x000000010e107824 */ /* 0x000fce00078e020d */
.L_x_80:
[----:B------:R-:W-:Y:S04]  /*01b0*/  BSSY.RECONVERGENT B0, `(.L_x_71) ;  /* 0x0000010000007945 */ /* 0x000fe80003800200 */
[----:B01----:R-:W-:Y:S05]  /*01c0*/  @P1 BRA `(.L_x_72) ;  /* 0x0000000000381947 */ /* 0x003fea0003800000 */
[----:B------:R-:W0:Y:S01]  /*01d0*/  LDC R4, c[0x0][0x3a0] ;  /* 0x0000e800ff047b82 */ /* 0x000e220000000800 */
[----:B------:R-:W1:Y:S01]  /*01e0*/  LDCU UR6, c[0x0][0x398] ;  /* 0x00007300ff0677ac */ /* 0x000e620008000800 */
[----:B------:R-:W-:Y:S01]  /*01f0*/  IADD3 R11, PT, PT, R3, UR4, RZ ;  /* 0x00000004030b7c10 */ /* 0x000fe2000fffe0ff */
[----:B------:R-:W-:Y:S01]  /*0200*/  BSSY.RECONVERGENT B1, `(.L_x_73) ;  /* 0x0000009000017945 */ /* 0x000fe20003800200 */
[----:B------:R-:W-:Y:S02]  /*0210*/  IMAD.MOV.U32 R9, RZ, RZ, RZ ;  /* 0x000000ffff097224 */ /* 0x000fe400078e00ff */
[----:B0-----:R-:W-:-:S04]  /*0220*/  ISETP.GE.AND P0, PT, R11, R4, PT ;  /* 0x000000040b00720c */ /* 0x001fc80003f06270 */
[----:B-1----:R-:W-:-:S13]  /*0230*/  ISETP.GE.OR P0, PT, R2, UR6, P0 ;  /* 0x0000000602007c0c */ /* 0x002fda0008706670 */
[----:B------:R-:W-:Y:S05]  /*0240*/  @P0 BRA `(.L_x_74) ;  /* 0x0000000000100947 */ /* 0x000fea0003800000 */
[----:B------:R-:W0:Y:S01]  /*0250*/  LDC.64 R8, c[0x0][0x380] ;  /* 0x0000e000ff087b82 */ /* 0x000e220000000a00 */
[----:B------:R-:W-:-:S04]  /*0260*/  IMAD R11, R2, R4, R11 ;  /* 0x00000004020b7224 */ /* 0x000fc800078e020b */
[----:B0-----:R-:W-:-:S06]  /*0270*/  IMAD.WIDE.U32 R8, R11, 0x4, R8 ;  /* 0x000000040b087825 */ /* 0x001fcc00078e0008 */
[----:B------:R0:W5:Y:S02]  /*0280*/  LDG.E.CONSTANT R9, desc[UR8][R8.64] ;  /* 0x0000000808097981 */ /* 0x000164000c1e9900 */
.L_x_74:
[----:B------:R-:W-:Y:S05]  /*0290*/  BSYNC.RECONVERGENT B1 ;  /* 0x0000000000017941 */ /* 0x000fea0003800200 */
.L_x_73:
[----:B-----5:R1:W-:Y:S02]  /*02a0*/  STS [R16], R9 ;  /* 0x0000000910007388 */ /* 0x0203e40000000800 */
.L_x_72:
[----:B------:R-:W-:Y:S05]  /*02b0*/  BSYNC.RECONVERGENT B0 ;  /* 0x0000000000007941 */ /* 0x000fea0003800200 */
.L_x_71:
[----:B------:R-:W-:Y:S01]  /*02c0*/  ISETP.GE.U32.AND P0, PT, R0, 0x10, PT ;  /* 0x000000100000780c */ /* 0x000fe20003f06070 */
[----:B------:R-:W2:Y:S01]  /*02d0*/  LDCU UR7, c[0x0][0x39c] ;  /* 0x00007380ff0777ac */ /* 0x000ea20008000800 */
[----:B------:R-:W-:Y:S01]  /*02e0*/  BSSY.RECONVERGENT B0, `(.L_x_75) ;  /* 0x0000018000007945 */ /* 0x000fe20003800200 */
[----:B------:R-:W3:Y:S10]  /*02f0*/  LDCU UR10, c[0x0][0x3a0] ;  /* 0x00007400ff0a77ac */ /* 0x000ef40008000800 */
[----:B------:R-:W-:Y:S05]  /*0300*/  @P0 BRA `(.L_x_76) ;  /* 0x0000000000540947 */ /* 0x000fea0003800000 */
[----:B------:R-:W-:-:S13]  /*0310*/  ISETP.GT.U32.AND P0, PT, R3, 0x1f, PT ;  /* 0x0000001f0300780c */ /* 0x000fda0003f04070 */
[----:B------:R-:W-:Y:S05]  /*0320*/  @P0 BRA `(.L_x_76) ;  /* 0x00000000004c0947 */ /* 0x000fea0003800000 */
[----:B01----:R-:W0:Y:S01]  /*0330*/  LDC.64 R8, c[0x0][0x388] ;  /* 0x0000e200ff087b82 */ /* 0x003e220000000a00 */
[----:B------:R-:W1:Y:S01]  /*0340*/  LDCU UR6, c[0x0][0x39c] ;  /* 0x00007380ff0677ac */ /* 0x000e620008000800 */
[----:B------:R-:W-:Y:S01]  /*0350*/  IADD3 R23, PT, PT, R0, UR4, RZ ;  /* 0x0000000400177c10 */ /* 0x000fe2000fffe0ff */
[--C-:B------:R-:W-:Y:S01]  /*0360*/  IMAD.MOV.U32 R4, RZ, RZ, R12.reuse ;  /* 0x000000ffff047224 */ /* 0x100fe200078e000c */
[----:B------:R-:W-:Y:S02]  /*0370*/  MOV R6, R15 ;  /* 0x0000000f00067202 */ /* 0x000fe40000000f00 */
[----:B------:R-:W-:Y:S01]  /*0380*/  MOV R18, R3 ;  /* 0x0000000300127202 */ /* 0x000fe20000000f00 */
[----:B-1----:R-:W-:-:S07]  /*0390*/  IMAD R19, R23, UR6, R12 ;  /* 0x0000000617137c24 */ /* 0x002fce000f8e020c */
.L_x_77:
[----:B--2---:R-:W-:Y:S01]  /*03a0*/  ISETP.GE.AND P0, PT, R4, UR7, PT ;  /* 0x0000000704007c0c */ /* 0x004fe2000bf06270 */
[----:B------:R-:W-:Y:S02]  /*03b0*/  IMAD.MOV.U32 R21, RZ, RZ, RZ ;  /* 0x000000ffff157224 */ /* 0x000fe400078e00ff */
[----:B0-----:R-:W-:Y:S01]  /*03c0*/  IMAD.WIDE R10, R19, 0x4, R8 ;  /* 0x00000004130a7825 */ /* 0x001fe200078e0208 */
[----:B---3--:R-:W-:-:S13]  /*03d0*/  ISETP.GE.OR P0, PT, R23, UR10, P0 ;  /* 0x0000000a17007c0c */ /* 0x008fda0008706670 */
[----:B------:R-:W2:Y:S01]  /*03e0*/  @!P0 LDG.E.CONSTANT R21, desc[UR8][R10.64] ;  /* 0x000000080a158981 */ /* 0x000ea2000c1e9900 */
[----:B------:R-:W-:Y:S01]  /*03f0*/  ISETP.GE.U32.AND P0, PT, R18, 0x10, PT ;  /* 0x000000101200780c */ /* 0x000fe20003f06070 */
[----:B------:R-:W-:Y:S01]  /*0400*/  VIADD R4, R4, 0x10 ;  /* 0x0000001004047836 */ /* 0x000fe20000000000 */
[----:B------:R-:W-:Y:S02]  /*0410*/  IADD3 R18, PT, PT, R18, 0x10, RZ ;  /* 0x0000001012127810 */ /* 0x000fe40007ffe0ff */
[----:B------:R-:W-:Y:S01]  /*0420*/  IADD3 R19, PT, PT, R19, 0x10, RZ ;  /* 0x0000001013137810 */ /* 0x000fe20007ffe0ff */
[----:B--2---:R0:W-:Y:S02]  /*0430*/  STS [R6], R21 ;  /* 0x0000001506007388 */ /* 0x0041e40000000800 */
[----:B0-----:R-:W-:-:S06]  /*0440*/  IADD3 R6, PT, PT, R6, 0x40, RZ ;  /* 0x0000004006067810 */ /* 0x001fcc0007ffe0ff */
[----:B------:R-:W-:Y:S05]  /*0450*/  @!P0 BRA `(.L_x_77) ;  /* 0xfffffffc00d08947 */ /* 0x000fea000383ffff */
.L_x_76:
[----:B--23--:R-:W-:Y:S05]  /*0460*/  BSYNC.RECONVERGENT B0 ;  /* 0x0000000000007941 */ /* 0x00cfea0003800200 */
.L_x_75:
[----:B------:R-:W2:Y:S01]  /*0470*/  LDCU UR6, c[0x0][0x398] ;  /* 0x00007300ff0677ac */ /* 0x000ea20008000800 */
[----:B------:R-:W-:Y:S01]  /*0480*/  BSSY.RECONVERGENT B0, `(.L_x_78) ;  /* 0x000005f000007945 */ /* 0x000fe20003800200 */
[----:B------:R-:W-:Y:S01]  /*0490*/  BAR.SYNC.DEFER_BLOCKING 0x0 ;  /* 0x0000000000007b1d */ /* 0x000fe20000010000 */
[----:B--2---:R-:W-:-:S13]  /*04a0*/  ISETP.GE.AND P0, PT, R2, UR6, PT ;  /* 0x0000000602007c0c */ /* 0x004fda000bf06270 */
[----:B------:R-:W-:Y:S05]  /*04b0*/  @P0 BRA `(.L_x_79) ;  /* 0x00000004006c0947 */ /* 0x000fea0003800000 */
[----:B------:R-:W2:Y:S01]  /*04c0*/  LDCU UR6, c[0x0][0x39c] ;  /* 0x00007380ff0677ac */ /* 0x000ea20008000800 */
[----:B------:R-:W-:Y:S01]  /*04d0*/  IMAD.MOV.U32 R6, RZ, RZ, RZ ;  /* 0x000000ffff067224 */ /* 0x000fe200078e00ff */
[----:B------:R-:W-:Y:S01]  /*04e0*/  MOV R20, RZ ;  /* 0x000000ff00147202 */ /* 0x000fe20000000f00 */
[----:B------:R-:W-:Y:S01]  /*04f0*/  HFMA2 R4, -RZ, RZ, 0, 0 ;  /* 0x00000000ff047431 */ /* 0x000fe200000001ff */
[----:B01----:R-:W-:Y:S01]  /*0500*/  LDS.128 R8, [R14] ;  /* 0x000000000e087984 */ /* 0x003fe20000000c00 */
[----:B------:R-:W-:Y:S01]  /*0510*/  CS2R R18, SRZ ;  /* 0x0000000000127805 */ /* 0x000fe2000001ff00 */
[----:B------:R-:W-:Y:S01]  /*0520*/  HFMA2 R25, -RZ, RZ, 0, 0 ;  /* 0x00000000ff197431 */ /* 0x000fe200000001ff */
[----:B------:R-:W-:Y:S02]  /*0530*/  CS2R R22, SRZ ;  /* 0x0000000000167805 */ /* 0x000fe4000001ff00 */
[----:B--2---:R-:W-:Y:S02]  /*0540*/  ISETP.GE.AND P2, PT, R17, UR6, PT ;  /* 0x0000000611007c0c */ /* 0x004fe4000bf46270 */
[----:B------:R-:W-:-:S11]  /*0550*/  ISETP.GE.AND P0, PT, R12, UR6, PT ;  /* 0x000000060c007c0c */ /* 0x000fd6000bf06270 */
[----:B------:R-:W0:Y:S04]  /*0560*/  @!P2 LDS R6, [R13+UR5+0x40] ;  /* 0x000040050d06a984 */ /* 0x000e280008000800 */
[----:B------:R-:W1:Y:S04]  /*0570*/  @!P2 LDS R20, [R13+UR5+0xc0] ;  /* 0x0000c0050d14a984 */ /* 0x000e680008000800 */
[----:B------:R-:W2:Y:S04]  /*0580*/  @!P0 LDS R4, [R13+UR5] ;  /* 0x000000050d048984 */ /* 0x000ea80008000800 */
[----:B------:R-:W3:Y:S04]  /*0590*/  @!P0 LDS R18, [R13+UR5+0x80] ;  /* 0x000080050d128984 */ /* 0x000ee80008000800 */
[----:B------:R-:W4:Y:S04]  /*05a0*/  @!P0 LDS R23, [R13+UR5+0x100] ;  /* 0x000100050d178984 */ /* 0x000f280008000800 */
[----:B------:R-:W5:Y:S04]  /*05b0*/  @!P2 LDS R25, [R13+UR5+0x140] ;  /* 0x000140050d19a984 */ /* 0x000f680008000800 */
[----:B------:R-:W5:Y:S04]  /*05c0*/  @!P2 LDS R22, [R13+UR5+0x1c0] ;  /* 0x0001c0050d16a984 */ /* 0x000f680008000800 */
[----:B------:R-:W-:Y:S01]  /*05d0*/  @!P2 LDS R19, [R13+UR5+0x240] ;  /* 0x000240050d13a984 */ /* 0x000fe20008000800 */
[----:B0-----:R-:W-:-:S04]  /*05e0*/  FFMA R7, R8, R6, R7 ;  /* 0x0000000608077223 */ /* 0x001fc80000000007 */
[----:B-1----:R-:W-:Y:S01]  /*05f0*/  FFMA R26, R20, R9, R7 ;  /* 0x00000009141a7223 */ /* 0x002fe20000000007 */
[----:B------:R-:W-:Y:S01]  /*0600*/  CS2R R20, SRZ ;  /* 0x0000000000147805 */ /* 0x000fe2000001ff00 */
[----:B--2---:R-:W-:-:S05]  /*0610*/  FFMA R5, R8, R4, R5 ;  /* 0x0000000408057223 */ /* 0x004fca0000000005 */
[----:B------:R-:W0:Y:S01]  /*0620*/  @!P0 LDS R20, [R13+UR5+0x180] ;  /* 0x000180050d148984 */ /* 0x000e220008000800 */
[----:B---3--:R-:W-:Y:S01]  /*0630*/  FFMA R24, R18, R9, R5 ;  /* 0x0000000912187223 */ /* 0x008fe20000000005 */
[----:B------:R-:W-:Y:S01]  /*0640*/  IMAD.MOV.U32 R18, RZ, RZ, RZ ;  /* 0x000000ffff127224 */ /* 0x000fe200078e00ff */
[----:B------:R-:W-:Y:S01]  /*0650*/  CS2R R8, SRZ ;  /* 0x0000000000087805 */ /* 0x000fe2000001ff00 */
[----:B------:R-:W1:Y:S01]  /*0660*/  LDS.128 R4, [R14+0x10] ;  /* 0x000010000e047984 */ /* 0x000e620000000c00 */
[----:B----4-:R-:W-:-:S03]  /*0670*/  FFMA R23, R23, R10, R24 ;  /* 0x0000000a17177223 */ /* 0x010fc60000000018 */
[----:B------:R-:W2:Y:S01]  /*0680*/  @!P0 LDS R21, [R13+UR5+0x200] ;  /* 0x000200050d158984 */ /* 0x000ea20008000800 */
[----:B-----5:R-:W-:-:S03]  /*0690*/  FFMA R25, R25, R10, R26 ;  /* 0x0000000a19197223 */ /* 0x020fc6000000001a */
[----:B------:R-:W3:Y:S01]  /*06a0*/  @!P0 LDS R18, [R13+UR5+0x280] ;  /* 0x000280050d128984 */ /* 0x000ee20008000800 */
[-C--:B------:R-:W-:Y:S01]  /*06b0*/  FFMA R22, R22, R11.reuse, R25 ;  /* 0x0000000b16167223 */ /* 0x080fe20000000019 */
[----:B------:R-:W-:Y:S02]  /*06c0*/  MOV R25, RZ ;  /* 0x000000ff00197202 */ /* 0x000fe40000000f00 */
[----:B------:R-:W4:Y:S04]  /*06d0*/  @!P2 LDS R8, [R13+UR5+0x2c0] ;  /* 0x0002c0050d08a984 */ /* 0x000f280008000800 */
[----:B------:R-:W5:Y:S04]  /*06e0*/  @!P0 LDS R9, [R13+UR5+0x300] ;  /* 0x000300050d098984 */ /* 0x000f680008000800 */
[----:B------:R-:W-:Y:S01]  /*06f0*/  @!P0 LDS R25, [R13+UR5+0x400] ;  /* 0x000400050d198984 */ /* 0x000fe20008000800 */
[----:B0-----:R-:W-:Y:S01]  /*0700*/  FFMA R23, R20, R11, R23 ;  /* 0x0000000b14177223 */ /* 0x001fe20000000017 */
[----:B-1----:R-:W-:-:S03]  /*0710*/  FFMA R19, R4, R19, R22 ;  /* 0x0000001304137223 */ /* 0x002fc60000000016 */
[----:B--2---:R-:W-:Y:S01]  /*0720*/  FFMA R21, R4, R21, R23 ;  /* 0x0000001504157223 */ /* 0x004fe20000000017 */
[----:B------:R-:W-:-:S03]  /*0730*/  CS2R R22, SRZ ;  /* 0x0000000000167805 */ /* 0x000fc6000001ff00 */
[-C--:B---3--:R-:W-:Y:S01]  /*0740*/  FFMA R18, R18, R5.reuse, R21 ;  /* 0x0000000512127223 */ /* 0x088fe20000000015 */
[----:B------:R-:W-:Y:S02]  /*0750*/  CS2R R20, SRZ ;  /* 0x0000000000147805 */ /* 0x000fe4000001ff00 */
[----:B------:R-:W0:Y:S01]  /*0760*/  @!P2 LDS R23, [R13+UR5+0x340] ;  /* 0x000340050d17a984 */ /* 0x000e220008000800 */
[----:B----4-:R-:W-:Y:S01]  /*0770*/  FFMA R24, R8, R5, R19 ;  /* 0x0000000508187223 */ /* 0x010fe20000000013 */
[----:B------:R-:W-:Y:S02]  /*0780*/  CS2R R4, SRZ ;  /* 0x0000000000047805 */ /* 0x000fe4000001ff00 */
[----:B------:R-:W1:Y:S01]  /*0790*/  @!P2 LDS R22, [R13+UR5+0x3c0] ;  /* 0x0003c0050d16a984 */ /* 0x000e620008000800 */
[-C--:B-----5:R-:W-:Y:S01]  /*07a0*/  FFMA R27, R9, R6.reuse, R18 ;  /* 0x00000006091b7223 */ /* 0x0a0fe20000000012 */
[----:B------:R-:W-:Y:S02]  /*07b0*/  CS2R R18, SRZ ;  /* 0x0000000000127805 */ /* 0x000fe4000001ff00 */
[----:B------:R-:W2:Y:S04]  /*07c0*/  @!P0 LDS R20, [R13+UR5+0x380] ;  /* 0x000380050d148984 */ /* 0x000ea80008000800 */
[----:B------:R-:W3:Y:S04]  /*07d0*/  LDS.128 R8, [R14+0x20] ;  /* 0x000020000e087984 */ /* 0x000ee80000000c00 */
[----:B------:R-:W4:Y:S04]  /*07e0*/  @!P2 LDS R21, [R13+UR5+0x440] ;  /* 0x000440050d15a984 */ /* 0x000f280008000800 */
[----:B------:R-:W5:Y:S04]  /*07f0*/  @!P2 LDS R4, [R13+UR5+0x4c0] ;  /* 0x0004c0050d04a984 */ /* 0x000f680008000800 */
[----:B------:R-:W5:Y:S04]  /*0800*/  @!P0 LDS R18, [R13+UR5+0x480] ;  /* 0x000480050d128984 */ /* 0x000f680008000800 */
[----:B------:R-:W5:Y:S04]  /*0810*/  @!P0 LDS R19, [R13+UR5+0x500] ;  /* 0x000500050d138984 */ /* 0x000f680008000800 */
[----:B------:R-:W5:Y:S01]  /*0820*/  @!P2 LDS R5, [R13+UR5+0x540] ;  /* 0x000540050d05a984 */ /* 0x000f620008000800 */
[----:B0-----:R-:W-:Y:S01]  /*0830*/  FFMA R23, R23, R6, R24 ;  /* 0x0000000617177223 */ /* 0x001fe20000000018 */
[----:B------:R-:W-:-:S03]  /*0840*/  HFMA2 R24, -RZ, RZ, 0, 0 ;  /* 0x00000000ff187431 */ /* 0x000fc600000001ff */
[-C--:B-1----:R-:W-:Y:S01]  /*0850*/  FFMA R22, R22, R7.reuse, R23 ;  /* 0x0000000716167223 */ /* 0x082fe20000000017 */
[----:B--2---:R-:W-:Y:S02]  /*0860*/  FFMA R27, R20, R7, R27 ;  /* 0x00000007141b7223 */ /* 0x004fe4000000001b */
[----:B------:R-:W0:Y:S02]  /*0870*/  @!P2 LDS R24, [R13+UR5+0x5c0] ;  /* 0x0005c0050d18a984 */ /* 0x000e240008000800 */
[C---:B---3--:R-:W-:Y:S01]  /*0880*/  FFMA R25, R8.reuse, R25, R27 ;  /* 0x0000001908197223 */ /* 0x048fe2000000001b */
[----:B----4-:R-:W-:Y:S01]  /*0890*/  FFMA R21, R8, R21, R22 ;  /* 0x0000001508157223 */ /* 0x010fe20000000016 */
[----:B------:R-:W-:-:S03]  /*08a0*/  CS2R R22, SRZ ;  /* 0x0000000000167805 */ /* 0x000fc6000001ff00 */
[-C--:B-----5:R-:W-:Y:S01]  /*08b0*/  FFMA R4, R4, R9.reuse, R21 ;  /* 0x0000000904047223 */ /* 0x0a0fe20000000015 */
[----:B------:R-:W-:Y:S02]  /*08c0*/  CS2R R20, SRZ ;  /* 0x0000000000147805 */ /* 0x000fe4000001ff00 */
[----:B------:R-:W1:Y:S01]  /*08d0*/  @!P0 LDS R22, [R13+UR5+0x580] ;  /* 0x000580050d168984 */ /* 0x000e620008000800 */
[----:B------:R-:W-:Y:S01]  /*08e0*/  FFMA R18, R18, R9, R25 ;  /* 0x0000000912127223 */ /* 0x000fe20000000019 */
[----:B------:R-:W-:Y:S02]  /*08f0*/  CS2R R8, SRZ ;  /* 0x0000000000087805 */ /* 0x000fe4000001ff00 */
[----:B------:R-:W-:Y:S01]  /*0900*/  @!P0 LDS R21, [R13+UR5+0x600] ;  /* 0x000600050d158984 */ /* 0x000fe20008000800 */
[-C--:B------:R-:W-:Y:S01]  /*0910*/  FFMA R25, R19, R10.reuse, R18 ;  /* 0x0000000a13197223 */ /* 0x080fe20000000012 */
[----:B------:R-:W-:Y:S02]  /*0920*/  CS2R R18, SRZ ;  /* 0x0000000000127805 */ /* 0x000fe4000001ff00 */
[----:B------:R-:W-:Y:S01]  /*0930*/  @!P2 LDS R23, [R13+UR5+0x640] ;  /* 0x000640050d17a984 */ /* 0x000fe20008000800 */
[----:B------:R-:W-:Y:S01]  /*0940*/  FFMA R27, R5, R10, R4 ;  /* 0x0000000a051b7223 */ /* 0x000fe20000000004 */
[----:B------:R-:W-:-:S02]  /*0950*/  IMAD.MOV.U32 R10, RZ, RZ, RZ ;  /* 0x000000ffff0a7224 */ /* 0x000fc400078e00ff */
[----:B------:R-:W2:Y:S04]  /*0960*/  LDS.128 R4, [R14+0x30] ;  /* 0x000030000e047984 */ /* 0x000ea80000000c00 */
[----:B------:R-:W3:Y:S04]  /*0970*/  @!P0 LDS R20, [R13+UR5+0x680] ;  /* 0x000680050d148984 */ /* 0x000ee80008000800 */
[----:B------:R-:W4:Y:S04]  /*0980*/  @!P2 LDS R18, [R13+UR5+0x6c0] ;  /* 0x0006c0050d12a984 */ /* 0x000f280008000800 */
[----:B------:R-:W5:Y:S04]  /*0990*/  @!P0 LDS R19, [R13+UR5+0x700] ;  /* 0x000700050d138984 */ /* 0x000f680008000800 */
[----:B------:R-:W5:Y:S01]  /*09a0*/  @!P2 LDS R9, [R13+UR5+0x740] ;  /* 0x000740050d09a984 */ /* 0x000f620008000800 */
[----:B0-----:R-:W-:-:S03]  /*09b0*/  FFMA R24, R24, R11, R27 ;  /* 0x0000000b18187223 */ /* 0x001fc6000000001b */
[----:B------:R-:W0:Y:S04]  /*09c0*/  @!P0 LDS R10, [R13+UR5+0x780] ;  /* 0x000780050d0a8984 */ /* 0x000e280008000800 */
[----:B------:R-:W0:Y:S01]  /*09d0*/  @!P2 LDS R8, [R13+UR5+0x7c0] ;  /* 0x0007c0050d08a984 */ /* 0x000e220008000800 */
[----:B-1----:R-:W-:-:S04]  /*09e0*/  FFMA R25, R22, R11, R25 ;  /* 0x0000000b16197223 */ /* 0x002fc80000000019 */
[C---:B--2---:R-:W-:Y:S01]  /*09f0*/  FFMA R21, R4.reuse, R21, R25 ;  /* 0x0000001504157223 */ /* 0x044fe20000000019 */
[----:B------:R-:W-:-:S03]  /*0a00*/  FFMA R23, R4, R23, R24 ;  /* 0x0000001704177223 */ /* 0x000fc60000000018 */
[-C--:B---3--:R-:W-:Y:S01]  /*0a10*/  FFMA R20, R20, R5.reuse, R21 ;  /* 0x0000000514147223 */ /* 0x088fe20000000015 */
[----:B----4-:R-:W-:-:S03]  /*0a20*/  FFMA R18, R18, R5, R23 ;  /* 0x0000000512127223 */ /* 0x010fc60000000017 */
[-C--:B-----5:R-:W-:Y:S01]  /*0a30*/  FFMA R19, R19, R6.reuse, R20 ;  /* 0x0000000613137223 */ /* 0x0a0fe20000000014 */
[----:B------:R-:W-:-:S03]  /*0a40*/  FFMA R9, R9, R6, R18 ;  /* 0x0000000609097223 */ /* 0x000fc60000000012 */
[-C--:B0-----:R-:W-:Y:S01]  /*0a50*/  FFMA R5, R10, R7.reuse, R19 ;  /* 0x000000070a057223 */ /* 0x081fe20000000013 */
[----:B------:R-:W-:-:S07]  /*0a60*/  FFMA R7, R8, R7, R9 ;  /* 0x0000000708077223 */ /* 0x000fce0000000009 */
.L_x_79:
[----:B------:R-:W-:Y:S05]  /*0a70*/  BSYNC.RECONVERGENT B0 ;  /* 0x0000000000007941 */ /* 0x000fea0003800200 */
.L_x_78:
[----:B------:R-:W2:Y:S01]  /*0a80*/  LDCU UR6, c[0x0][0x3a0] ;  /* 0x00007400ff0677ac */ /* 0x000ea20008000800 */
[----:B------:R-:W-:-:S04]  /*0a90*/  UIADD3 UR4, UPT, UPT, UR4, 0x10, URZ ;  /* 0x0000001004047890 */ /* 0x000fc8000fffe0ff */
[----:B--2---:R-:W-:Y:S01]  /*0aa0*/  UISETP.GE.AND UP0, UPT, UR4, UR6, UPT ;  /* 0x000000060400728c */ /* 0x004fe2000bf06270 */
[----:B------:R-:W-:Y:S08]  /*0ab0*/  BAR.SYNC.DEFER_BLOCKING 0x0 ;  /* 0x0000000000007b1d */ /* 0x000ff00000010000 */
[----:B------:R-:W-:Y:S05]  /*0ac0*/  BRA.U !UP0, `(.L_x_80) ;  /* 0xfffffff508b87547 */ /* 0x000fea000b83ffff */
.L_x_70:
[----:B------:R-:W2:Y:S02]  /*0ad0*/  LDCU UR6, c[0x0][0x398] ;  /* 0x00007300ff0677ac */ /* 0x000ea40008000800 */
[----:B--2---:R-:W-:-:S13]  /*0ae0*/  ISETP.GE.AND P0, PT, R2, UR6, PT ;  /* 0x0000000602007c0c */ /* 0x004fda000bf06270 */
[----:B------:R-:W-:Y:S05]  /*0af0*/  @P0 EXIT ;  /* 0x000000000000094d */ /* 0x000fea0003800000 */
[----:B------:R-:W2:Y:S01]  /*0b00*/  LDCU UR4, c[0x0][0x39c] ;  /* 0x00007380ff0477ac */ /* 0x000ea20008000800 */
[C---:B------:R-:W-:Y:S02]  /*0b10*/  IADD3 R0, PT, PT, R12.reuse, 0x10, RZ ;  /* 0x000000100c007810 */ /* 0x040fe40007ffe0ff */
[----:B--2---:R-:W-:Y:S01]  /*0b20*/  ISETP.GE.AND P0, PT, R12, UR4, PT ;  /* 0x000000040c007c0c */ /* 0x004fe2000bf06270 */
[----:B------:R-:W-:Y:S01]  /*0b30*/  IMAD R11, R2, UR4, RZ ;  /* 0x00000004020b7c24 */ /* 0x000fe2000f8e02ff */
[----:B------:R-:W-:-:S11]  /*0b40*/  ISETP.GE.AND P1, PT, R0, UR4, PT ;  /* 0x0000000400007c0c */ /* 0x000fd6000bf26270 */
[----:B01----:R-:W0:Y:S01]  /*0b50*/  @!P0 LDC.64 R8, c[0x0][0x390] ;  /* 0x0000e400ff088b82 */ /* 0x003e220000000a00 */
[----:B------:R-:W-:-:S05]  /*0b60*/  @!P0 IADD3 R3, PT, PT, R12, R11, RZ ;  /* 0x0000000b0c038210 */ /* 0x000fca0007ffe0ff */
[----:B0-----:R-:W-:-:S05]  /*0b70*/  @!P0 IMAD.WIDE R2, R3, 0x4, R8 ;  /* 0x0000000403028825 */ /* 0x001fca00078e0208 */
[----:B------:R0:W-:Y:S01]  /*0b80*/  @!P0 STG.E desc[UR8][R2.64], R5 ;  /* 0x0000000502008986 */ /* 0x0001e2000c101908 */
[----:B------:R-:W-:Y:S05]  /*0b90*/  @P1 EXIT ;  /* 0x000000000000194d */ /* 0x000fea0003800000 */
[----:B------:R-:W0:Y:S01]  /*0ba0*/  LDCU.64 UR4, c[0x0][0x390] ;  /* 0x00007200ff0477ac */ /* 0x000e220008000a00 */
[----:B------:R-:W-:Y:S02]  /*0bb0*/  SHF.R.S32.HI R0, RZ, 0x1f, R12 ;  /* 0x0000001fff007819 */ /* 0x000fe4000001140c */
[----:B------:R-:W-:-:S04]  /*0bc0*/  IADD3 R12, P0, PT, R12, R11, RZ ;  /* 0x0000000b0c0c7210 */ /* 0x000fc80007f1e0ff */
[----:B------:R-:W-:Y:S02]  /*0bd0*/  LEA.HI.X.SX32 R11, R11, R0, 0x1, P0 ;  /* 0x000000000b0b7211 */ /* 0x000fe400000f0eff */
[----:B0-----:R-:W-:-:S04]  /*0be0*/  LEA R2, P0, R12, UR4, 0x2 ;  /* 0x000000040c027c11 */ /* 0x001fc8000f8010ff */
[----:B------:R-:W-:-:S05]  /*0bf0*/  LEA.HI.X R3, R12, UR5, R11, 0x2, P0 ;  /* 0x000000050c037c11 */ /* 0x000fca00080f140b */
[----:B------:R-:W-:Y:S01]  /*0c00*/  STG.E desc[UR8][R2.64+0x40], R7 ;  /* 0x0000400702007986 */ /* 0x000fe2000c101908 */
[----:B------:R-:W-:Y:S05]  /*0c10*/  EXIT ;  /* 0x000000000000794d */ /* 0x000fea0003800000 */
.L_x_81:
        /* <DEDUP_REMOVED lines=14> */
.L_x_99:


//--------------------- .text._Z25gemm_reg_tiling_TN_kernelILi1EEvPKfS1_Pfiii --------------------------
	.section	.text._Z25gemm_reg_tiling_TN_kernelILi1EEvPKfS1_Pfiii,"ax",@progbits
	.align	128
        .global         _Z25gemm_reg_tiling_TN_kernelILi1EEvPKfS1_Pfiii
        .type           _Z25gemm_reg_tiling_TN_kernelILi1EEvPKfS1_Pfiii,@function
        .size           _Z25gemm_reg_tiling_TN_kernelILi1EEvPKfS1_Pfiii,(.L_x_100 - _Z25gemm_reg_tiling_TN_kernelILi1EEvPKfS1_Pfiii)
        .other          _Z25gemm_reg_tiling_TN_kernelILi1EEvPKfS1_Pfiii,@"STO_CUDA_ENTRY STV_DEFAULT"
_Z25gemm_reg_tiling_TN_kernelILi1EEvPKfS1_Pfiii:
.text._Z25gemm_reg_tiling_TN_kernelILi1EEvPKfS1_Pfiii:
[----:B------:R-:W-:Y:S01]  /*0000*/  LDC R1, c[0x0][0x37c] ;  /* 0x0000df00ff017b82 */ /* 0x000fe20000000800 */
[----:B------:R-:W0:Y:S01]  /*0010*/  S2R R0, SR_CTAID.Y ;  /* 0x0000000000007919 */ /* 0x000e220000002600 */
[----:B------:R-:W1:Y:S01]  /*0020*/  LDCU UR7, c[0x0][0x3a0] ;  /* 0x00007400ff0777ac */ /* 0x000e620008000800 */
[----:B------:R-:W-:Y:S01]  /*0030*/  HFMA2 R23, -RZ, RZ, 0, 0 ;  /* 0x00000000ff177431 */ /* 0x000fe200000001ff */
[----:B------:R-:W0:Y:S01]  /*0040*/  S2R R5, SR_TID.Y ;  /* 0x0000000000057919 */ /* 0x000e220000002200 */
[----:B------:R-:W2:Y:S01]  /*0050*/  LDCU.64 UR8, c[0x0][0x358] ;  /* 0x00006b00ff0877ac */ /* 0x000ea20008000a00 */
[----:B------:R-:W3:Y:S01]  /*0060*/  S2R R6, SR_CTAID.X ;  /* 0x0000000000067919 */ /* 0x000ee20000002500 */
[----:B------:R-:W3:Y:S01]  /*0070*/  S2R R4, SR_TID.X ;  /* 0x0000000000047919 */ /* 0x000ee20000002100 */
[----:B-1----:R-:W-:Y:S01]  /*0080*/  UISETP.GE.AND UP0, UPT, UR7, 0x1, UPT ;  /* 0x000000010700788c */ /* 0x002fe2000bf06270 */
[----:B0-----:R-:W-:Y:S01]  /*0090*/  IMAD R3, R0, 0x10, R5 ;  /* 0x0000001000037824 */ /* 0x001fe200078e0205 */
[----:B---3--:R-:W-:-:S07]  /*00a0*/  LEA R2, R6, R4, 0x4 ;  /* 0x0000000406027211 */ /* 0x008fce00078e20ff */
[----:B--2---:R-:W-:Y:S05]  /*00b0*/  BRA.U !UP0, `(.L_x_82) ;  /* 0x0000000508c07547 */ /* 0x004fea000b800000 */
[----:B------:R-:W0:Y:S01]  /*00c0*/  S2UR UR6, SR_CgaCtaId ;  /* 0x00000000000679c3 */ /* 0x000e220000008800 */
[----:B------:R-:W1:Y:S01]  /*00d0*/  LDCU UR10, c[0x0][0x39c] ;  /* 0x00007380ff0a77ac */ /* 0x000e620008000800 */
[C-C-:B------:R-:W-:Y:S01]  /*00e0*/  LOP3.LUT P1, RZ, R5.reuse, 0x3f0, R4.reuse, 0xc8, !PT ;  /* 0x000003f005ff7812 */ /* 0x140fe2000782c804 */
[----:B------:R-:W-:Y:S01]  /*00f0*/  IMAD.MOV.U32 R14, RZ, RZ, R5 ;  /* 0x000000ffff0e7224 */ /* 0x000fe200078e0005 */
[----:B------:R-:W-:Y:S01]  /*0100*/  MOV R23, RZ ;  /* 0x000000ff00177202 */ /* 0x000fe20000000f00 */
[----:B------:R-:W-:Y:S01]  /*0110*/  UMOV UR4, 0x400 ;  /* 0x0000040000047882 */ /* 0x000fe20000000000 */
[----:B------:R-:W-:Y:S01]  /*0120*/  MOV R15, R4 ;  /* 0x00000004000f7202 */ /* 0x000fe20000000f00 */
[----:B------:R-:W-:Y:S01]  /*0130*/  UIADD3 UR5, UPT, UPT, UR4, 0x400, URZ ;  /* 0x0000040004057890 */ /* 0x000fe2000fffe0ff */
[----:B------:R-:W2:Y:S01]  /*0140*/  LDC R0, c[0x0][0x39c] ;  /* 0x0000e700ff007b82 */ /* 0x000ea20000000800 */
[----:B------:R-:W3:Y:S01]  /*0150*/  LDCU UR11, c[0x0][0x39c] ;  /* 0x00007380ff0b77ac */ /* 0x000ee20008000800 */
[----:B------:R-:W4:Y:S06]  /*0160*/  LDCU UR12, c[0x0][0x3a0] ;  /* 0x00007400ff0c77ac */ /* 0x000f2c0008000800 */
[----:B------:R-:W2:Y:S01]  /*0170*/  LDC.64 R20, c[0x0][0x380] ;  /* 0x0000e000ff147b82 */ /* 0x000ea20000000a00 */
[----:B-1----:R-:W-:Y:S01]  /*0180*/  IMAD R7, R5, UR10, R4 ;  /* 0x0000000a05077c24 */ /* 0x002fe2000f8e0204 */
[----:B------:R-:W1:Y:S03]  /*0190*/  LDCU UR10, c[0x0][0x398] ;  /* 0x00007300ff0a77ac */ /* 0x000e660008000800 */
[----:B------:R-:W-:-:S03]  /*01a0*/  IMAD R7, R6, 0x10, R7 ;  /* 0x0000001006077824 */ /* 0x000fc600078e0207 */
[----:B------:R-:W1:Y:S01]  /*01b0*/  LDC.64 R18, c[0x0][0x388] ;  /* 0x0000e200ff127b82 */ /* 0x000e620000000a00 */
[----:B0-----:R-:W-:Y:S01]  /*01c0*/  ULEA UR4, UR6, UR4, 0x18 ;  /* 0x0000000406047291 */ /* 0x001fe2000f8ec0ff */
[----:B------:R-:W-:Y:S01]  /*01d0*/  IMAD R6, R3, UR7, R4 ;  /* 0x0000000703067c24 */ /* 0x000fe2000f8e0204 */
[----:B------:R-:W-:-:S04]  /*01e0*/  ULEA UR5, UR6, UR5, 0x18 ;  /* 0x0000000506057291 */ /* 0x000fc8000f8ec0ff */
[----:B------:R-:W-:Y:S01]  /*01f0*/  LEA R13, R5, UR4, 0x6 ;  /* 0x00000004050d7c11 */ /* 0x000fe2000f8e30ff */
[----:B------:R-:W-:Y:S01]  /*0200*/  UMOV UR4, URZ ;  /* 0x000000ff00047c82 */ /* 0x000fe20008000000 */
[----:B------:R-:W-:-:S03]  /*0210*/  LEA R12, R4, UR5, 0x2 ;  /* 0x00000005040c7c11 */ /* 0x000fc6000f8e10ff */
[----:B------:R-:W-:Y:S01]  /*0220*/  IMAD R16, R4, 0x4, R13 ;  /* 0x0000000404107824 */ /* 0x000fe200078e020d */
[----:B---34-:R-:W-:-:S07]  /*0230*/  LEA R17, R5, R12, 0x6 ;  /* 0x0000000c05117211 */ /* 0x018fce00078e30ff */
.L_x_93:
[----:B------:R-:W-:Y:S04]  /*0240*/  BSSY.RECONVERGENT B0, `(.L_x_83) ;  /* 0x000000b000007945 */ /* 0x000fe80003800200 */
[----:B01-3--:R-:W-:Y:S05]  /*0250*/  @P1 BRA `(.L_x_84) ;  /* 0x0000000000241947 */ /* 0x00bfea0003800000 */
[----:B------:R-:W-:Y:S01]  /*0260*/  ISETP.GE.AND P0, PT, R15, UR12, PT ;  /* 0x0000000c0f007c0c */ /* 0x000fe2000bf06270 */
[----:B------:R-:W-:Y:S01]  /*0270*/  BSSY.RECONVERGENT B1, `(.L_x_85) ;  /* 0x0000006000017945 */ /* 0x000fe20003800200 */
[----:B------:R-:W-:Y:S02]  /*0280*/  IMAD.MOV.U32 R9, RZ, RZ, RZ ;  /* 0x000000ffff097224 */ /* 0x000fe400078e00ff */
[----:B-1----:R-:W-:-:S13]  /*0290*/  ISETP.GE.OR P0, PT, R3, UR10, P0 ;  /* 0x0000000a03007c0c */ /* 0x002fda0008706670 */
[----:B------:R-:W-:Y:S05]  /*02a0*/  @P0 BRA `(.L_x_86) ;  /* 0x0000000000080947 */ /* 0x000fea0003800000 */
[----:B--2---:R-:W-:-:S06]  /*02b0*/  IMAD.WIDE.U32 R8, R6, 0x4, R20 ;  /* 0x0000000406087825 */ /* 0x004fcc00078e0014 */
[----:B------:R0:W5:Y:S02]  /*02c0*/  LDG.E.CONSTANT R9, desc[UR8][R8.64] ;  /* 0x0000000808097981 */ /* 0x000164000c1e9900 */
.L_x_86:
[----:B------:R-:W-:Y:S05]  /*02d0*/  BSYNC.RECONVERGENT B1 ;  /* 0x0000000000017941 */ /* 0x000fea0003800200 */
.L_x_85:
[----:B-----5:R3:W-:Y:S02]  /*02e0*/  STS [R16], R9 ;  /* 0x0000000910007388 */ /* 0x0207e40000000800 */
.L_x_84:
[----:B-1----:R-:W-:Y:S05]  /*02f0*/  BSYNC.RECONVERGENT B0 ;  /* 0x0000000000007941 */ /* 0x002fea0003800200 */
.L_x_83:
[----:B------:R-:W-:Y:S01]  /*0300*/  ISETP.GT.U32.AND P0, PT, R4, 0xf, PT ;  /* 0x0000000f0400780c */ /* 0x000fe20003f04070 */
[----:B------:R-:W-:Y:S03]  /*0310*/  BSSY.RECONVERGENT B0, `(.L_x_87) ;  /* 0x000000c000007945 */ /* 0x000fe60003800200 */
[----:B------:R-:W-:-:S13]  /*0320*/  ISETP.GE.U32.OR P0, PT, R5, 0x10, P0 ;  /* 0x000000100500780c */ /* 0x000fda0000706470 */
[----:B------:R-:W-:Y:S05]  /*0330*/  @P0 BRA `(.L_x_88) ;  /* 0x0000000000240947 */ /* 0x000fea0003800000 */
[----:B------:R-:W-:Y:S01]  /*0340*/  ISETP.GE.AND P0, PT, R2, UR11, PT ;  /* 0x0000000b02007c0c */ /* 0x000fe2000bf06270 */
[----:B------:R-:W-:Y:S01]  /*0350*/  BSSY.RECONVERGENT B1, `(.L_x_89) ;  /* 0x0000006000017945 */ /* 0x000fe20003800200 */
[----:B0-----:R-:W-:Y:S02]  /*0360*/  MOV R8, RZ ;  /* 0x000000ff00087202 */ /* 0x001fe40000000f00 */
[----:B------:R-:W-:-:S13]  /*0370*/  ISETP.GE.OR P0, PT, R14, UR12, P0 ;  /* 0x0000000c0e007c0c */ /* 0x000fda0008706670 */
[----:B------:R-:W-:Y:S05]  /*0380*/  @P0 BRA `(.L_x_90) ;  /* 0x0000000000080947 */ /* 0x000fea0003800000 */
[----:B---3--:R-:W-:-:S06]  /*0390*/  IMAD.WIDE R8, R7, 0x4, R18 ;  /* 0x0000000407087825 */ /* 0x008fcc00078e0212 */
[----:B------:R0:W5:Y:S02]  /*03a0*/  LDG.E.CONSTANT R8, desc[UR8][R8.64] ;  /* 0x0000000808087981 */ /* 0x000164000c1e9900 */
.L_x_90:
[----:B------:R-:W-:Y:S05]  /*03b0*/  BSYNC.RECONVERGENT B1 ;  /* 0x0000000000017941 */ /* 0x000fea0003800200 */
.L_x_89:
[----:B-----5:R1:W-:Y:S02]  /*03c0*/  STS [R17], R8 ;  /* 0x0000000811007388 */ /* 0x0203e40000000800 */
.L_x_88:
[----:B------:R-:W-:Y:S05]  /*03d0*/  BSYNC.RECONVERGENT B0 ;  /* 0x0000000000007941 */ /* 0x000fea0003800200 */
.L_x_87:
[----:B------:R-:W-:Y:S01]  /*03e0*/  BAR.SYNC.DEFER_BLOCKING 0x0 ;  /* 0x0000000000007b1d */ /* 0x000fe20000010000 */
[----:B------:R-:W-:-:S05]  /*03f0*/  ISETP.GE.AND P0, PT, R3, UR10, PT ;  /* 0x0000000a03007c0c */ /* 0x000fca000bf06270 */
[----:B------:R-:W-:Y:S08]  /*0400*/  BSSY.RECONVERGENT B0, `(.L_x_91) ;  /* 0x0000033000007945 */ /* 0x000ff00003800200 */
[----:B------:R-:W-:Y:S05]  /*0410*/  @P0 BRA `(.L_x_92) ;  /* 0x0000000000c40947 */ /* 0x000fea0003800000 */
[----:B------:R-:W-:Y:S02]  /*0420*/  ISETP.GE.AND P0, PT, R2, UR11, PT ;  /* 0x0000000b02007c0c */ /* 0x000fe4000bf06270 */
[----:B------:R-:W-:Y:S01]  /*0430*/  CS2R R24, SRZ ;  /* 0x0000000000187805 */ /* 0x000fe2000001ff00 */
[----:B------:R-:W-:Y:S01]  /*0440*/  IMAD.MOV.U32 R26, RZ, RZ, RZ ;  /* 0x000000ffff1a7224 */ /* 0x000fe200078e00ff */
[----:B01-3--:R-:W-:Y:S01]  /*0450*/  LDS.128 R8, [R13] ;  /* 0x000000000d087984 */ /* 0x00bfe20000000c00 */
[----:B------:R-:W-:-:S08]  /*0460*/  HFMA2 R22, -RZ, RZ, 0, 0 ;  /* 0x00000000ff167431 */ /* 0x000fd000000001ff */
[----:B------:R-:W0:Y:S04]  /*0470*/  @!P0 LDS R24, [R12] ;  /* 0x000000000c188984 */ /* 0x000e280000000800 */
[----:B------:R-:W1:Y:S04]  /*0480*/  @!P0 LDS R26, [R12+0x40] ;  /* 0x000040000c1a8984 */ /* 0x000e680000000800 */
[----:B------:R-:W3:Y:S04]  /*0490*/  @!P0 LDS R25, [R12+0x80] ;  /* 0x000080000c198984 */ /* 0x000ee80000000800 */
[----:B------:R-:W4:Y:S01]  /*04a0*/  @!P0 LDS R22, [R12+0xc0] ;  /* 0x0000c0000c168984 */ /* 0x000f220000000800 */
[----:B0-----:R-:W-:-:S04]  /*04b0*/  FFMA R23, R8, R24, R23 ;  /* 0x0000001808177223 */ /* 0x001fc80000000017 */
[----:B-1----:R-:W-:Y:S01]  /*04c0*/  FFMA R26, R26, R9, R23 ;  /* 0x000000091a1a7223 */ /* 0x002fe20000000017 */
[----:B------:R-:W-:-:S03]  /*04d0*/  MOV R23, RZ ;  /* 0x000000ff00177202 */ /* 0x000fc60000000f00 */
[----:B---3--:R-:W-:-:S03]  /*04e0*/  FFMA R25, R25, R10, R26 ;  /* 0x0000000a19197223 */ /* 0x008fc6000000001a */
[----:B------:R-:W-:Y:S01]  /*04f0*/  @!P0 LDS R23, [R12+0x100] ;  /* 0x000100000c178984 */ /* 0x000fe20000000800 */
[----:B----4-:R-:W-:Y:S01]  /*0500*/  FFMA R27, R22, R11, R25 ;  /* 0x0000000b161b7223 */ /* 0x010fe20000000019 */
[----:B------:R-:W-:Y:S01]  /*0510*/  CS2R R24, SRZ ;  /* 0x0000000000187805 */ /* 0x000fe2000001ff00 */
[----:B------:R-:W-:Y:S01]  /*0520*/  IMAD.MOV.U32 R22, RZ, RZ, RZ ;  /* 0x000000ffff167224 */ /* 0x000fe200078e00ff */
[----:B------:R-:W0:Y:S04]  /*0530*/  LDS.128 R8, [R13+0x10] ;  /* 0x000010000d087984 */ /* 0x000e280000000c00 */
[----:B------:R-:W1:Y:S04]  /*0540*/  @!P0 LDS R24, [R12+0x140] ;  /* 0x000140000c188984 */ /* 0x000e680000000800 */
[----:B------:R-:W3:Y:S04]  /*0550*/  @!P0 LDS R25, [R12+0x180] ;  /* 0x000180000c198984 */ /* 0x000ee80000000800 */
[----:B------:R-:W4:Y:S01]  /*0560*/  @!P0 LDS R22, [R12+0x1c0] ;  /* 0x0001c0000c168984 */ /* 0x000f220000000800 */
[----:B0-----:R-:W-:-:S04]  /*0570*/  FFMA R23, R8, R23, R27 ;  /* 0x0000001708177223 */ /* 0x001fc8000000001b */
[----:B-1----:R-:W-:Y:S01]  /*0580*/  FFMA R24, R24, R9, R23 ;  /* 0x0000000918187223 */ /* 0x002fe20000000017 */
[----:B------:R-:W-:-:S03]  /*0590*/  HFMA2 R23, -RZ, RZ, 0, 0 ;  /* 0x00000000ff177431 */ /* 0x000fc600000001ff */
[----:B---3--:R-:W-:-:S04]  /*05a0*/  FFMA R25, R25, R10, R24 ;  /* 0x0000000a19197223 */ /* 0x008fc80000000018 */
[----:B----4-:R-:W-:Y:S01]  /*05b0*/  FFMA R27, R22, R11, R25 ;  /* 0x0000000b161b7223 */ /* 0x010fe20000000019 */
[----:B------:R-:W-:Y:S01]  /*05c0*/  CS2R R24, SRZ ;  /* 0x0000000000187805 */ /* 0x000fe2000001ff00 */
[----:B------:R-:W-:Y:S01]  /*05d0*/  LDS.128 R8, [R13+0x20] ;  /* 0x000020000d087984 */ /* 0x000fe20000000c00 */
[----:B------:R-:W-:-:S03]  /*05e0*/  MOV R22, RZ ;  /* 0x000000ff00167202 */ /* 0x000fc60000000f00 */
[----:B------:R-:W0:Y:S04]  /*05f0*/  @!P0 LDS R23, [R12+0x200] ;  /* 0x000200000c178984 */ /* 0x000e280000000800 */
[----:B------:R-:W1:Y:S04]  /*0600*/  @!P0 LDS R24, [R12+0x240] ;  /* 0x000240000c188984 */ /* 0x000e680000000800 */
[----:B------:R-:W3:Y:S04]  /*0610*/  @!P0 LDS R25, [R12+0x280] ;  /* 0x000280000c198984 */ /* 0x000ee80000000800 */
[----:B------:R-:W4:Y:S01]  /*0620*/  @!P0 LDS R22, [R12+0x2c0] ;  /* 0x0002c0000c168984 */ /* 0x000f220000000800 */
[----:B0-----:R-:W-:-:S04]  /*0630*/  FFMA R23, R8, R23, R27 ;  /* 0x0000001708177223 */ /* 0x001fc8000000001b */
[----:B-1----:R-:W-:Y:S01]  /*0640*/  FFMA R24, R24, R9, R23 ;  /* 0x0000000918187223 */ /* 0x002fe20000000017 */
[----:B------:R-:W-:-:S03]  /*0650*/  IMAD.MOV.U32 R23, RZ, RZ, RZ ;  /* 0x000000ffff177224 */ /* 0x000fc600078e00ff */
[----:B---3--:R-:W-:-:S03]  /*0660*/  FFMA R25, R25, R10, R24 ;  /* 0x0000000a19197223 */ /* 0x008fc60000000018 */
[----:B------:R-:W-:Y:S01]  /*0670*/  @!P0 LDS R23, [R12+0x300] ;  /* 0x000300000c178984 */ /* 0x000fe20000000800 */
[----:B----4-:R-:W-:Y:S01]  /*0680*/  FFMA R27, R22, R11, R25 ;  /* 0x0000000b161b7223 */ /* 0x010fe20000000019 */
[----:B------:R-:W-:Y:S01]  /*0690*/  CS2R R24, SRZ ;  /* 0x0000000000187805 */ /* 0x000fe2000001ff00 */
[----:B------:R-:W-:Y:S01]  /*06a0*/  HFMA2 R22, -RZ, RZ, 0, 0 ;  /* 0x00000000ff167431 */ /* 0x000fe200000001ff */
[----:B------:R-:W0:Y:S04]  /*06b0*/  LDS.128 R8, [R13+0x30] ;  /* 0x000030000d087984 */ /* 0x000e280000000c00 */
[----:B------:R-:W1:Y:S04]  /*06c0*/  @!P0 LDS R24, [R12+0x340] ;  /* 0x000340000c188984 */ /* 0x000e680000000800 */
[----:B------:R-:W3:Y:S04]  /*06d0*/  @!P0 LDS R25, [R12+0x380] ;  /* 0x000380000c198984 */ /* 0x000ee80000000800 */
[----:B------:R-:W4:Y:S01]  /*06e0*/  @!P0 LDS R22, [R12+0x3c0] ;  /* 0x0003c0000c168984 */ /* 0x000f220000000800 */
[----:B0-----:R-:W-:-:S04]  /*06f0*/  FFMA R23, R8, R23, R27 ;  /* 0x0000001708177223 */ /* 0x001fc8000000001b */
[----:B-1----:R-:W-:-:S04]  /*0700*/  FFMA R24, R24, R9, R23 ;  /* 0x0000000918187223 */ /* 0x002fc80000000017 */
[----:B---3--:R-:W-:-:S04]  /*0710*/  FFMA R25, R25, R10, R24 ;  /* 0x0000000a19197223 */ /* 0x008fc80000000018 */
[----:B----4-:R-:W-:-:S07]  /*0720*/  FFMA R23, R22, R11, R25 ;  /* 0x0000000b16177223 */ /* 0x010fce0000000019 */
.L_x_92:
[----:B------:R-:W-:Y:S05]  /*0730*/  BSYNC.RECONVERGENT B0 ;  /* 0x0000000000007941 */ /* 0x000fea0003800200 */
.L_x_91:
[----:B------:R-:W-:Y:S01]  /*0740*/  BAR.SYNC.DEFER_BLOCKING 0x0 ;  /* 0x0000000000007b1d */ /* 0x000fe20000010000 */
[----:B------:R-:W-:Y:S01]  /*0750*/  UIADD3 UR4, UPT, UPT, UR4, 0x10, URZ ;  /* 0x0000001004047890 */ /* 0x000fe2000fffe0ff */
[----:B------:R-:W-:Y:S01]  /*0760*/  IADD3 R6, PT, PT, R6, 0x10, RZ ;  /* 0x0000001006067810 */ /* 0x000fe20007ffe0ff */
[----:B------:R-:W-:Y:S01]  /*0770*/  VIADD R15, R15, 0x10 ;  /* 0x000000100f0f7836 */ /* 0x000fe20000000000 */
[----:B--2---:R-:W-:Y:S01]  /*0780*/  LEA R7, R0, R7, 0x4 ;  /* 0x0000000700077211 */ /* 0x004fe200078e20ff */
[----:B------:R-:W-:Y:S01]  /*0790*/  UISETP.GE.AND UP0, UPT, UR4, UR12, UPT ;  /* 0x0000000c0400728c */ /* 0x000fe2000bf06270 */
[----:B------:R-:W-:-:S08]  /*07a0*/  IADD3 R14, PT, PT, R14, 0x10, RZ ;  /* 0x000000100e0e7810 */ /* 0x000fd00007ffe0ff */
[----:B------:R-:W-:Y:S05]  /*07b0*/  BRA.U !UP0, `(.L_x_93) ;  /* 0xfffffff908a07547 */ /* 0x000fea000b83ffff */
.L_x_82:
[----:B------:R-:W2:Y:S02]  /*07c0*/  LDCU.64 UR6, c[0x0][0x398] ;  /* 0x00007300ff0677ac */ /* 0x000ea40008000a00 */
[----:B--2---:R-:W-:-:S04]  /*07d0*/  ISETP.GE.AND P0, PT, R2, UR7, PT ;  /* 0x0000000702007c0c */ /* 0x004fc8000bf06270 */
[----:B------:R-:W-:-:S13]  /*07e0*/  ISETP.GE.OR P0, PT, R3, UR6, P0 ;  /* 0x0000000603007c0c */ /* 0x000fda0008706670 */
[----:B------:R-:W-:Y:S05]  /*07f0*/  @P0 EXIT ;  /* 0x000000000000094d */ /* 0x000fea0003800000 */
[----:B------:R-:W2:Y:S01]  /*0800*/  LDC.64 R4, c[0x0][0x390] ;  /* 0x0000e400ff047b82 */ /* 0x000ea20000000a00 */
[----:B------:R-:W-:-:S04]  /*0810*/  IMAD R3, R3, UR7, R2 ;  /* 0x0000000703037c24 */ /* 0x000fc8000f8e0202 */
[----:B--2---:R-:W-:-:S05]  /*0820*/  IMAD.WIDE R2, R3, 0x4, R4 ;  /* 0x0000000403027825 */ /* 0x004fca00078e0204 */
[----:B------:R-:W-:Y:S01]  /*0830*/  STG.E desc[UR8][R2.64], R23 ;  /* 0x0000001702007986 */ /* 0x000fe2000c101908 */
[----:B------:R-:W-:Y:S05]  /*0840*/  EXIT ;  /* 0x000000000000794d */ /* 0x000fea0003800000 */
.L_x_94:
        /* <DEDUP_REMOVED lines=11> */
.L_x_100:


//--------------------- .nv.shared._Z25gemm_reg_tiling_TN_kernelILi16EEvPKfS1_Pfiii --------------------------
	.section	.nv.shared._Z25gemm_reg_tiling_TN_kernelILi16EEvPKfS1_Pfiii,"aw",@nobits
	.sectionflags	@""
	.align	4
.nv.shared._Z25gemm_reg_tiling_TN_kernelILi16EEvPKfS1_Pfiii:
	.zero		18432


//--------------------- .nv.shared.reserved.0     --------------------------
	.section	.nv.shared.reserved.0,"aw",@nobits
	.weak		__nv_reservedSMEM_offset_0_alias
	.size		__nv_reservedSMEM_offset_0_alias, 0, 64
	.other		__nv_reservedSMEM_offset_0_alias,@"STO_CUDA_RESERVED_SHARED STV_DEFAULT"
__nv_reservedSMEM_offset_0_alias:
	.zero		0
	.zero		64


//--------------------- .nv.shared._Z25gemm_reg_tiling_TN_kernelILi12EEvPKfS1_Pfiii --------------------------
	.section	.nv.shared._Z25gemm_reg_tiling_TN_kernelILi12EEvPKfS1_Pfiii,"aw",@nobits
	.sectionflags	@""
	.align	4
.nv.shared._Z25gemm_reg_tiling_TN_kernelILi12EEvPKfS1_Pfiii:
	.zero		14336


//--------------------- .nv.shared._Z25gemm_reg_tiling_TN_kernelILi8EEvPKfS1_Pfiii --------------------------
	.section	.nv.shared._Z25gemm_reg_tiling_TN_kernelILi8EEvPKfS1_Pfiii,"aw",@nobits
	.sectionflags	@""
	.align	4
.nv.shared._Z25gemm_reg_tiling_TN_kernelILi8EEvPKfS1_Pfiii:
	.zero		10240


//--------------------- .nv.shared._Z25gemm_reg_tiling_TN_kernelILi4EEvPKfS1_Pfiii --------------------------
	.section	.nv.shared._Z25gemm_reg_tiling_TN_kernelILi4EEvPKfS1_Pfiii,"aw",@nobits
	.sectionflags	@""
	.align	4
.nv.shared._Z25gemm_reg_tiling_TN_kernelILi4EEvPKfS1_Pfiii:
	.zero		6144


//--------------------- .nv.shared._Z25gemm_reg_tiling_TN_kernelILi2EEvPKfS1_Pfiii --------------------------
	.section	.nv.shared._Z25gemm_reg_tiling_TN_kernelILi2EEvPKfS1_Pfiii,"aw",@nobits
	.sectionflags	@""
	.align	4
.nv.shared._Z25gemm_reg_tiling_TN_kernelILi2EEvPKfS1_Pfiii:
	.zero		4096


//--------------------- .nv.shared._Z25gemm_reg_tiling_TN_kernelILi1EEvPKfS1_Pfiii --------------------------
	.section	.nv.shared._Z25gemm_reg_tiling_TN_kernelILi1EEvPKfS1_Pfiii,"aw",@nobits
	.sectionflags	@""
	.align	4
.nv.shared._Z25gemm_reg_tiling_TN_kernelILi1EEvPKfS1_Pfiii:
	.zero		3072


//--------------------- .nv.constant0._Z25gemm_reg_tiling_TN_kernelILi16EEvPKfS1_Pfiii --------------------------
	.section	.nv.constant0._Z25gemm_reg_tiling_TN_kernelILi16EEvPKfS1_Pfiii,"a",@progbits
	.sectionflags	@""
	.align	4
.nv.constant0._Z25gemm_reg_tiling_TN_kernelILi16EEvPKfS1_Pfiii:
	.zero		932


//--------------------- .nv.constant0._Z25gemm_reg_tiling_TN_kernelILi12EEvPKfS1_Pfiii --------------------------
	.section	.nv.constant0._Z25gemm_reg_tiling_TN_kernelILi12EEvPKfS1_Pfiii,"a",@progbits
	.sectionflags	@""
	.align	4
.nv.constant0._Z25gemm_reg_tiling_TN_kernelILi12EEvPKfS1_Pfiii:
	.zero		932


//--------------------- .nv.constant0._Z25gemm_reg_tiling_TN_kernelILi8EEvPKfS1_Pfiii --------------------------
	.section	.nv.constant0._Z25gemm_reg_tiling_TN_kernelILi8EEvPKfS1_Pfiii,"a",@progbits
	.sectionflags	@""
	.align	4
.nv.constant0._Z25gemm_reg_tiling_TN_kernelILi8EEvPKfS1_Pfiii:
	.zero		932


//--------------------- .nv.constant0._Z25gemm_reg_tiling_TN_kernelILi4EEvPKfS1_Pfiii --------------------------
	.section	.nv.constant0._Z25gemm_reg_tiling_TN_kernelILi4EEvPKfS1_Pfiii,"a",@progbits
	.sectionflags	@""
	.align	4
.nv.constant0._Z25gemm_reg_tiling_TN_kernelILi4EEvPKfS1_Pfiii:
	.zero		932


//--------------------- .nv.constant0._Z25gemm_reg_tiling_TN_kernelILi2EEvPKfS1_Pfiii --------------------------
	.section	.nv.constant0._Z25gemm_reg_tiling_TN_kernelILi2EEvPKfS1_Pfiii,"a",@progbits
	.sectionflags	@""
	.align	4
.nv.constant0._Z25gemm_reg_tiling_TN_kernelILi2EEvPKfS1_Pfiii:
	.zero		932


//--------------------- .nv.constant0._Z25gemm_reg_tiling_TN_kernelILi1EEvPKfS1_Pfiii --------------------------
	.section	.nv.constant0._Z25gemm_reg_tiling_TN_kernelILi1EEvPKfS1_Pfiii,"a",@progbits
	.sectionflags	@""
	.align	4
.nv.constant0._Z25gemm_reg_tiling_TN_kernelILi1EEvPKfS1_Pfiii:
	.zero		932


//--------------------- SYMBOLS --------------------------

	.type		.nv.reservedSmem.offset0,@object
	.size		.nv.reservedSmem.offset0,0x4
	.type		.nv.reservedSmem.cap,@object
	.size		.nv.reservedSmem.cap,0x4
